//
// Generated by NVIDIA NVVM Compiler
//
// Compiler Build ID: CL-36424714
// Cuda compilation tools, release 13.0, V13.0.88
// Based on NVVM 20.0.0
//

.version 9.0
.target sm_100
.address_size 64

	// .globl	_ZN3cub18CUB_300001_SM_10006detail11EmptyKernelIvEEvv
// _ZZN3cub18CUB_300001_SM_10006detail6reduce28DeviceReduceSingleTileKernelINS2_10policy_hubIljN4cuda3std3__44plusIlEEE10Policy1000EN6thrust24THRUST_300001_SM_1000_NS18transform_iteratorI11is_positiveNSD_6detail15normal_iteratorINSD_10device_ptrIdEEEEllEEPljS9_llNS7_10__identityEEEvT0_T1_T2_T3_T4_T6_E12temp_storage has been demoted
// _ZZN3cub18CUB_300001_SM_10006detail6reduce18DeviceReduceKernelINS2_10policy_hubIljN4cuda3std3__44plusIlEEE10Policy1000EN6thrust24THRUST_300001_SM_1000_NS18transform_iteratorI11is_positiveNSD_6detail15normal_iteratorINSD_10device_ptrIdEEEEllEEjS9_lNS7_10__identityEEEvT0_PT3_T1_NS0_13GridEvenShareISQ_EET2_T4_E12temp_storage has been demoted
// _ZZN3cub18CUB_300001_SM_10006detail6reduce28DeviceReduceSingleTileKernelINS2_10policy_hubIljN4cuda3std3__44plusIlEEE10Policy1000EPlSC_iS9_llNS7_10__identityEEEvT0_T1_T2_T3_T4_T6_E12temp_storage has been demoted
// _ZZN3cub18CUB_300001_SM_10006detail6reduce28DeviceReduceSingleTileKernelINS2_10policy_hubIlyN4cuda3std3__44plusIlEEE10Policy1000EN6thrust24THRUST_300001_SM_1000_NS18transform_iteratorI11is_positiveNSD_6detail15normal_iteratorINSD_10device_ptrIdEEEEllEEPlyS9_llNS7_10__identityEEEvT0_T1_T2_T3_T4_T6_E12temp_storage has been demoted
// _ZZN3cub18CUB_300001_SM_10006detail6reduce18DeviceReduceKernelINS2_10policy_hubIlyN4cuda3std3__44plusIlEEE10Policy1000EN6thrust24THRUST_300001_SM_1000_NS18transform_iteratorI11is_positiveNSD_6detail15normal_iteratorINSD_10device_ptrIdEEEEllEEyS9_lNS7_10__identityEEEvT0_PT3_T1_NS0_13GridEvenShareISQ_EET2_T4_E12temp_storage has been demoted
// _ZZN3cub18CUB_300001_SM_10006detail6reduce28DeviceReduceSingleTileKernelINS2_10policy_hubIlyN4cuda3std3__44plusIlEEE10Policy1000EPlSC_iS9_llNS7_10__identityEEEvT0_T1_T2_T3_T4_T6_E12temp_storage has been demoted
// _ZZN3cub18CUB_300001_SM_10006detail6reduce28DeviceReduceSingleTileKernelINS2_10policy_hubIdjN4cuda3std3__44plusIdEEE10Policy1000EN6thrust24THRUST_300001_SM_1000_NS6detail15normal_iteratorINSD_10device_ptrIdEEEEPdjS9_ddNS7_10__identityEEEvT0_T1_T2_T3_T4_T6_E12temp_storage has been demoted
// _ZZN3cub18CUB_300001_SM_10006detail6reduce18DeviceReduceKernelINS2_10policy_hubIdjN4cuda3std3__44plusIdEEE10Policy1000EN6thrust24THRUST_300001_SM_1000_NS6detail15normal_iteratorINSD_10device_ptrIdEEEEjS9_dNS7_10__identityEEEvT0_PT3_T1_NS0_13GridEvenShareISN_EET2_T4_E12temp_storage has been demoted
// _ZZN3cub18CUB_300001_SM_10006detail6reduce28DeviceReduceSingleTileKernelINS2_10policy_hubIdjN4cuda3std3__44plusIdEEE10Policy1000EPdSC_iS9_ddNS7_10__identityEEEvT0_T1_T2_T3_T4_T6_E12temp_storage has been demoted
// _ZZN3cub18CUB_300001_SM_10006detail6reduce28DeviceReduceSingleTileKernelINS2_10policy_hubIdyN4cuda3std3__44plusIdEEE10Policy1000EN6thrust24THRUST_300001_SM_1000_NS6detail15normal_iteratorINSD_10device_ptrIdEEEEPdyS9_ddNS7_10__identityEEEvT0_T1_T2_T3_T4_T6_E12temp_storage has been demoted
// _ZZN3cub18CUB_300001_SM_10006detail6reduce18DeviceReduceKernelINS2_10policy_hubIdyN4cuda3std3__44plusIdEEE10Policy1000EN6thrust24THRUST_300001_SM_1000_NS6detail15normal_iteratorINSD_10device_ptrIdEEEEyS9_dNS7_10__identityEEEvT0_PT3_T1_NS0_13GridEvenShareISN_EET2_T4_E12temp_storage has been demoted
// _ZZN3cub18CUB_300001_SM_10006detail6reduce28DeviceReduceSingleTileKernelINS2_10policy_hubIdyN4cuda3std3__44plusIdEEE10Policy1000EPdSC_iS9_ddNS7_10__identityEEEvT0_T1_T2_T3_T4_T6_E12temp_storage has been demoted
// _ZZN3cub18CUB_300001_SM_10006detail9transform23transform_kernel_ublkcpINS2_19async_copy_policy_tILi128EEEiN4cuda3std3__45minusIdEEN6thrust24THRUST_300001_SM_1000_NS6detail15normal_iteratorINSC_10device_ptrIdEEEEJddEEEvT0_iT1_T2_DpNS2_16aligned_base_ptrIT3_EEE3bar has been demoted
// _ZZN3cub18CUB_300001_SM_10006detail9transform23transform_kernel_ublkcpINS2_19async_copy_policy_tILi128EEElN4cuda3std3__45minusIdEEN6thrust24THRUST_300001_SM_1000_NS6detail15normal_iteratorINSC_10device_ptrIdEEEEJddEEEvT0_iT1_T2_DpNS2_16aligned_base_ptrIT3_EEE3bar has been demoted
.global .align 1 .b8 _ZN30_INTERNAL_0f1a288f_4_k_cu_main4cuda3std3__45__cpo5beginE[1];
.global .align 1 .b8 _ZN30_INTERNAL_0f1a288f_4_k_cu_main4cuda3std3__45__cpo3endE[1];
.global .align 1 .b8 _ZN30_INTERNAL_0f1a288f_4_k_cu_main4cuda3std3__45__cpo6cbeginE[1];
.global .align 1 .b8 _ZN30_INTERNAL_0f1a288f_4_k_cu_main4cuda3std3__45__cpo4cendE[1];
.global .align 1 .b8 _ZN30_INTERNAL_0f1a288f_4_k_cu_main4cuda3std3__45__cpo6rbeginE[1];
.global .align 1 .b8 _ZN30_INTERNAL_0f1a288f_4_k_cu_main4cuda3std3__45__cpo4rendE[1];
.global .align 1 .b8 _ZN30_INTERNAL_0f1a288f_4_k_cu_main4cuda3std3__45__cpo7crbeginE[1];
.global .align 1 .b8 _ZN30_INTERNAL_0f1a288f_4_k_cu_main4cuda3std3__45__cpo5crendE[1];
.global .align 1 .b8 _ZN30_INTERNAL_0f1a288f_4_k_cu_main4cuda3std3__432_GLOBAL__N__0f1a288f_4_k_cu_main6ignoreE[1];
.global .align 1 .b8 _ZN30_INTERNAL_0f1a288f_4_k_cu_main4cuda3std3__419piecewise_constructE[1];
.global .align 1 .b8 _ZN30_INTERNAL_0f1a288f_4_k_cu_main4cuda3std3__48in_placeE[1];
.global .align 1 .b8 _ZN30_INTERNAL_0f1a288f_4_k_cu_main4cuda3std3__420unreachable_sentinelE[1];
.global .align 1 .b8 _ZN30_INTERNAL_0f1a288f_4_k_cu_main4cuda3std3__47nulloptE[1];
.global .align 1 .b8 _ZN30_INTERNAL_0f1a288f_4_k_cu_main4cuda3std3__48unexpectE[1];
.global .align 1 .b8 _ZN30_INTERNAL_0f1a288f_4_k_cu_main4cuda3std6ranges3__45__cpo4swapE[1];
.global .align 1 .b8 _ZN30_INTERNAL_0f1a288f_4_k_cu_main4cuda3std6ranges3__45__cpo9iter_moveE[1];
.global .align 1 .b8 _ZN30_INTERNAL_0f1a288f_4_k_cu_main4cuda3std6ranges3__45__cpo5beginE[1];
.global .align 1 .b8 _ZN30_INTERNAL_0f1a288f_4_k_cu_main4cuda3std6ranges3__45__cpo3endE[1];
.global .align 1 .b8 _ZN30_INTERNAL_0f1a288f_4_k_cu_main4cuda3std6ranges3__45__cpo6cbeginE[1];
.global .align 1 .b8 _ZN30_INTERNAL_0f1a288f_4_k_cu_main4cuda3std6ranges3__45__cpo4cendE[1];
.global .align 1 .b8 _ZN30_INTERNAL_0f1a288f_4_k_cu_main4cuda3std6ranges3__45__cpo7advanceE[1];
.global .align 1 .b8 _ZN30_INTERNAL_0f1a288f_4_k_cu_main4cuda3std6ranges3__45__cpo9iter_swapE[1];
.global .align 1 .b8 _ZN30_INTERNAL_0f1a288f_4_k_cu_main4cuda3std6ranges3__45__cpo4nextE[1];
.global .align 1 .b8 _ZN30_INTERNAL_0f1a288f_4_k_cu_main4cuda3std6ranges3__45__cpo4prevE[1];
.global .align 1 .b8 _ZN30_INTERNAL_0f1a288f_4_k_cu_main4cuda3std6ranges3__45__cpo4dataE[1];
.global .align 1 .b8 _ZN30_INTERNAL_0f1a288f_4_k_cu_main4cuda3std6ranges3__45__cpo5cdataE[1];
.global .align 1 .b8 _ZN30_INTERNAL_0f1a288f_4_k_cu_main4cuda3std6ranges3__45__cpo4sizeE[1];
.global .align 1 .b8 _ZN30_INTERNAL_0f1a288f_4_k_cu_main4cuda3std6ranges3__45__cpo5ssizeE[1];
.global .align 1 .b8 _ZN30_INTERNAL_0f1a288f_4_k_cu_main4cuda3std6ranges3__45__cpo8distanceE[1];
.global .align 1 .b8 _ZN30_INTERNAL_0f1a288f_4_k_cu_main6thrust24THRUST_300001_SM_1000_NS8cuda_cub3parE[1];
.global .align 1 .b8 _ZN30_INTERNAL_0f1a288f_4_k_cu_main6thrust24THRUST_300001_SM_1000_NS8cuda_cub10par_nosyncE[1];
.global .align 1 .b8 _ZN30_INTERNAL_0f1a288f_4_k_cu_main6thrust24THRUST_300001_SM_1000_NS6system6detail10sequential3seqE[1];
.global .align 1 .b8 _ZN30_INTERNAL_0f1a288f_4_k_cu_main6thrust24THRUST_300001_SM_1000_NS6system3cpp3parE[1];
.global .align 1 .b8 _ZN30_INTERNAL_0f1a288f_4_k_cu_main6thrust24THRUST_300001_SM_1000_NS12placeholders2_1E[1];
.global .align 1 .b8 _ZN30_INTERNAL_0f1a288f_4_k_cu_main6thrust24THRUST_300001_SM_1000_NS12placeholders2_2E[1];
.global .align 1 .b8 _ZN30_INTERNAL_0f1a288f_4_k_cu_main6thrust24THRUST_300001_SM_1000_NS12placeholders2_3E[1];
.global .align 1 .b8 _ZN30_INTERNAL_0f1a288f_4_k_cu_main6thrust24THRUST_300001_SM_1000_NS12placeholders2_4E[1];
.global .align 1 .b8 _ZN30_INTERNAL_0f1a288f_4_k_cu_main6thrust24THRUST_300001_SM_1000_NS12placeholders2_5E[1];
.global .align 1 .b8 _ZN30_INTERNAL_0f1a288f_4_k_cu_main6thrust24THRUST_300001_SM_1000_NS12placeholders2_6E[1];
.global .align 1 .b8 _ZN30_INTERNAL_0f1a288f_4_k_cu_main6thrust24THRUST_300001_SM_1000_NS12placeholders2_7E[1];
.global .align 1 .b8 _ZN30_INTERNAL_0f1a288f_4_k_cu_main6thrust24THRUST_300001_SM_1000_NS12placeholders2_8E[1];
.global .align 1 .b8 _ZN30_INTERNAL_0f1a288f_4_k_cu_main6thrust24THRUST_300001_SM_1000_NS12placeholders2_9E[1];
.global .align 1 .b8 _ZN30_INTERNAL_0f1a288f_4_k_cu_main6thrust24THRUST_300001_SM_1000_NS12placeholders3_10E[1];
.global .align 1 .b8 _ZN30_INTERNAL_0f1a288f_4_k_cu_main6thrust24THRUST_300001_SM_1000_NS3seqE[1];
.global .align 1 .b8 _ZN30_INTERNAL_0f1a288f_4_k_cu_main6thrust24THRUST_300001_SM_1000_NS6deviceE[1];
.extern .shared .align 128 .b8 _ZN3cub18CUB_300001_SM_10006detail9transform4smemE[];

.visible .entry _ZN3cub18CUB_300001_SM_10006detail11EmptyKernelIvEEvv()
{


	ret;

}
	// .globl	_ZN3cub18CUB_300001_SM_10006detail6reduce28DeviceReduceSingleTileKernelINS2_10policy_hubIljN4cuda3std3__44plusIlEEE10Policy1000EN6thrust24THRUST_300001_SM_1000_NS18transform_iteratorI11is_positiveNSD_6detail15normal_iteratorINSD_10device_ptrIdEEEEllEEPljS9_llNS7_10__identityEEEvT0_T1_T2_T3_T4_T6_
.visible .entry _ZN3cub18CUB_300001_SM_10006detail6reduce28DeviceReduceSingleTileKernelINS2_10policy_hubIljN4cuda3std3__44plusIlEEE10Policy1000EN6thrust24THRUST_300001_SM_1000_NS18transform_iteratorI11is_positiveNSD_6detail15normal_iteratorINSD_10device_ptrIdEEEEllEEPljS9_llNS7_10__identityEEEvT0_T1_T2_T3_T4_T6_(
	.param .align 8 .b8 _ZN3cub18CUB_300001_SM_10006detail6reduce28DeviceReduceSingleTileKernelINS2_10policy_hubIljN4cuda3std3__44plusIlEEE10Policy1000EN6thrust24THRUST_300001_SM_1000_NS18transform_iteratorI11is_positiveNSD_6detail15normal_iteratorINSD_10device_ptrIdEEEEllEEPljS9_llNS7_10__identityEEEvT0_T1_T2_T3_T4_T6__param_0[16],
	.param .u64 .ptr .align 1 _ZN3cub18CUB_300001_SM_10006detail6reduce28DeviceReduceSingleTileKernelINS2_10policy_hubIljN4cuda3std3__44plusIlEEE10Policy1000EN6thrust24THRUST_300001_SM_1000_NS18transform_iteratorI11is_positiveNSD_6detail15normal_iteratorINSD_10device_ptrIdEEEEllEEPljS9_llNS7_10__identityEEEvT0_T1_T2_T3_T4_T6__param_1,
	.param .u32 _ZN3cub18CUB_300001_SM_10006detail6reduce28DeviceReduceSingleTileKernelINS2_10policy_hubIljN4cuda3std3__44plusIlEEE10Policy1000EN6thrust24THRUST_300001_SM_1000_NS18transform_iteratorI11is_positiveNSD_6detail15normal_iteratorINSD_10device_ptrIdEEEEllEEPljS9_llNS7_10__identityEEEvT0_T1_T2_T3_T4_T6__param_2,
	.param .align 1 .b8 _ZN3cub18CUB_300001_SM_10006detail6reduce28DeviceReduceSingleTileKernelINS2_10policy_hubIljN4cuda3std3__44plusIlEEE10Policy1000EN6thrust24THRUST_300001_SM_1000_NS18transform_iteratorI11is_positiveNSD_6detail15normal_iteratorINSD_10device_ptrIdEEEEllEEPljS9_llNS7_10__identityEEEvT0_T1_T2_T3_T4_T6__param_3[1],
	.param .u64 _ZN3cub18CUB_300001_SM_10006detail6reduce28DeviceReduceSingleTileKernelINS2_10policy_hubIljN4cuda3std3__44plusIlEEE10Policy1000EN6thrust24THRUST_300001_SM_1000_NS18transform_iteratorI11is_positiveNSD_6detail15normal_iteratorINSD_10device_ptrIdEEEEllEEPljS9_llNS7_10__identityEEEvT0_T1_T2_T3_T4_T6__param_4,
	.param .align 1 .b8 _ZN3cub18CUB_300001_SM_10006detail6reduce28DeviceReduceSingleTileKernelINS2_10policy_hubIljN4cuda3std3__44plusIlEEE10Policy1000EN6thrust24THRUST_300001_SM_1000_NS18transform_iteratorI11is_positiveNSD_6detail15normal_iteratorINSD_10device_ptrIdEEEEllEEPljS9_llNS7_10__identityEEEvT0_T1_T2_T3_T4_T6__param_5[1]
)
.maxntid 512
.minnctapersm 1
{
	.reg .pred 	%p<140>;
	.reg .b16 	%rs<9>;
	.reg .b32 	%r<295>;
	.reg .b64 	%rd<431>;
	.reg .b64 	%fd<74>;
	// demoted variable
	.shared .align 8 .b8 _ZZN3cub18CUB_300001_SM_10006detail6reduce28DeviceReduceSingleTileKernelINS2_10policy_hubIljN4cuda3std3__44plusIlEEE10Policy1000EN6thrust24THRUST_300001_SM_1000_NS18transform_iteratorI11is_positiveNSD_6detail15normal_iteratorINSD_10device_ptrIdEEEEllEEPljS9_llNS7_10__identityEEEvT0_T1_T2_T3_T4_T6_E12temp_storage[152];
	ld.param.u64 	%rd49, [_ZN3cub18CUB_300001_SM_10006detail6reduce28DeviceReduceSingleTileKernelINS2_10policy_hubIljN4cuda3std3__44plusIlEEE10Policy1000EN6thrust24THRUST_300001_SM_1000_NS18transform_iteratorI11is_positiveNSD_6detail15normal_iteratorINSD_10device_ptrIdEEEEllEEPljS9_llNS7_10__identityEEEvT0_T1_T2_T3_T4_T6__param_0];
	ld.param.u64 	%rd51, [_ZN3cub18CUB_300001_SM_10006detail6reduce28DeviceReduceSingleTileKernelINS2_10policy_hubIljN4cuda3std3__44plusIlEEE10Policy1000EN6thrust24THRUST_300001_SM_1000_NS18transform_iteratorI11is_positiveNSD_6detail15normal_iteratorINSD_10device_ptrIdEEEEllEEPljS9_llNS7_10__identityEEEvT0_T1_T2_T3_T4_T6__param_1];
	ld.param.u32 	%r51, [_ZN3cub18CUB_300001_SM_10006detail6reduce28DeviceReduceSingleTileKernelINS2_10policy_hubIljN4cuda3std3__44plusIlEEE10Policy1000EN6thrust24THRUST_300001_SM_1000_NS18transform_iteratorI11is_positiveNSD_6detail15normal_iteratorINSD_10device_ptrIdEEEEllEEPljS9_llNS7_10__identityEEEvT0_T1_T2_T3_T4_T6__param_2];
	ld.param.u64 	%rd50, [_ZN3cub18CUB_300001_SM_10006detail6reduce28DeviceReduceSingleTileKernelINS2_10policy_hubIljN4cuda3std3__44plusIlEEE10Policy1000EN6thrust24THRUST_300001_SM_1000_NS18transform_iteratorI11is_positiveNSD_6detail15normal_iteratorINSD_10device_ptrIdEEEEllEEPljS9_llNS7_10__identityEEEvT0_T1_T2_T3_T4_T6__param_4];
	cvta.to.global.u64 	%rd1, %rd51;
	setp.ne.s32 	%p1, %r51, 0;
	@%p1 bra 	$L__BB1_3;
	mov.u32 	%r277, %tid.x;
	setp.ne.s32 	%p139, %r277, 0;
	@%p139 bra 	$L__BB1_52;
	st.global.u64 	[%rd1], %rd50;
	bra.uni 	$L__BB1_52;
$L__BB1_3:
	cvta.to.global.u64 	%rd2, %rd49;
	setp.gt.u32 	%p2, %r51, 3583;
	@%p2 bra 	$L__BB1_28;
	mov.u32 	%r1, %tid.x;
	setp.ge.u32 	%p67, %r1, %r51;
	mov.b64 	%rd418, 0;
	mov.u32 	%r281, %r1;
	@%p67 bra 	$L__BB1_6;
	mul.wide.u32 	%rd239, %r1, 8;
	add.s64 	%rd240, %rd2, %rd239;
	ld.global.f64 	%fd44, [%rd240];
	setp.gt.f64 	%p68, %fd44, 0d0000000000000000;
	selp.u64 	%rd418, 1, 0, %p68;
	add.s32 	%r281, %r1, 512;
$L__BB1_6:
	setp.ge.u32 	%p69, %r281, %r51;
	@%p69 bra 	$L__BB1_19;
	not.b32 	%r154, %r281;
	add.s32 	%r155, %r51, %r154;
	shr.u32 	%r156, %r155, 9;
	add.s32 	%r4, %r156, 1;
	and.b32  	%r5, %r4, 15;
	setp.lt.u32 	%p70, %r155, 7680;
	@%p70 bra 	$L__BB1_10;
	and.b32  	%r157, %r4, 16777200;
	neg.s32 	%r279, %r157;
	mul.wide.u32 	%rd242, %r281, 8;
	add.s64 	%rd243, %rd242, %rd2;
	add.s64 	%rd408, %rd243, 32768;
$L__BB1_9:
	.pragma "nounroll";
	ld.global.f64 	%fd45, [%rd408+-32768];
	setp.gt.f64 	%p71, %fd45, 0d0000000000000000;
	selp.u64 	%rd244, 1, 0, %p71;
	add.s64 	%rd245, %rd418, %rd244;
	ld.global.f64 	%fd46, [%rd408+-28672];
	setp.gt.f64 	%p72, %fd46, 0d0000000000000000;
	selp.u64 	%rd246, 1, 0, %p72;
	add.s64 	%rd247, %rd245, %rd246;
	ld.global.f64 	%fd47, [%rd408+-24576];
	setp.gt.f64 	%p73, %fd47, 0d0000000000000000;
	selp.u64 	%rd248, 1, 0, %p73;
	add.s64 	%rd249, %rd247, %rd248;
	ld.global.f64 	%fd48, [%rd408+-20480];
	setp.gt.f64 	%p74, %fd48, 0d0000000000000000;
	selp.u64 	%rd250, 1, 0, %p74;
	add.s64 	%rd251, %rd249, %rd250;
	ld.global.f64 	%fd49, [%rd408+-16384];
	setp.gt.f64 	%p75, %fd49, 0d0000000000000000;
	selp.u64 	%rd252, 1, 0, %p75;
	add.s64 	%rd253, %rd251, %rd252;
	ld.global.f64 	%fd50, [%rd408+-12288];
	setp.gt.f64 	%p76, %fd50, 0d0000000000000000;
	selp.u64 	%rd254, 1, 0, %p76;
	add.s64 	%rd255, %rd253, %rd254;
	ld.global.f64 	%fd51, [%rd408+-8192];
	setp.gt.f64 	%p77, %fd51, 0d0000000000000000;
	selp.u64 	%rd256, 1, 0, %p77;
	add.s64 	%rd257, %rd255, %rd256;
	ld.global.f64 	%fd52, [%rd408+-4096];
	setp.gt.f64 	%p78, %fd52, 0d0000000000000000;
	selp.u64 	%rd258, 1, 0, %p78;
	add.s64 	%rd259, %rd257, %rd258;
	ld.global.f64 	%fd53, [%rd408];
	setp.gt.f64 	%p79, %fd53, 0d0000000000000000;
	selp.u64 	%rd260, 1, 0, %p79;
	add.s64 	%rd261, %rd259, %rd260;
	ld.global.f64 	%fd54, [%rd408+4096];
	setp.gt.f64 	%p80, %fd54, 0d0000000000000000;
	selp.u64 	%rd262, 1, 0, %p80;
	add.s64 	%rd263, %rd261, %rd262;
	ld.global.f64 	%fd55, [%rd408+8192];
	setp.gt.f64 	%p81, %fd55, 0d0000000000000000;
	selp.u64 	%rd264, 1, 0, %p81;
	add.s64 	%rd265, %rd263, %rd264;
	ld.global.f64 	%fd56, [%rd408+12288];
	setp.gt.f64 	%p82, %fd56, 0d0000000000000000;
	selp.u64 	%rd266, 1, 0, %p82;
	add.s64 	%rd267, %rd265, %rd266;
	ld.global.f64 	%fd57, [%rd408+16384];
	setp.gt.f64 	%p83, %fd57, 0d0000000000000000;
	selp.u64 	%rd268, 1, 0, %p83;
	add.s64 	%rd269, %rd267, %rd268;
	ld.global.f64 	%fd58, [%rd408+20480];
	setp.gt.f64 	%p84, %fd58, 0d0000000000000000;
	selp.u64 	%rd270, 1, 0, %p84;
	add.s64 	%rd271, %rd269, %rd270;
	ld.global.f64 	%fd59, [%rd408+24576];
	setp.gt.f64 	%p85, %fd59, 0d0000000000000000;
	selp.u64 	%rd272, 1, 0, %p85;
	add.s64 	%rd273, %rd271, %rd272;
	ld.global.f64 	%fd60, [%rd408+28672];
	setp.gt.f64 	%p86, %fd60, 0d0000000000000000;
	selp.u64 	%rd274, 1, 0, %p86;
	add.s64 	%rd418, %rd273, %rd274;
	add.s32 	%r281, %r281, 8192;
	add.s32 	%r279, %r279, 16;
	add.s64 	%rd408, %rd408, 65536;
	setp.ne.s32 	%p87, %r279, 0;
	@%p87 bra 	$L__BB1_9;
$L__BB1_10:
	setp.eq.s32 	%p88, %r5, 0;
	@%p88 bra 	$L__BB1_19;
	and.b32  	%r12, %r4, 7;
	setp.lt.u32 	%p89, %r5, 8;
	@%p89 bra 	$L__BB1_13;
	mul.wide.u32 	%rd276, %r281, 8;
	add.s64 	%rd277, %rd2, %rd276;
	ld.global.f64 	%fd61, [%rd277];
	setp.gt.f64 	%p90, %fd61, 0d0000000000000000;
	selp.u64 	%rd278, 1, 0, %p90;
	add.s64 	%rd279, %rd418, %rd278;
	ld.global.f64 	%fd62, [%rd277+4096];
	setp.gt.f64 	%p91, %fd62, 0d0000000000000000;
	selp.u64 	%rd280, 1, 0, %p91;
	add.s64 	%rd281, %rd279, %rd280;
	ld.global.f64 	%fd63, [%rd277+8192];
	setp.gt.f64 	%p92, %fd63, 0d0000000000000000;
	selp.u64 	%rd282, 1, 0, %p92;
	add.s64 	%rd283, %rd281, %rd282;
	ld.global.f64 	%fd64, [%rd277+12288];
	setp.gt.f64 	%p93, %fd64, 0d0000000000000000;
	selp.u64 	%rd284, 1, 0, %p93;
	add.s64 	%rd285, %rd283, %rd284;
	ld.global.f64 	%fd65, [%rd277+16384];
	setp.gt.f64 	%p94, %fd65, 0d0000000000000000;
	selp.u64 	%rd286, 1, 0, %p94;
	add.s64 	%rd287, %rd285, %rd286;
	ld.global.f64 	%fd66, [%rd277+20480];
	setp.gt.f64 	%p95, %fd66, 0d0000000000000000;
	selp.u64 	%rd288, 1, 0, %p95;
	add.s64 	%rd289, %rd287, %rd288;
	ld.global.f64 	%fd67, [%rd277+24576];
	setp.gt.f64 	%p96, %fd67, 0d0000000000000000;
	selp.u64 	%rd290, 1, 0, %p96;
	add.s64 	%rd291, %rd289, %rd290;
	ld.global.f64 	%fd68, [%rd277+28672];
	setp.gt.f64 	%p97, %fd68, 0d0000000000000000;
	selp.u64 	%rd292, 1, 0, %p97;
	add.s64 	%rd418, %rd291, %rd292;
	add.s32 	%r281, %r281, 4096;
$L__BB1_13:
	setp.eq.s32 	%p98, %r12, 0;
	@%p98 bra 	$L__BB1_19;
	and.b32  	%r15, %r4, 3;
	setp.lt.u32 	%p99, %r12, 4;
	@%p99 bra 	$L__BB1_16;
	mul.wide.u32 	%rd294, %r281, 8;
	add.s64 	%rd295, %rd2, %rd294;
	ld.global.f64 	%fd69, [%rd295];
	setp.gt.f64 	%p100, %fd69, 0d0000000000000000;
	selp.u64 	%rd296, 1, 0, %p100;
	add.s64 	%rd297, %rd418, %rd296;
	ld.global.f64 	%fd70, [%rd295+4096];
	setp.gt.f64 	%p101, %fd70, 0d0000000000000000;
	selp.u64 	%rd298, 1, 0, %p101;
	add.s64 	%rd299, %rd297, %rd298;
	ld.global.f64 	%fd71, [%rd295+8192];
	setp.gt.f64 	%p102, %fd71, 0d0000000000000000;
	selp.u64 	%rd300, 1, 0, %p102;
	add.s64 	%rd301, %rd299, %rd300;
	ld.global.f64 	%fd72, [%rd295+12288];
	setp.gt.f64 	%p103, %fd72, 0d0000000000000000;
	selp.u64 	%rd302, 1, 0, %p103;
	add.s64 	%rd418, %rd301, %rd302;
	add.s32 	%r281, %r281, 2048;
$L__BB1_16:
	setp.eq.s32 	%p104, %r15, 0;
	@%p104 bra 	$L__BB1_19;
	mul.wide.u32 	%rd303, %r281, 8;
	add.s64 	%rd416, %rd2, %rd303;
	neg.s32 	%r284, %r15;
$L__BB1_18:
	.pragma "nounroll";
	ld.global.f64 	%fd73, [%rd416];
	setp.gt.f64 	%p105, %fd73, 0d0000000000000000;
	selp.u64 	%rd304, 1, 0, %p105;
	add.s64 	%rd418, %rd418, %rd304;
	add.s64 	%rd416, %rd416, 4096;
	add.s32 	%r284, %r284, 1;
	setp.ne.s32 	%p106, %r284, 0;
	@%p106 bra 	$L__BB1_18;
$L__BB1_19:
	setp.lt.u32 	%p107, %r51, 512;
	@%p107 bra 	$L__BB1_24;
	// begin inline asm
	mov.u32 %r221, %laneid;
	// end inline asm
	mov.b64 	{%r223, %r228}, %rd418;
	mov.b32 	%r229, 1;
	mov.b32 	%r270, 31;
	mov.b32 	%r271, -1;
	// begin inline asm
	shfl.sync.down.b32 %r222, %r223, %r229, %r270, %r271;
	// end inline asm
	// begin inline asm
	shfl.sync.down.b32 %r227, %r228, %r229, %r270, %r271;
	// end inline asm
	mov.b64 	%rd363, {%r222, %r227};
	setp.gt.s32 	%p131, %r221, 30;
	selp.b64 	%rd364, 0, %rd363, %p131;
	add.s64 	%rd365, %rd364, %rd418;
	mov.b64 	{%r233, %r238}, %rd365;
	mov.b32 	%r239, 2;
	// begin inline asm
	shfl.sync.down.b32 %r232, %r233, %r239, %r270, %r271;
	// end inline asm
	// begin inline asm
	shfl.sync.down.b32 %r237, %r238, %r239, %r270, %r271;
	// end inline asm
	mov.b64 	%rd366, {%r232, %r237};
	setp.gt.s32 	%p132, %r221, 29;
	selp.b64 	%rd367, 0, %rd366, %p132;
	add.s64 	%rd368, %rd367, %rd365;
	mov.b64 	{%r243, %r248}, %rd368;
	mov.b32 	%r249, 4;
	// begin inline asm
	shfl.sync.down.b32 %r242, %r243, %r249, %r270, %r271;
	// end inline asm
	// begin inline asm
	shfl.sync.down.b32 %r247, %r248, %r249, %r270, %r271;
	// end inline asm
	mov.b64 	%rd369, {%r242, %r247};
	setp.gt.s32 	%p133, %r221, 27;
	selp.b64 	%rd370, 0, %rd369, %p133;
	add.s64 	%rd371, %rd370, %rd368;
	mov.b64 	{%r253, %r258}, %rd371;
	mov.b32 	%r259, 8;
	// begin inline asm
	shfl.sync.down.b32 %r252, %r253, %r259, %r270, %r271;
	// end inline asm
	// begin inline asm
	shfl.sync.down.b32 %r257, %r258, %r259, %r270, %r271;
	// end inline asm
	mov.b64 	%rd372, {%r252, %r257};
	setp.gt.s32 	%p134, %r221, 23;
	selp.b64 	%rd373, 0, %rd372, %p134;
	add.s64 	%rd374, %rd373, %rd371;
	mov.b64 	{%r263, %r268}, %rd374;
	mov.b32 	%r269, 16;
	// begin inline asm
	shfl.sync.down.b32 %r262, %r263, %r269, %r270, %r271;
	// end inline asm
	// begin inline asm
	shfl.sync.down.b32 %r267, %r268, %r269, %r270, %r271;
	// end inline asm
	mov.b64 	%rd375, {%r262, %r267};
	setp.gt.s32 	%p135, %r221, 15;
	selp.b64 	%rd376, 0, %rd375, %p135;
	add.s64 	%rd430, %rd376, %rd374;
	setp.ne.s32 	%p136, %r221, 0;
	@%p136 bra 	$L__BB1_22;
	shr.u32 	%r272, %r1, 2;
	and.b32  	%r273, %r272, 248;
	mov.u32 	%r274, _ZZN3cub18CUB_300001_SM_10006detail6reduce28DeviceReduceSingleTileKernelINS2_10policy_hubIljN4cuda3std3__44plusIlEEE10Policy1000EN6thrust24THRUST_300001_SM_1000_NS18transform_iteratorI11is_positiveNSD_6detail15normal_iteratorINSD_10device_ptrIdEEEEllEEPljS9_llNS7_10__identityEEEvT0_T1_T2_T3_T4_T6_E12temp_storage;
	add.s32 	%r275, %r274, %r273;
	st.shared.u64 	[%r275+16], %rd430;
$L__BB1_22:
	bar.sync 	0;
	setp.ne.s32 	%p137, %r1, 0;
	@%p137 bra 	$L__BB1_50;
	ld.shared.u64 	%rd377, [_ZZN3cub18CUB_300001_SM_10006detail6reduce28DeviceReduceSingleTileKernelINS2_10policy_hubIljN4cuda3std3__44plusIlEEE10Policy1000EN6thrust24THRUST_300001_SM_1000_NS18transform_iteratorI11is_positiveNSD_6detail15normal_iteratorINSD_10device_ptrIdEEEEllEEPljS9_llNS7_10__identityEEEvT0_T1_T2_T3_T4_T6_E12temp_storage+24];
	add.s64 	%rd378, %rd377, %rd430;
	ld.shared.u64 	%rd379, [_ZZN3cub18CUB_300001_SM_10006detail6reduce28DeviceReduceSingleTileKernelINS2_10policy_hubIljN4cuda3std3__44plusIlEEE10Policy1000EN6thrust24THRUST_300001_SM_1000_NS18transform_iteratorI11is_positiveNSD_6detail15normal_iteratorINSD_10device_ptrIdEEEEllEEPljS9_llNS7_10__identityEEEvT0_T1_T2_T3_T4_T6_E12temp_storage+32];
	add.s64 	%rd380, %rd378, %rd379;
	ld.shared.u64 	%rd381, [_ZZN3cub18CUB_300001_SM_10006detail6reduce28DeviceReduceSingleTileKernelINS2_10policy_hubIljN4cuda3std3__44plusIlEEE10Policy1000EN6thrust24THRUST_300001_SM_1000_NS18transform_iteratorI11is_positiveNSD_6detail15normal_iteratorINSD_10device_ptrIdEEEEllEEPljS9_llNS7_10__identityEEEvT0_T1_T2_T3_T4_T6_E12temp_storage+40];
	add.s64 	%rd382, %rd380, %rd381;
	ld.shared.u64 	%rd383, [_ZZN3cub18CUB_300001_SM_10006detail6reduce28DeviceReduceSingleTileKernelINS2_10policy_hubIljN4cuda3std3__44plusIlEEE10Policy1000EN6thrust24THRUST_300001_SM_1000_NS18transform_iteratorI11is_positiveNSD_6detail15normal_iteratorINSD_10device_ptrIdEEEEllEEPljS9_llNS7_10__identityEEEvT0_T1_T2_T3_T4_T6_E12temp_storage+48];
	add.s64 	%rd384, %rd382, %rd383;
	ld.shared.u64 	%rd385, [_ZZN3cub18CUB_300001_SM_10006detail6reduce28DeviceReduceSingleTileKernelINS2_10policy_hubIljN4cuda3std3__44plusIlEEE10Policy1000EN6thrust24THRUST_300001_SM_1000_NS18transform_iteratorI11is_positiveNSD_6detail15normal_iteratorINSD_10device_ptrIdEEEEllEEPljS9_llNS7_10__identityEEEvT0_T1_T2_T3_T4_T6_E12temp_storage+56];
	add.s64 	%rd386, %rd384, %rd385;
	ld.shared.u64 	%rd387, [_ZZN3cub18CUB_300001_SM_10006detail6reduce28DeviceReduceSingleTileKernelINS2_10policy_hubIljN4cuda3std3__44plusIlEEE10Policy1000EN6thrust24THRUST_300001_SM_1000_NS18transform_iteratorI11is_positiveNSD_6detail15normal_iteratorINSD_10device_ptrIdEEEEllEEPljS9_llNS7_10__identityEEEvT0_T1_T2_T3_T4_T6_E12temp_storage+64];
	add.s64 	%rd388, %rd386, %rd387;
	ld.shared.u64 	%rd389, [_ZZN3cub18CUB_300001_SM_10006detail6reduce28DeviceReduceSingleTileKernelINS2_10policy_hubIljN4cuda3std3__44plusIlEEE10Policy1000EN6thrust24THRUST_300001_SM_1000_NS18transform_iteratorI11is_positiveNSD_6detail15normal_iteratorINSD_10device_ptrIdEEEEllEEPljS9_llNS7_10__identityEEEvT0_T1_T2_T3_T4_T6_E12temp_storage+72];
	add.s64 	%rd390, %rd388, %rd389;
	ld.shared.u64 	%rd391, [_ZZN3cub18CUB_300001_SM_10006detail6reduce28DeviceReduceSingleTileKernelINS2_10policy_hubIljN4cuda3std3__44plusIlEEE10Policy1000EN6thrust24THRUST_300001_SM_1000_NS18transform_iteratorI11is_positiveNSD_6detail15normal_iteratorINSD_10device_ptrIdEEEEllEEPljS9_llNS7_10__identityEEEvT0_T1_T2_T3_T4_T6_E12temp_storage+80];
	add.s64 	%rd392, %rd390, %rd391;
	ld.shared.u64 	%rd393, [_ZZN3cub18CUB_300001_SM_10006detail6reduce28DeviceReduceSingleTileKernelINS2_10policy_hubIljN4cuda3std3__44plusIlEEE10Policy1000EN6thrust24THRUST_300001_SM_1000_NS18transform_iteratorI11is_positiveNSD_6detail15normal_iteratorINSD_10device_ptrIdEEEEllEEPljS9_llNS7_10__identityEEEvT0_T1_T2_T3_T4_T6_E12temp_storage+88];
	add.s64 	%rd394, %rd392, %rd393;
	ld.shared.u64 	%rd395, [_ZZN3cub18CUB_300001_SM_10006detail6reduce28DeviceReduceSingleTileKernelINS2_10policy_hubIljN4cuda3std3__44plusIlEEE10Policy1000EN6thrust24THRUST_300001_SM_1000_NS18transform_iteratorI11is_positiveNSD_6detail15normal_iteratorINSD_10device_ptrIdEEEEllEEPljS9_llNS7_10__identityEEEvT0_T1_T2_T3_T4_T6_E12temp_storage+96];
	add.s64 	%rd396, %rd394, %rd395;
	ld.shared.u64 	%rd397, [_ZZN3cub18CUB_300001_SM_10006detail6reduce28DeviceReduceSingleTileKernelINS2_10policy_hubIljN4cuda3std3__44plusIlEEE10Policy1000EN6thrust24THRUST_300001_SM_1000_NS18transform_iteratorI11is_positiveNSD_6detail15normal_iteratorINSD_10device_ptrIdEEEEllEEPljS9_llNS7_10__identityEEEvT0_T1_T2_T3_T4_T6_E12temp_storage+104];
	add.s64 	%rd398, %rd396, %rd397;
	ld.shared.u64 	%rd399, [_ZZN3cub18CUB_300001_SM_10006detail6reduce28DeviceReduceSingleTileKernelINS2_10policy_hubIljN4cuda3std3__44plusIlEEE10Policy1000EN6thrust24THRUST_300001_SM_1000_NS18transform_iteratorI11is_positiveNSD_6detail15normal_iteratorINSD_10device_ptrIdEEEEllEEPljS9_llNS7_10__identityEEEvT0_T1_T2_T3_T4_T6_E12temp_storage+112];
	add.s64 	%rd400, %rd398, %rd399;
	ld.shared.u64 	%rd401, [_ZZN3cub18CUB_300001_SM_10006detail6reduce28DeviceReduceSingleTileKernelINS2_10policy_hubIljN4cuda3std3__44plusIlEEE10Policy1000EN6thrust24THRUST_300001_SM_1000_NS18transform_iteratorI11is_positiveNSD_6detail15normal_iteratorINSD_10device_ptrIdEEEEllEEPljS9_llNS7_10__identityEEEvT0_T1_T2_T3_T4_T6_E12temp_storage+120];
	add.s64 	%rd402, %rd400, %rd401;
	ld.shared.u64 	%rd403, [_ZZN3cub18CUB_300001_SM_10006detail6reduce28DeviceReduceSingleTileKernelINS2_10policy_hubIljN4cuda3std3__44plusIlEEE10Policy1000EN6thrust24THRUST_300001_SM_1000_NS18transform_iteratorI11is_positiveNSD_6detail15normal_iteratorINSD_10device_ptrIdEEEEllEEPljS9_llNS7_10__identityEEEvT0_T1_T2_T3_T4_T6_E12temp_storage+128];
	add.s64 	%rd404, %rd402, %rd403;
	ld.shared.u64 	%rd405, [_ZZN3cub18CUB_300001_SM_10006detail6reduce28DeviceReduceSingleTileKernelINS2_10policy_hubIljN4cuda3std3__44plusIlEEE10Policy1000EN6thrust24THRUST_300001_SM_1000_NS18transform_iteratorI11is_positiveNSD_6detail15normal_iteratorINSD_10device_ptrIdEEEEllEEPljS9_llNS7_10__identityEEEvT0_T1_T2_T3_T4_T6_E12temp_storage+136];
	add.s64 	%rd430, %rd404, %rd405;
	bra.uni 	$L__BB1_50;
$L__BB1_24:
	// begin inline asm
	mov.u32 %r158, %laneid;
	// end inline asm
	and.b32  	%r209, %r1, 992;
	add.s32 	%r210, %r209, 32;
	setp.gt.u32 	%p108, %r210, %r51;
	not.b32 	%r211, %r209;
	add.s32 	%r212, %r51, %r211;
	selp.b32 	%r207, %r212, 31, %p108;
	mov.b64 	{%r160, %r165}, %rd418;
	mov.b32 	%r166, 1;
	mov.b32 	%r208, -1;
	// begin inline asm
	shfl.sync.down.b32 %r159, %r160, %r166, %r207, %r208;
	// end inline asm
	// begin inline asm
	shfl.sync.down.b32 %r164, %r165, %r166, %r207, %r208;
	// end inline asm
	mov.b64 	%rd305, {%r159, %r164};
	setp.lt.s32 	%p109, %r158, %r207;
	selp.b64 	%rd306, %rd305, 0, %p109;
	add.s64 	%rd307, %rd306, %rd418;
	mov.b64 	{%r170, %r175}, %rd307;
	mov.b32 	%r176, 2;
	// begin inline asm
	shfl.sync.down.b32 %r169, %r170, %r176, %r207, %r208;
	// end inline asm
	// begin inline asm
	shfl.sync.down.b32 %r174, %r175, %r176, %r207, %r208;
	// end inline asm
	mov.b64 	%rd308, {%r169, %r174};
	add.s32 	%r213, %r158, 2;
	setp.gt.s32 	%p110, %r213, %r207;
	selp.b64 	%rd309, 0, %rd308, %p110;
	add.s64 	%rd310, %rd309, %rd307;
	mov.b64 	{%r180, %r185}, %rd310;
	mov.b32 	%r186, 4;
	// begin inline asm
	shfl.sync.down.b32 %r179, %r180, %r186, %r207, %r208;
	// end inline asm
	// begin inline asm
	shfl.sync.down.b32 %r184, %r185, %r186, %r207, %r208;
	// end inline asm
	mov.b64 	%rd311, {%r179, %r184};
	add.s32 	%r214, %r158, 4;
	setp.gt.s32 	%p111, %r214, %r207;
	selp.b64 	%rd312, 0, %rd311, %p111;
	add.s64 	%rd313, %rd312, %rd310;
	mov.b64 	{%r190, %r195}, %rd313;
	mov.b32 	%r196, 8;
	// begin inline asm
	shfl.sync.down.b32 %r189, %r190, %r196, %r207, %r208;
	// end inline asm
	// begin inline asm
	shfl.sync.down.b32 %r194, %r195, %r196, %r207, %r208;
	// end inline asm
	mov.b64 	%rd314, {%r189, %r194};
	add.s32 	%r215, %r158, 8;
	setp.gt.s32 	%p112, %r215, %r207;
	selp.b64 	%rd315, 0, %rd314, %p112;
	add.s64 	%rd316, %rd315, %rd313;
	mov.b64 	{%r200, %r205}, %rd316;
	mov.b32 	%r206, 16;
	// begin inline asm
	shfl.sync.down.b32 %r199, %r200, %r206, %r207, %r208;
	// end inline asm
	// begin inline asm
	shfl.sync.down.b32 %r204, %r205, %r206, %r207, %r208;
	// end inline asm
	mov.b64 	%rd317, {%r199, %r204};
	add.s32 	%r216, %r158, 16;
	setp.gt.s32 	%p113, %r216, %r207;
	selp.b64 	%rd318, 0, %rd317, %p113;
	add.s64 	%rd430, %rd318, %rd316;
	setp.ne.s32 	%p114, %r158, 0;
	@%p114 bra 	$L__BB1_26;
	shr.u32 	%r217, %r1, 2;
	and.b32  	%r218, %r217, 248;
	mov.u32 	%r219, _ZZN3cub18CUB_300001_SM_10006detail6reduce28DeviceReduceSingleTileKernelINS2_10policy_hubIljN4cuda3std3__44plusIlEEE10Policy1000EN6thrust24THRUST_300001_SM_1000_NS18transform_iteratorI11is_positiveNSD_6detail15normal_iteratorINSD_10device_ptrIdEEEEllEEPljS9_llNS7_10__identityEEEvT0_T1_T2_T3_T4_T6_E12temp_storage;
	add.s32 	%r220, %r219, %r218;
	st.shared.u64 	[%r220+16], %rd430;
$L__BB1_26:
	bar.sync 	0;
	setp.ne.s32 	%p115, %r1, 0;
	@%p115 bra 	$L__BB1_50;
	setp.gt.u32 	%p116, %r51, 32;
	ld.shared.u64 	%rd319, [_ZZN3cub18CUB_300001_SM_10006detail6reduce28DeviceReduceSingleTileKernelINS2_10policy_hubIljN4cuda3std3__44plusIlEEE10Policy1000EN6thrust24THRUST_300001_SM_1000_NS18transform_iteratorI11is_positiveNSD_6detail15normal_iteratorINSD_10device_ptrIdEEEEllEEPljS9_llNS7_10__identityEEEvT0_T1_T2_T3_T4_T6_E12temp_storage+24];
	selp.b64 	%rd320, %rd319, 0, %p116;
	add.s64 	%rd321, %rd320, %rd430;
	setp.gt.u32 	%p117, %r51, 64;
	ld.shared.u64 	%rd322, [_ZZN3cub18CUB_300001_SM_10006detail6reduce28DeviceReduceSingleTileKernelINS2_10policy_hubIljN4cuda3std3__44plusIlEEE10Policy1000EN6thrust24THRUST_300001_SM_1000_NS18transform_iteratorI11is_positiveNSD_6detail15normal_iteratorINSD_10device_ptrIdEEEEllEEPljS9_llNS7_10__identityEEEvT0_T1_T2_T3_T4_T6_E12temp_storage+32];
	selp.b64 	%rd323, %rd322, 0, %p117;
	add.s64 	%rd324, %rd321, %rd323;
	setp.gt.u32 	%p118, %r51, 96;
	ld.shared.u64 	%rd325, [_ZZN3cub18CUB_300001_SM_10006detail6reduce28DeviceReduceSingleTileKernelINS2_10policy_hubIljN4cuda3std3__44plusIlEEE10Policy1000EN6thrust24THRUST_300001_SM_1000_NS18transform_iteratorI11is_positiveNSD_6detail15normal_iteratorINSD_10device_ptrIdEEEEllEEPljS9_llNS7_10__identityEEEvT0_T1_T2_T3_T4_T6_E12temp_storage+40];
	selp.b64 	%rd326, %rd325, 0, %p118;
	add.s64 	%rd327, %rd324, %rd326;
	setp.gt.u32 	%p119, %r51, 128;
	ld.shared.u64 	%rd328, [_ZZN3cub18CUB_300001_SM_10006detail6reduce28DeviceReduceSingleTileKernelINS2_10policy_hubIljN4cuda3std3__44plusIlEEE10Policy1000EN6thrust24THRUST_300001_SM_1000_NS18transform_iteratorI11is_positiveNSD_6detail15normal_iteratorINSD_10device_ptrIdEEEEllEEPljS9_llNS7_10__identityEEEvT0_T1_T2_T3_T4_T6_E12temp_storage+48];
	selp.b64 	%rd329, %rd328, 0, %p119;
	add.s64 	%rd330, %rd327, %rd329;
	setp.gt.u32 	%p120, %r51, 160;
	ld.shared.u64 	%rd331, [_ZZN3cub18CUB_300001_SM_10006detail6reduce28DeviceReduceSingleTileKernelINS2_10policy_hubIljN4cuda3std3__44plusIlEEE10Policy1000EN6thrust24THRUST_300001_SM_1000_NS18transform_iteratorI11is_positiveNSD_6detail15normal_iteratorINSD_10device_ptrIdEEEEllEEPljS9_llNS7_10__identityEEEvT0_T1_T2_T3_T4_T6_E12temp_storage+56];
	selp.b64 	%rd332, %rd331, 0, %p120;
	add.s64 	%rd333, %rd330, %rd332;
	setp.gt.u32 	%p121, %r51, 192;
	ld.shared.u64 	%rd334, [_ZZN3cub18CUB_300001_SM_10006detail6reduce28DeviceReduceSingleTileKernelINS2_10policy_hubIljN4cuda3std3__44plusIlEEE10Policy1000EN6thrust24THRUST_300001_SM_1000_NS18transform_iteratorI11is_positiveNSD_6detail15normal_iteratorINSD_10device_ptrIdEEEEllEEPljS9_llNS7_10__identityEEEvT0_T1_T2_T3_T4_T6_E12temp_storage+64];
	selp.b64 	%rd335, %rd334, 0, %p121;
	add.s64 	%rd336, %rd333, %rd335;
	setp.gt.u32 	%p122, %r51, 224;
	ld.shared.u64 	%rd337, [_ZZN3cub18CUB_300001_SM_10006detail6reduce28DeviceReduceSingleTileKernelINS2_10policy_hubIljN4cuda3std3__44plusIlEEE10Policy1000EN6thrust24THRUST_300001_SM_1000_NS18transform_iteratorI11is_positiveNSD_6detail15normal_iteratorINSD_10device_ptrIdEEEEllEEPljS9_llNS7_10__identityEEEvT0_T1_T2_T3_T4_T6_E12temp_storage+72];
	selp.b64 	%rd338, %rd337, 0, %p122;
	add.s64 	%rd339, %rd336, %rd338;
	setp.gt.u32 	%p123, %r51, 256;
	ld.shared.u64 	%rd340, [_ZZN3cub18CUB_300001_SM_10006detail6reduce28DeviceReduceSingleTileKernelINS2_10policy_hubIljN4cuda3std3__44plusIlEEE10Policy1000EN6thrust24THRUST_300001_SM_1000_NS18transform_iteratorI11is_positiveNSD_6detail15normal_iteratorINSD_10device_ptrIdEEEEllEEPljS9_llNS7_10__identityEEEvT0_T1_T2_T3_T4_T6_E12temp_storage+80];
	selp.b64 	%rd341, %rd340, 0, %p123;
	add.s64 	%rd342, %rd339, %rd341;
	setp.gt.u32 	%p124, %r51, 288;
	ld.shared.u64 	%rd343, [_ZZN3cub18CUB_300001_SM_10006detail6reduce28DeviceReduceSingleTileKernelINS2_10policy_hubIljN4cuda3std3__44plusIlEEE10Policy1000EN6thrust24THRUST_300001_SM_1000_NS18transform_iteratorI11is_positiveNSD_6detail15normal_iteratorINSD_10device_ptrIdEEEEllEEPljS9_llNS7_10__identityEEEvT0_T1_T2_T3_T4_T6_E12temp_storage+88];
	selp.b64 	%rd344, %rd343, 0, %p124;
	add.s64 	%rd345, %rd342, %rd344;
	setp.gt.u32 	%p125, %r51, 320;
	ld.shared.u64 	%rd346, [_ZZN3cub18CUB_300001_SM_10006detail6reduce28DeviceReduceSingleTileKernelINS2_10policy_hubIljN4cuda3std3__44plusIlEEE10Policy1000EN6thrust24THRUST_300001_SM_1000_NS18transform_iteratorI11is_positiveNSD_6detail15normal_iteratorINSD_10device_ptrIdEEEEllEEPljS9_llNS7_10__identityEEEvT0_T1_T2_T3_T4_T6_E12temp_storage+96];
	selp.b64 	%rd347, %rd346, 0, %p125;
	add.s64 	%rd348, %rd345, %rd347;
	setp.gt.u32 	%p126, %r51, 352;
	ld.shared.u64 	%rd349, [_ZZN3cub18CUB_300001_SM_10006detail6reduce28DeviceReduceSingleTileKernelINS2_10policy_hubIljN4cuda3std3__44plusIlEEE10Policy1000EN6thrust24THRUST_300001_SM_1000_NS18transform_iteratorI11is_positiveNSD_6detail15normal_iteratorINSD_10device_ptrIdEEEEllEEPljS9_llNS7_10__identityEEEvT0_T1_T2_T3_T4_T6_E12temp_storage+104];
	selp.b64 	%rd350, %rd349, 0, %p126;
	add.s64 	%rd351, %rd348, %rd350;
	setp.gt.u32 	%p127, %r51, 384;
	ld.shared.u64 	%rd352, [_ZZN3cub18CUB_300001_SM_10006detail6reduce28DeviceReduceSingleTileKernelINS2_10policy_hubIljN4cuda3std3__44plusIlEEE10Policy1000EN6thrust24THRUST_300001_SM_1000_NS18transform_iteratorI11is_positiveNSD_6detail15normal_iteratorINSD_10device_ptrIdEEEEllEEPljS9_llNS7_10__identityEEEvT0_T1_T2_T3_T4_T6_E12temp_storage+112];
	selp.b64 	%rd353, %rd352, 0, %p127;
	add.s64 	%rd354, %rd351, %rd353;
	setp.gt.u32 	%p128, %r51, 416;
	ld.shared.u64 	%rd355, [_ZZN3cub18CUB_300001_SM_10006detail6reduce28DeviceReduceSingleTileKernelINS2_10policy_hubIljN4cuda3std3__44plusIlEEE10Policy1000EN6thrust24THRUST_300001_SM_1000_NS18transform_iteratorI11is_positiveNSD_6detail15normal_iteratorINSD_10device_ptrIdEEEEllEEPljS9_llNS7_10__identityEEEvT0_T1_T2_T3_T4_T6_E12temp_storage+120];
	selp.b64 	%rd356, %rd355, 0, %p128;
	add.s64 	%rd357, %rd354, %rd356;
	setp.gt.u32 	%p129, %r51, 448;
	ld.shared.u64 	%rd358, [_ZZN3cub18CUB_300001_SM_10006detail6reduce28DeviceReduceSingleTileKernelINS2_10policy_hubIljN4cuda3std3__44plusIlEEE10Policy1000EN6thrust24THRUST_300001_SM_1000_NS18transform_iteratorI11is_positiveNSD_6detail15normal_iteratorINSD_10device_ptrIdEEEEllEEPljS9_llNS7_10__identityEEEvT0_T1_T2_T3_T4_T6_E12temp_storage+128];
	selp.b64 	%rd359, %rd358, 0, %p129;
	add.s64 	%rd360, %rd357, %rd359;
	setp.gt.u32 	%p130, %r51, 480;
	ld.shared.u64 	%rd361, [_ZZN3cub18CUB_300001_SM_10006detail6reduce28DeviceReduceSingleTileKernelINS2_10policy_hubIljN4cuda3std3__44plusIlEEE10Policy1000EN6thrust24THRUST_300001_SM_1000_NS18transform_iteratorI11is_positiveNSD_6detail15normal_iteratorINSD_10device_ptrIdEEEEllEEPljS9_llNS7_10__identityEEEvT0_T1_T2_T3_T4_T6_E12temp_storage+136];
	selp.b64 	%rd362, %rd361, 0, %p130;
	add.s64 	%rd430, %rd360, %rd362;
	bra.uni 	$L__BB1_50;
$L__BB1_28:
	mov.u32 	%r21, %tid.x;
	mul.wide.u32 	%rd52, %r21, 8;
	add.s64 	%rd28, %rd2, %rd52;
	ld.global.f64 	%fd1, [%rd28];
	setp.gt.f64 	%p3, %fd1, 0d0000000000000000;
	selp.u64 	%rd53, 1, 0, %p3;
	ld.global.f64 	%fd2, [%rd28+4096];
	setp.gt.f64 	%p4, %fd2, 0d0000000000000000;
	selp.u64 	%rd54, 1, 0, %p4;
	ld.global.f64 	%fd3, [%rd28+8192];
	setp.gt.f64 	%p5, %fd3, 0d0000000000000000;
	selp.u64 	%rd55, 1, 0, %p5;
	ld.global.f64 	%fd4, [%rd28+12288];
	setp.gt.f64 	%p6, %fd4, 0d0000000000000000;
	selp.u64 	%rd56, 1, 0, %p6;
	ld.global.f64 	%fd5, [%rd28+16384];
	setp.gt.f64 	%p7, %fd5, 0d0000000000000000;
	selp.u64 	%rd57, 1, 0, %p7;
	ld.global.f64 	%fd6, [%rd28+20480];
	setp.gt.f64 	%p8, %fd6, 0d0000000000000000;
	selp.u64 	%rd58, 1, 0, %p8;
	ld.global.f64 	%fd7, [%rd28+24576];
	setp.gt.f64 	%p9, %fd7, 0d0000000000000000;
	selp.u64 	%rd59, 1, 0, %p9;
	add.s64 	%rd60, %rd54, %rd53;
	add.s64 	%rd61, %rd60, %rd55;
	add.s64 	%rd62, %rd61, %rd56;
	add.s64 	%rd63, %rd62, %rd57;
	add.s64 	%rd64, %rd63, %rd58;
	add.s64 	%rd429, %rd64, %rd59;
	add.s32 	%r22, %r51, -3584;
	setp.lt.u32 	%p10, %r22, 3584;
	mov.b32 	%r286, 3584;
	@%p10 bra 	$L__BB1_32;
	mov.b32 	%r286, 3584;
$L__BB1_30:
	mul.wide.u32 	%rd65, %r286, 8;
	add.s64 	%rd66, %rd28, %rd65;
	ld.global.f64 	%fd8, [%rd66];
	setp.gt.f64 	%p11, %fd8, 0d0000000000000000;
	selp.u64 	%rd67, 1, 0, %p11;
	ld.global.f64 	%fd9, [%rd66+4096];
	setp.gt.f64 	%p12, %fd9, 0d0000000000000000;
	selp.u64 	%rd68, 1, 0, %p12;
	ld.global.f64 	%fd10, [%rd66+8192];
	setp.gt.f64 	%p13, %fd10, 0d0000000000000000;
	selp.u64 	%rd69, 1, 0, %p13;
	ld.global.f64 	%fd11, [%rd66+12288];
	setp.gt.f64 	%p14, %fd11, 0d0000000000000000;
	selp.u64 	%rd70, 1, 0, %p14;
	ld.global.f64 	%fd12, [%rd66+16384];
	setp.gt.f64 	%p15, %fd12, 0d0000000000000000;
	selp.u64 	%rd71, 1, 0, %p15;
	ld.global.f64 	%fd13, [%rd66+20480];
	setp.gt.f64 	%p16, %fd13, 0d0000000000000000;
	selp.u64 	%rd72, 1, 0, %p16;
	ld.global.f64 	%fd14, [%rd66+24576];
	setp.gt.f64 	%p17, %fd14, 0d0000000000000000;
	selp.u64 	%rd73, 1, 0, %p17;
	add.s64 	%rd74, %rd429, %rd67;
	add.s64 	%rd75, %rd74, %rd68;
	add.s64 	%rd76, %rd75, %rd69;
	add.s64 	%rd77, %rd76, %rd70;
	add.s64 	%rd78, %rd77, %rd71;
	add.s64 	%rd79, %rd78, %rd72;
	add.s64 	%rd429, %rd79, %rd73;
	sub.s32 	%r64, %r51, %r286;
	setp.lt.u32 	%p18, %r64, 3584;
	@%p18 bra 	$L__BB1_46;
	add.s32 	%r286, %r286, 3584;
	setp.le.u32 	%p19, %r286, %r22;
	@%p19 bra 	$L__BB1_30;
$L__BB1_32:
	setp.le.u32 	%p20, %r51, %r286;
	sub.s32 	%r65, %r51, %r286;
	setp.ge.s32 	%p21, %r21, %r65;
	or.pred  	%p22, %p20, %p21;
	@%p22 bra 	$L__BB1_46;
	not.b32 	%r67, %r21;
	add.s32 	%r68, %r51, %r67;
	sub.s32 	%r69, %r68, %r286;
	shr.u32 	%r70, %r69, 9;
	add.s32 	%r26, %r70, 1;
	and.b32  	%r27, %r26, 15;
	setp.lt.u32 	%p23, %r69, 7680;
	mov.u32 	%r291, %r21;
	@%p23 bra 	$L__BB1_37;
	or.b32  	%r289, %r21, 4096;
	add.s32 	%r288, %r21, %r286;
	and.b32  	%r71, %r26, 16777200;
	neg.s32 	%r287, %r71;
$L__BB1_35:
	.pragma "nounroll";
	mul.wide.u32 	%rd81, %r288, 8;
	add.s64 	%rd82, %rd2, %rd81;
	ld.global.f64 	%fd15, [%rd82];
	setp.gt.f64 	%p24, %fd15, 0d0000000000000000;
	selp.u64 	%rd83, 1, 0, %p24;
	add.s64 	%rd84, %rd429, %rd83;
	add.s32 	%r72, %r288, 512;
	mul.wide.u32 	%rd85, %r72, 8;
	add.s64 	%rd86, %rd2, %rd85;
	ld.global.f64 	%fd16, [%rd86];
	setp.gt.f64 	%p25, %fd16, 0d0000000000000000;
	selp.u64 	%rd87, 1, 0, %p25;
	add.s64 	%rd88, %rd84, %rd87;
	add.s32 	%r73, %r288, 1024;
	mul.wide.u32 	%rd89, %r73, 8;
	add.s64 	%rd90, %rd2, %rd89;
	ld.global.f64 	%fd17, [%rd90];
	setp.gt.f64 	%p26, %fd17, 0d0000000000000000;
	selp.u64 	%rd91, 1, 0, %p26;
	add.s64 	%rd92, %rd88, %rd91;
	add.s32 	%r74, %r288, 1536;
	mul.wide.u32 	%rd93, %r74, 8;
	add.s64 	%rd94, %rd2, %rd93;
	ld.global.f64 	%fd18, [%rd94];
	setp.gt.f64 	%p27, %fd18, 0d0000000000000000;
	selp.u64 	%rd95, 1, 0, %p27;
	add.s64 	%rd96, %rd92, %rd95;
	add.s32 	%r75, %r288, 2048;
	mul.wide.u32 	%rd97, %r75, 8;
	add.s64 	%rd98, %rd2, %rd97;
	ld.global.f64 	%fd19, [%rd98];
	setp.gt.f64 	%p28, %fd19, 0d0000000000000000;
	selp.u64 	%rd99, 1, 0, %p28;
	add.s64 	%rd100, %rd96, %rd99;
	add.s32 	%r76, %r288, 2560;
	mul.wide.u32 	%rd101, %r76, 8;
	add.s64 	%rd102, %rd2, %rd101;
	ld.global.f64 	%fd20, [%rd102];
	setp.gt.f64 	%p29, %fd20, 0d0000000000000000;
	selp.u64 	%rd103, 1, 0, %p29;
	add.s64 	%rd104, %rd100, %rd103;
	add.s32 	%r77, %r288, 3072;
	mul.wide.u32 	%rd105, %r77, 8;
	add.s64 	%rd106, %rd2, %rd105;
	ld.global.f64 	%fd21, [%rd106];
	setp.gt.f64 	%p30, %fd21, 0d0000000000000000;
	selp.u64 	%rd107, 1, 0, %p30;
	add.s64 	%rd108, %rd104, %rd107;
	add.s32 	%r78, %r288, 3584;
	mul.wide.u32 	%rd109, %r78, 8;
	add.s64 	%rd110, %rd2, %rd109;
	ld.global.f64 	%fd22, [%rd110];
	setp.gt.f64 	%p31, %fd22, 0d0000000000000000;
	selp.u64 	%rd111, 1, 0, %p31;
	add.s64 	%rd112, %rd108, %rd111;
	add.s32 	%r79, %r288, 4096;
	mul.wide.u32 	%rd113, %r79, 8;
	add.s64 	%rd114, %rd2, %rd113;
	ld.global.f64 	%fd23, [%rd114];
	setp.gt.f64 	%p32, %fd23, 0d0000000000000000;
	selp.u64 	%rd115, 1, 0, %p32;
	add.s64 	%rd116, %rd112, %rd115;
	add.s32 	%r80, %r288, 4608;
	mul.wide.u32 	%rd117, %r80, 8;
	add.s64 	%rd118, %rd2, %rd117;
	ld.global.f64 	%fd24, [%rd118];
	setp.gt.f64 	%p33, %fd24, 0d0000000000000000;
	selp.u64 	%rd119, 1, 0, %p33;
	add.s64 	%rd120, %rd116, %rd119;
	add.s32 	%r81, %r288, 5120;
	mul.wide.u32 	%rd121, %r81, 8;
	add.s64 	%rd122, %rd2, %rd121;
	ld.global.f64 	%fd25, [%rd122];
	setp.gt.f64 	%p34, %fd25, 0d0000000000000000;
	selp.u64 	%rd123, 1, 0, %p34;
	add.s64 	%rd124, %rd120, %rd123;
	add.s32 	%r82, %r288, 5632;
	mul.wide.u32 	%rd125, %r82, 8;
	add.s64 	%rd126, %rd2, %rd125;
	ld.global.f64 	%fd26, [%rd126];
	setp.gt.f64 	%p35, %fd26, 0d0000000000000000;
	selp.u64 	%rd127, 1, 0, %p35;
	add.s64 	%rd128, %rd124, %rd127;
	add.s32 	%r83, %r288, 6144;
	mul.wide.u32 	%rd129, %r83, 8;
	add.s64 	%rd130, %rd2, %rd129;
	ld.global.f64 	%fd27, [%rd130];
	setp.gt.f64 	%p36, %fd27, 0d0000000000000000;
	selp.u64 	%rd131, 1, 0, %p36;
	add.s64 	%rd132, %rd128, %rd131;
	add.s32 	%r84, %r288, 6656;
	mul.wide.u32 	%rd133, %r84, 8;
	add.s64 	%rd134, %rd2, %rd133;
	ld.global.f64 	%fd28, [%rd134];
	setp.gt.f64 	%p37, %fd28, 0d0000000000000000;
	selp.u64 	%rd135, 1, 0, %p37;
	add.s64 	%rd136, %rd132, %rd135;
	add.s32 	%r85, %r288, 7168;
	mul.wide.u32 	%rd137, %r85, 8;
	add.s64 	%rd138, %rd2, %rd137;
	ld.global.f64 	%fd29, [%rd138];
	setp.gt.f64 	%p38, %fd29, 0d0000000000000000;
	selp.u64 	%rd139, 1, 0, %p38;
	add.s64 	%rd140, %rd136, %rd139;
	add.s32 	%r86, %r288, 7680;
	mul.wide.u32 	%rd141, %r86, 8;
	add.s64 	%rd142, %rd2, %rd141;
	ld.global.f64 	%fd30, [%rd142];
	setp.gt.f64 	%p39, %fd30, 0d0000000000000000;
	selp.u64 	%rd143, 1, 0, %p39;
	add.s64 	%rd429, %rd140, %rd143;
	add.s32 	%r289, %r289, 8192;
	add.s32 	%r288, %r288, 8192;
	add.s32 	%r287, %r287, 16;
	setp.ne.s32 	%p40, %r287, 0;
	@%p40 bra 	$L__BB1_35;
	add.s32 	%r291, %r289, -4096;
$L__BB1_37:
	setp.eq.s32 	%p41, %r27, 0;
	@%p41 bra 	$L__BB1_46;
	and.b32  	%r39, %r26, 7;
	setp.lt.u32 	%p42, %r27, 8;
	@%p42 bra 	$L__BB1_40;
	add.s32 	%r87, %r291, %r286;
	mul.wide.u32 	%rd145, %r87, 8;
	add.s64 	%rd146, %rd2, %rd145;
	ld.global.f64 	%fd31, [%rd146];
	setp.gt.f64 	%p43, %fd31, 0d0000000000000000;
	selp.u64 	%rd147, 1, 0, %p43;
	add.s64 	%rd148, %rd429, %rd147;
	add.s32 	%r88, %r87, 512;
	mul.wide.u32 	%rd149, %r88, 8;
	add.s64 	%rd150, %rd2, %rd149;
	ld.global.f64 	%fd32, [%rd150];
	setp.gt.f64 	%p44, %fd32, 0d0000000000000000;
	selp.u64 	%rd151, 1, 0, %p44;
	add.s64 	%rd152, %rd148, %rd151;
	add.s32 	%r89, %r87, 1024;
	mul.wide.u32 	%rd153, %r89, 8;
	add.s64 	%rd154, %rd2, %rd153;
	ld.global.f64 	%fd33, [%rd154];
	setp.gt.f64 	%p45, %fd33, 0d0000000000000000;
	selp.u64 	%rd155, 1, 0, %p45;
	add.s64 	%rd156, %rd152, %rd155;
	add.s32 	%r90, %r87, 1536;
	mul.wide.u32 	%rd157, %r90, 8;
	add.s64 	%rd158, %rd2, %rd157;
	ld.global.f64 	%fd34, [%rd158];
	setp.gt.f64 	%p46, %fd34, 0d0000000000000000;
	selp.u64 	%rd159, 1, 0, %p46;
	add.s64 	%rd160, %rd156, %rd159;
	add.s32 	%r91, %r87, 2048;
	mul.wide.u32 	%rd161, %r91, 8;
	add.s64 	%rd162, %rd2, %rd161;
	ld.global.f64 	%fd35, [%rd162];
	setp.gt.f64 	%p47, %fd35, 0d0000000000000000;
	selp.u64 	%rd163, 1, 0, %p47;
	add.s64 	%rd164, %rd160, %rd163;
	add.s32 	%r92, %r87, 2560;
	mul.wide.u32 	%rd165, %r92, 8;
	add.s64 	%rd166, %rd2, %rd165;
	ld.global.f64 	%fd36, [%rd166];
	setp.gt.f64 	%p48, %fd36, 0d0000000000000000;
	selp.u64 	%rd167, 1, 0, %p48;
	add.s64 	%rd168, %rd164, %rd167;
	add.s32 	%r93, %r87, 3072;
	mul.wide.u32 	%rd169, %r93, 8;
	add.s64 	%rd170, %rd2, %rd169;
	ld.global.f64 	%fd37, [%rd170];
	setp.gt.f64 	%p49, %fd37, 0d0000000000000000;
	selp.u64 	%rd171, 1, 0, %p49;
	add.s64 	%rd172, %rd168, %rd171;
	add.s32 	%r94, %r87, 3584;
	mul.wide.u32 	%rd173, %r94, 8;
	add.s64 	%rd174, %rd2, %rd173;
	ld.global.f64 	%fd38, [%rd174];
	setp.gt.f64 	%p50, %fd38, 0d0000000000000000;
	selp.u64 	%rd175, 1, 0, %p50;
	add.s64 	%rd429, %rd172, %rd175;
	add.s32 	%r291, %r291, 4096;
$L__BB1_40:
	setp.eq.s32 	%p51, %r39, 0;
	@%p51 bra 	$L__BB1_46;
	and.b32  	%r42, %r26, 3;
	setp.lt.u32 	%p52, %r39, 4;
	@%p52 bra 	$L__BB1_43;
	add.s32 	%r95, %r291, %r286;
	mul.wide.u32 	%rd177, %r95, 8;
	add.s64 	%rd178, %rd2, %rd177;
	ld.global.f64 	%fd39, [%rd178];
	setp.gt.f64 	%p53, %fd39, 0d0000000000000000;
	selp.u64 	%rd179, 1, 0, %p53;
	add.s64 	%rd180, %rd429, %rd179;
	add.s32 	%r96, %r95, 512;
	mul.wide.u32 	%rd181, %r96, 8;
	add.s64 	%rd182, %rd2, %rd181;
	ld.global.f64 	%fd40, [%rd182];
	setp.gt.f64 	%p54, %fd40, 0d0000000000000000;
	selp.u64 	%rd183, 1, 0, %p54;
	add.s64 	%rd184, %rd180, %rd183;
	add.s32 	%r97, %r95, 1024;
	mul.wide.u32 	%rd185, %r97, 8;
	add.s64 	%rd186, %rd2, %rd185;
	ld.global.f64 	%fd41, [%rd186];
	setp.gt.f64 	%p55, %fd41, 0d0000000000000000;
	selp.u64 	%rd187, 1, 0, %p55;
	add.s64 	%rd188, %rd184, %rd187;
	add.s32 	%r98, %r95, 1536;
	mul.wide.u32 	%rd189, %r98, 8;
	add.s64 	%rd190, %rd2, %rd189;
	ld.global.f64 	%fd42, [%rd190];
	setp.gt.f64 	%p56, %fd42, 0d0000000000000000;
	selp.u64 	%rd191, 1, 0, %p56;
	add.s64 	%rd429, %rd188, %rd191;
	add.s32 	%r291, %r291, 2048;
$L__BB1_43:
	setp.eq.s32 	%p57, %r42, 0;
	@%p57 bra 	$L__BB1_46;
	add.s32 	%r294, %r291, %r286;
	neg.s32 	%r293, %r42;
$L__BB1_45:
	.pragma "nounroll";
	mul.wide.u32 	%rd192, %r294, 8;
	add.s64 	%rd193, %rd2, %rd192;
	ld.global.f64 	%fd43, [%rd193];
	setp.gt.f64 	%p58, %fd43, 0d0000000000000000;
	selp.u64 	%rd194, 1, 0, %p58;
	add.s64 	%rd429, %rd429, %rd194;
	add.s32 	%r294, %r294, 512;
	add.s32 	%r293, %r293, 1;
	setp.ne.s32 	%p59, %r293, 0;
	@%p59 bra 	$L__BB1_45;
$L__BB1_46:
	// begin inline asm
	mov.u32 %r99, %laneid;
	// end inline asm
	mov.b64 	{%r101, %r106}, %rd429;
	mov.b32 	%r107, 1;
	mov.b32 	%r148, 31;
	mov.b32 	%r149, -1;
	// begin inline asm
	shfl.sync.down.b32 %r100, %r101, %r107, %r148, %r149;
	// end inline asm
	// begin inline asm
	shfl.sync.down.b32 %r105, %r106, %r107, %r148, %r149;
	// end inline asm
	mov.b64 	%rd195, {%r100, %r105};
	setp.gt.s32 	%p60, %r99, 30;
	selp.b64 	%rd196, 0, %rd195, %p60;
	add.s64 	%rd197, %rd196, %rd429;
	mov.b64 	{%r111, %r116}, %rd197;
	mov.b32 	%r117, 2;
	// begin inline asm
	shfl.sync.down.b32 %r110, %r111, %r117, %r148, %r149;
	// end inline asm
	// begin inline asm
	shfl.sync.down.b32 %r115, %r116, %r117, %r148, %r149;
	// end inline asm
	mov.b64 	%rd198, {%r110, %r115};
	setp.gt.s32 	%p61, %r99, 29;
	selp.b64 	%rd199, 0, %rd198, %p61;
	add.s64 	%rd200, %rd199, %rd197;
	mov.b64 	{%r121, %r126}, %rd200;
	mov.b32 	%r127, 4;
	// begin inline asm
	shfl.sync.down.b32 %r120, %r121, %r127, %r148, %r149;
	// end inline asm
	// begin inline asm
	shfl.sync.down.b32 %r125, %r126, %r127, %r148, %r149;
	// end inline asm
	mov.b64 	%rd201, {%r120, %r125};
	setp.gt.s32 	%p62, %r99, 27;
	selp.b64 	%rd202, 0, %rd201, %p62;
	add.s64 	%rd203, %rd202, %rd200;
	mov.b64 	{%r131, %r136}, %rd203;
	mov.b32 	%r137, 8;
	// begin inline asm
	shfl.sync.down.b32 %r130, %r131, %r137, %r148, %r149;
	// end inline asm
	// begin inline asm
	shfl.sync.down.b32 %r135, %r136, %r137, %r148, %r149;
	// end inline asm
	mov.b64 	%rd204, {%r130, %r135};
	setp.gt.s32 	%p63, %r99, 23;
	selp.b64 	%rd205, 0, %rd204, %p63;
	add.s64 	%rd206, %rd205, %rd203;
	mov.b64 	{%r141, %r146}, %rd206;
	mov.b32 	%r147, 16;
	// begin inline asm
	shfl.sync.down.b32 %r140, %r141, %r147, %r148, %r149;
	// end inline asm
	// begin inline asm
	shfl.sync.down.b32 %r145, %r146, %r147, %r148, %r149;
	// end inline asm
	mov.b64 	%rd207, {%r140, %r145};
	setp.gt.s32 	%p64, %r99, 15;
	selp.b64 	%rd208, 0, %rd207, %p64;
	add.s64 	%rd430, %rd208, %rd206;
	setp.ne.s32 	%p65, %r99, 0;
	@%p65 bra 	$L__BB1_48;
	shr.u32 	%r150, %r21, 2;
	and.b32  	%r151, %r150, 248;
	mov.u32 	%r152, _ZZN3cub18CUB_300001_SM_10006detail6reduce28DeviceReduceSingleTileKernelINS2_10policy_hubIljN4cuda3std3__44plusIlEEE10Policy1000EN6thrust24THRUST_300001_SM_1000_NS18transform_iteratorI11is_positiveNSD_6detail15normal_iteratorINSD_10device_ptrIdEEEEllEEPljS9_llNS7_10__identityEEEvT0_T1_T2_T3_T4_T6_E12temp_storage;
	add.s32 	%r153, %r152, %r151;
	st.shared.u64 	[%r153+16], %rd430;
$L__BB1_48:
	bar.sync 	0;
	setp.ne.s32 	%p66, %r21, 0;
	@%p66 bra 	$L__BB1_50;
	ld.shared.u64 	%rd209, [_ZZN3cub18CUB_300001_SM_10006detail6reduce28DeviceReduceSingleTileKernelINS2_10policy_hubIljN4cuda3std3__44plusIlEEE10Policy1000EN6thrust24THRUST_300001_SM_1000_NS18transform_iteratorI11is_positiveNSD_6detail15normal_iteratorINSD_10device_ptrIdEEEEllEEPljS9_llNS7_10__identityEEEvT0_T1_T2_T3_T4_T6_E12temp_storage+24];
	add.s64 	%rd210, %rd209, %rd430;
	ld.shared.u64 	%rd211, [_ZZN3cub18CUB_300001_SM_10006detail6reduce28DeviceReduceSingleTileKernelINS2_10policy_hubIljN4cuda3std3__44plusIlEEE10Policy1000EN6thrust24THRUST_300001_SM_1000_NS18transform_iteratorI11is_positiveNSD_6detail15normal_iteratorINSD_10device_ptrIdEEEEllEEPljS9_llNS7_10__identityEEEvT0_T1_T2_T3_T4_T6_E12temp_storage+32];
	add.s64 	%rd212, %rd210, %rd211;
	ld.shared.u64 	%rd213, [_ZZN3cub18CUB_300001_SM_10006detail6reduce28DeviceReduceSingleTileKernelINS2_10policy_hubIljN4cuda3std3__44plusIlEEE10Policy1000EN6thrust24THRUST_300001_SM_1000_NS18transform_iteratorI11is_positiveNSD_6detail15normal_iteratorINSD_10device_ptrIdEEEEllEEPljS9_llNS7_10__identityEEEvT0_T1_T2_T3_T4_T6_E12temp_storage+40];
	add.s64 	%rd214, %rd212, %rd213;
	ld.shared.u64 	%rd215, [_ZZN3cub18CUB_300001_SM_10006detail6reduce28DeviceReduceSingleTileKernelINS2_10policy_hubIljN4cuda3std3__44plusIlEEE10Policy1000EN6thrust24THRUST_300001_SM_1000_NS18transform_iteratorI11is_positiveNSD_6detail15normal_iteratorINSD_10device_ptrIdEEEEllEEPljS9_llNS7_10__identityEEEvT0_T1_T2_T3_T4_T6_E12temp_storage+48];
	add.s64 	%rd216, %rd214, %rd215;
	ld.shared.u64 	%rd217, [_ZZN3cub18CUB_300001_SM_10006detail6reduce28DeviceReduceSingleTileKernelINS2_10policy_hubIljN4cuda3std3__44plusIlEEE10Policy1000EN6thrust24THRUST_300001_SM_1000_NS18transform_iteratorI11is_positiveNSD_6detail15normal_iteratorINSD_10device_ptrIdEEEEllEEPljS9_llNS7_10__identityEEEvT0_T1_T2_T3_T4_T6_E12temp_storage+56];
	add.s64 	%rd218, %rd216, %rd217;
	ld.shared.u64 	%rd219, [_ZZN3cub18CUB_300001_SM_10006detail6reduce28DeviceReduceSingleTileKernelINS2_10policy_hubIljN4cuda3std3__44plusIlEEE10Policy1000EN6thrust24THRUST_300001_SM_1000_NS18transform_iteratorI11is_positiveNSD_6detail15normal_iteratorINSD_10device_ptrIdEEEEllEEPljS9_llNS7_10__identityEEEvT0_T1_T2_T3_T4_T6_E12temp_storage+64];
	add.s64 	%rd220, %rd218, %rd219;
	ld.shared.u64 	%rd221, [_ZZN3cub18CUB_300001_SM_10006detail6reduce28DeviceReduceSingleTileKernelINS2_10policy_hubIljN4cuda3std3__44plusIlEEE10Policy1000EN6thrust24THRUST_300001_SM_1000_NS18transform_iteratorI11is_positiveNSD_6detail15normal_iteratorINSD_10device_ptrIdEEEEllEEPljS9_llNS7_10__identityEEEvT0_T1_T2_T3_T4_T6_E12temp_storage+72];
	add.s64 	%rd222, %rd220, %rd221;
	ld.shared.u64 	%rd223, [_ZZN3cub18CUB_300001_SM_10006detail6reduce28DeviceReduceSingleTileKernelINS2_10policy_hubIljN4cuda3std3__44plusIlEEE10Policy1000EN6thrust24THRUST_300001_SM_1000_NS18transform_iteratorI11is_positiveNSD_6detail15normal_iteratorINSD_10device_ptrIdEEEEllEEPljS9_llNS7_10__identityEEEvT0_T1_T2_T3_T4_T6_E12temp_storage+80];
	add.s64 	%rd224, %rd222, %rd223;
	ld.shared.u64 	%rd225, [_ZZN3cub18CUB_300001_SM_10006detail6reduce28DeviceReduceSingleTileKernelINS2_10policy_hubIljN4cuda3std3__44plusIlEEE10Policy1000EN6thrust24THRUST_300001_SM_1000_NS18transform_iteratorI11is_positiveNSD_6detail15normal_iteratorINSD_10device_ptrIdEEEEllEEPljS9_llNS7_10__identityEEEvT0_T1_T2_T3_T4_T6_E12temp_storage+88];
	add.s64 	%rd226, %rd224, %rd225;
	ld.shared.u64 	%rd227, [_ZZN3cub18CUB_300001_SM_10006detail6reduce28DeviceReduceSingleTileKernelINS2_10policy_hubIljN4cuda3std3__44plusIlEEE10Policy1000EN6thrust24THRUST_300001_SM_1000_NS18transform_iteratorI11is_positiveNSD_6detail15normal_iteratorINSD_10device_ptrIdEEEEllEEPljS9_llNS7_10__identityEEEvT0_T1_T2_T3_T4_T6_E12temp_storage+96];
	add.s64 	%rd228, %rd226, %rd227;
	ld.shared.u64 	%rd229, [_ZZN3cub18CUB_300001_SM_10006detail6reduce28DeviceReduceSingleTileKernelINS2_10policy_hubIljN4cuda3std3__44plusIlEEE10Policy1000EN6thrust24THRUST_300001_SM_1000_NS18transform_iteratorI11is_positiveNSD_6detail15normal_iteratorINSD_10device_ptrIdEEEEllEEPljS9_llNS7_10__identityEEEvT0_T1_T2_T3_T4_T6_E12temp_storage+104];
	add.s64 	%rd230, %rd228, %rd229;
	ld.shared.u64 	%rd231, [_ZZN3cub18CUB_300001_SM_10006detail6reduce28DeviceReduceSingleTileKernelINS2_10policy_hubIljN4cuda3std3__44plusIlEEE10Policy1000EN6thrust24THRUST_300001_SM_1000_NS18transform_iteratorI11is_positiveNSD_6detail15normal_iteratorINSD_10device_ptrIdEEEEllEEPljS9_llNS7_10__identityEEEvT0_T1_T2_T3_T4_T6_E12temp_storage+112];
	add.s64 	%rd232, %rd230, %rd231;
	ld.shared.u64 	%rd233, [_ZZN3cub18CUB_300001_SM_10006detail6reduce28DeviceReduceSingleTileKernelINS2_10policy_hubIljN4cuda3std3__44plusIlEEE10Policy1000EN6thrust24THRUST_300001_SM_1000_NS18transform_iteratorI11is_positiveNSD_6detail15normal_iteratorINSD_10device_ptrIdEEEEllEEPljS9_llNS7_10__identityEEEvT0_T1_T2_T3_T4_T6_E12temp_storage+120];
	add.s64 	%rd234, %rd232, %rd233;
	ld.shared.u64 	%rd235, [_ZZN3cub18CUB_300001_SM_10006detail6reduce28DeviceReduceSingleTileKernelINS2_10policy_hubIljN4cuda3std3__44plusIlEEE10Policy1000EN6thrust24THRUST_300001_SM_1000_NS18transform_iteratorI11is_positiveNSD_6detail15normal_iteratorINSD_10device_ptrIdEEEEllEEPljS9_llNS7_10__identityEEEvT0_T1_T2_T3_T4_T6_E12temp_storage+128];
	add.s64 	%rd236, %rd234, %rd235;
	ld.shared.u64 	%rd237, [_ZZN3cub18CUB_300001_SM_10006detail6reduce28DeviceReduceSingleTileKernelINS2_10policy_hubIljN4cuda3std3__44plusIlEEE10Policy1000EN6thrust24THRUST_300001_SM_1000_NS18transform_iteratorI11is_positiveNSD_6detail15normal_iteratorINSD_10device_ptrIdEEEEllEEPljS9_llNS7_10__identityEEEvT0_T1_T2_T3_T4_T6_E12temp_storage+136];
	add.s64 	%rd430, %rd236, %rd237;
$L__BB1_50:
	mov.u32 	%r276, %tid.x;
	setp.ne.s32 	%p138, %r276, 0;
	@%p138 bra 	$L__BB1_52;
	add.s64 	%rd406, %rd430, %rd50;
	st.global.u64 	[%rd1], %rd406;
$L__BB1_52:
	ret;

}
	// .globl	_ZN3cub18CUB_300001_SM_10006detail6reduce18DeviceReduceKernelINS2_10policy_hubIljN4cuda3std3__44plusIlEEE10Policy1000EN6thrust24THRUST_300001_SM_1000_NS18transform_iteratorI11is_positiveNSD_6detail15normal_iteratorINSD_10device_ptrIdEEEEllEEjS9_lNS7_10__identityEEEvT0_PT3_T1_NS0_13GridEvenShareISQ_EET2_T4_
.visible .entry _ZN3cub18CUB_300001_SM_10006detail6reduce18DeviceReduceKernelINS2_10policy_hubIljN4cuda3std3__44plusIlEEE10Policy1000EN6thrust24THRUST_300001_SM_1000_NS18transform_iteratorI11is_positiveNSD_6detail15normal_iteratorINSD_10device_ptrIdEEEEllEEjS9_lNS7_10__identityEEEvT0_PT3_T1_NS0_13GridEvenShareISQ_EET2_T4_(
	.param .align 8 .b8 _ZN3cub18CUB_300001_SM_10006detail6reduce18DeviceReduceKernelINS2_10policy_hubIljN4cuda3std3__44plusIlEEE10Policy1000EN6thrust24THRUST_300001_SM_1000_NS18transform_iteratorI11is_positiveNSD_6detail15normal_iteratorINSD_10device_ptrIdEEEEllEEjS9_lNS7_10__identityEEEvT0_PT3_T1_NS0_13GridEvenShareISQ_EET2_T4__param_0[16],
	.param .u64 .ptr .align 1 _ZN3cub18CUB_300001_SM_10006detail6reduce18DeviceReduceKernelINS2_10policy_hubIljN4cuda3std3__44plusIlEEE10Policy1000EN6thrust24THRUST_300001_SM_1000_NS18transform_iteratorI11is_positiveNSD_6detail15normal_iteratorINSD_10device_ptrIdEEEEllEEjS9_lNS7_10__identityEEEvT0_PT3_T1_NS0_13GridEvenShareISQ_EET2_T4__param_1,
	.param .u32 _ZN3cub18CUB_300001_SM_10006detail6reduce18DeviceReduceKernelINS2_10policy_hubIljN4cuda3std3__44plusIlEEE10Policy1000EN6thrust24THRUST_300001_SM_1000_NS18transform_iteratorI11is_positiveNSD_6detail15normal_iteratorINSD_10device_ptrIdEEEEllEEjS9_lNS7_10__identityEEEvT0_PT3_T1_NS0_13GridEvenShareISQ_EET2_T4__param_2,
	.param .align 4 .b8 _ZN3cub18CUB_300001_SM_10006detail6reduce18DeviceReduceKernelINS2_10policy_hubIljN4cuda3std3__44plusIlEEE10Policy1000EN6thrust24THRUST_300001_SM_1000_NS18transform_iteratorI11is_positiveNSD_6detail15normal_iteratorINSD_10device_ptrIdEEEEllEEjS9_lNS7_10__identityEEEvT0_PT3_T1_NS0_13GridEvenShareISQ_EET2_T4__param_3[40],
	.param .align 1 .b8 _ZN3cub18CUB_300001_SM_10006detail6reduce18DeviceReduceKernelINS2_10policy_hubIljN4cuda3std3__44plusIlEEE10Policy1000EN6thrust24THRUST_300001_SM_1000_NS18transform_iteratorI11is_positiveNSD_6detail15normal_iteratorINSD_10device_ptrIdEEEEllEEjS9_lNS7_10__identityEEEvT0_PT3_T1_NS0_13GridEvenShareISQ_EET2_T4__param_4[1],
	.param .align 1 .b8 _ZN3cub18CUB_300001_SM_10006detail6reduce18DeviceReduceKernelINS2_10policy_hubIljN4cuda3std3__44plusIlEEE10Policy1000EN6thrust24THRUST_300001_SM_1000_NS18transform_iteratorI11is_positiveNSD_6detail15normal_iteratorINSD_10device_ptrIdEEEEllEEjS9_lNS7_10__identityEEEvT0_PT3_T1_NS0_13GridEvenShareISQ_EET2_T4__param_5[1]
)
.maxntid 512
{
	.reg .pred 	%p<138>;
	.reg .b16 	%rs<4>;
	.reg .b32 	%r<350>;
	.reg .b64 	%rd<476>;
	.reg .b64 	%fd<74>;
	// demoted variable
	.shared .align 8 .b8 _ZZN3cub18CUB_300001_SM_10006detail6reduce18DeviceReduceKernelINS2_10policy_hubIljN4cuda3std3__44plusIlEEE10Policy1000EN6thrust24THRUST_300001_SM_1000_NS18transform_iteratorI11is_positiveNSD_6detail15normal_iteratorINSD_10device_ptrIdEEEEllEEjS9_lNS7_10__identityEEEvT0_PT3_T1_NS0_13GridEvenShareISQ_EET2_T4_E12temp_storage[152];
	ld.param.u32 	%r1, [_ZN3cub18CUB_300001_SM_10006detail6reduce18DeviceReduceKernelINS2_10policy_hubIljN4cuda3std3__44plusIlEEE10Policy1000EN6thrust24THRUST_300001_SM_1000_NS18transform_iteratorI11is_positiveNSD_6detail15normal_iteratorINSD_10device_ptrIdEEEEllEEjS9_lNS7_10__identityEEEvT0_PT3_T1_NS0_13GridEvenShareISQ_EET2_T4__param_3+20];
	ld.param.u32 	%r2, [_ZN3cub18CUB_300001_SM_10006detail6reduce18DeviceReduceKernelINS2_10policy_hubIljN4cuda3std3__44plusIlEEE10Policy1000EN6thrust24THRUST_300001_SM_1000_NS18transform_iteratorI11is_positiveNSD_6detail15normal_iteratorINSD_10device_ptrIdEEEEllEEjS9_lNS7_10__identityEEEvT0_PT3_T1_NS0_13GridEvenShareISQ_EET2_T4__param_3+24];
	ld.param.u64 	%rd41, [_ZN3cub18CUB_300001_SM_10006detail6reduce18DeviceReduceKernelINS2_10policy_hubIljN4cuda3std3__44plusIlEEE10Policy1000EN6thrust24THRUST_300001_SM_1000_NS18transform_iteratorI11is_positiveNSD_6detail15normal_iteratorINSD_10device_ptrIdEEEEllEEjS9_lNS7_10__identityEEEvT0_PT3_T1_NS0_13GridEvenShareISQ_EET2_T4__param_0];
	cvta.to.global.u64 	%rd1, %rd41;
	mov.u32 	%r3, %ctaid.x;
	mul.lo.s32 	%r4, %r2, 3584;
	mul.lo.s32 	%r341, %r3, 3584;
	sub.s32 	%r6, %r1, %r341;
	setp.gt.u32 	%p1, %r6, 3583;
	@%p1 bra 	$L__BB2_26;
	mov.u32 	%r7, %tid.x;
	setp.ge.u32 	%p66, %r7, %r6;
	mov.b64 	%rd464, 0;
	mov.u32 	%r332, %r7;
	@%p66 bra 	$L__BB2_3;
	add.s32 	%r176, %r341, %r7;
	mul.wide.u32 	%rd233, %r176, 8;
	add.s64 	%rd234, %rd1, %rd233;
	ld.global.f64 	%fd44, [%rd234];
	setp.gt.f64 	%p67, %fd44, 0d0000000000000000;
	selp.u64 	%rd464, 1, 0, %p67;
	add.s32 	%r332, %r7, 512;
$L__BB2_3:
	setp.ge.u32 	%p68, %r332, %r6;
	@%p68 bra 	$L__BB2_17;
	not.b32 	%r177, %r332;
	add.s32 	%r178, %r1, %r177;
	sub.s32 	%r179, %r178, %r341;
	shr.u32 	%r180, %r179, 9;
	add.s32 	%r10, %r180, 1;
	and.b32  	%r11, %r10, 15;
	setp.lt.u32 	%p69, %r179, 7680;
	@%p69 bra 	$L__BB2_8;
	or.b32  	%r331, %r332, 4096;
	add.s32 	%r330, %r332, %r341;
	and.b32  	%r181, %r10, 16777200;
	neg.s32 	%r329, %r181;
$L__BB2_6:
	.pragma "nounroll";
	mul.wide.u32 	%rd236, %r330, 8;
	add.s64 	%rd237, %rd1, %rd236;
	ld.global.f64 	%fd45, [%rd237];
	setp.gt.f64 	%p70, %fd45, 0d0000000000000000;
	selp.u64 	%rd238, 1, 0, %p70;
	add.s64 	%rd239, %rd464, %rd238;
	add.s32 	%r182, %r330, 512;
	mul.wide.u32 	%rd240, %r182, 8;
	add.s64 	%rd241, %rd1, %rd240;
	ld.global.f64 	%fd46, [%rd241];
	setp.gt.f64 	%p71, %fd46, 0d0000000000000000;
	selp.u64 	%rd242, 1, 0, %p71;
	add.s64 	%rd243, %rd239, %rd242;
	add.s32 	%r183, %r330, 1024;
	mul.wide.u32 	%rd244, %r183, 8;
	add.s64 	%rd245, %rd1, %rd244;
	ld.global.f64 	%fd47, [%rd245];
	setp.gt.f64 	%p72, %fd47, 0d0000000000000000;
	selp.u64 	%rd246, 1, 0, %p72;
	add.s64 	%rd247, %rd243, %rd246;
	add.s32 	%r184, %r330, 1536;
	mul.wide.u32 	%rd248, %r184, 8;
	add.s64 	%rd249, %rd1, %rd248;
	ld.global.f64 	%fd48, [%rd249];
	setp.gt.f64 	%p73, %fd48, 0d0000000000000000;
	selp.u64 	%rd250, 1, 0, %p73;
	add.s64 	%rd251, %rd247, %rd250;
	add.s32 	%r185, %r330, 2048;
	mul.wide.u32 	%rd252, %r185, 8;
	add.s64 	%rd253, %rd1, %rd252;
	ld.global.f64 	%fd49, [%rd253];
	setp.gt.f64 	%p74, %fd49, 0d0000000000000000;
	selp.u64 	%rd254, 1, 0, %p74;
	add.s64 	%rd255, %rd251, %rd254;
	add.s32 	%r186, %r330, 2560;
	mul.wide.u32 	%rd256, %r186, 8;
	add.s64 	%rd257, %rd1, %rd256;
	ld.global.f64 	%fd50, [%rd257];
	setp.gt.f64 	%p75, %fd50, 0d0000000000000000;
	selp.u64 	%rd258, 1, 0, %p75;
	add.s64 	%rd259, %rd255, %rd258;
	add.s32 	%r187, %r330, 3072;
	mul.wide.u32 	%rd260, %r187, 8;
	add.s64 	%rd261, %rd1, %rd260;
	ld.global.f64 	%fd51, [%rd261];
	setp.gt.f64 	%p76, %fd51, 0d0000000000000000;
	selp.u64 	%rd262, 1, 0, %p76;
	add.s64 	%rd263, %rd259, %rd262;
	add.s32 	%r188, %r330, 3584;
	mul.wide.u32 	%rd264, %r188, 8;
	add.s64 	%rd265, %rd1, %rd264;
	ld.global.f64 	%fd52, [%rd265];
	setp.gt.f64 	%p77, %fd52, 0d0000000000000000;
	selp.u64 	%rd266, 1, 0, %p77;
	add.s64 	%rd267, %rd263, %rd266;
	add.s32 	%r189, %r330, 4096;
	mul.wide.u32 	%rd268, %r189, 8;
	add.s64 	%rd269, %rd1, %rd268;
	ld.global.f64 	%fd53, [%rd269];
	setp.gt.f64 	%p78, %fd53, 0d0000000000000000;
	selp.u64 	%rd270, 1, 0, %p78;
	add.s64 	%rd271, %rd267, %rd270;
	add.s32 	%r190, %r330, 4608;
	mul.wide.u32 	%rd272, %r190, 8;
	add.s64 	%rd273, %rd1, %rd272;
	ld.global.f64 	%fd54, [%rd273];
	setp.gt.f64 	%p79, %fd54, 0d0000000000000000;
	selp.u64 	%rd274, 1, 0, %p79;
	add.s64 	%rd275, %rd271, %rd274;
	add.s32 	%r191, %r330, 5120;
	mul.wide.u32 	%rd276, %r191, 8;
	add.s64 	%rd277, %rd1, %rd276;
	ld.global.f64 	%fd55, [%rd277];
	setp.gt.f64 	%p80, %fd55, 0d0000000000000000;
	selp.u64 	%rd278, 1, 0, %p80;
	add.s64 	%rd279, %rd275, %rd278;
	add.s32 	%r192, %r330, 5632;
	mul.wide.u32 	%rd280, %r192, 8;
	add.s64 	%rd281, %rd1, %rd280;
	ld.global.f64 	%fd56, [%rd281];
	setp.gt.f64 	%p81, %fd56, 0d0000000000000000;
	selp.u64 	%rd282, 1, 0, %p81;
	add.s64 	%rd283, %rd279, %rd282;
	add.s32 	%r193, %r330, 6144;
	mul.wide.u32 	%rd284, %r193, 8;
	add.s64 	%rd285, %rd1, %rd284;
	ld.global.f64 	%fd57, [%rd285];
	setp.gt.f64 	%p82, %fd57, 0d0000000000000000;
	selp.u64 	%rd286, 1, 0, %p82;
	add.s64 	%rd287, %rd283, %rd286;
	add.s32 	%r194, %r330, 6656;
	mul.wide.u32 	%rd288, %r194, 8;
	add.s64 	%rd289, %rd1, %rd288;
	ld.global.f64 	%fd58, [%rd289];
	setp.gt.f64 	%p83, %fd58, 0d0000000000000000;
	selp.u64 	%rd290, 1, 0, %p83;
	add.s64 	%rd291, %rd287, %rd290;
	add.s32 	%r195, %r330, 7168;
	mul.wide.u32 	%rd292, %r195, 8;
	add.s64 	%rd293, %rd1, %rd292;
	ld.global.f64 	%fd59, [%rd293];
	setp.gt.f64 	%p84, %fd59, 0d0000000000000000;
	selp.u64 	%rd294, 1, 0, %p84;
	add.s64 	%rd295, %rd291, %rd294;
	add.s32 	%r196, %r330, 7680;
	mul.wide.u32 	%rd296, %r196, 8;
	add.s64 	%rd297, %rd1, %rd296;
	ld.global.f64 	%fd60, [%rd297];
	setp.gt.f64 	%p85, %fd60, 0d0000000000000000;
	selp.u64 	%rd298, 1, 0, %p85;
	add.s64 	%rd464, %rd295, %rd298;
	add.s32 	%r331, %r331, 8192;
	add.s32 	%r330, %r330, 8192;
	add.s32 	%r329, %r329, 16;
	setp.ne.s32 	%p86, %r329, 0;
	@%p86 bra 	$L__BB2_6;
	add.s32 	%r332, %r331, -4096;
$L__BB2_8:
	setp.eq.s32 	%p87, %r11, 0;
	@%p87 bra 	$L__BB2_17;
	and.b32  	%r23, %r10, 7;
	setp.lt.u32 	%p88, %r11, 8;
	@%p88 bra 	$L__BB2_11;
	add.s32 	%r197, %r332, %r341;
	mul.wide.u32 	%rd300, %r197, 8;
	add.s64 	%rd301, %rd1, %rd300;
	ld.global.f64 	%fd61, [%rd301];
	setp.gt.f64 	%p89, %fd61, 0d0000000000000000;
	selp.u64 	%rd302, 1, 0, %p89;
	add.s64 	%rd303, %rd464, %rd302;
	add.s32 	%r198, %r197, 512;
	mul.wide.u32 	%rd304, %r198, 8;
	add.s64 	%rd305, %rd1, %rd304;
	ld.global.f64 	%fd62, [%rd305];
	setp.gt.f64 	%p90, %fd62, 0d0000000000000000;
	selp.u64 	%rd306, 1, 0, %p90;
	add.s64 	%rd307, %rd303, %rd306;
	add.s32 	%r199, %r197, 1024;
	mul.wide.u32 	%rd308, %r199, 8;
	add.s64 	%rd309, %rd1, %rd308;
	ld.global.f64 	%fd63, [%rd309];
	setp.gt.f64 	%p91, %fd63, 0d0000000000000000;
	selp.u64 	%rd310, 1, 0, %p91;
	add.s64 	%rd311, %rd307, %rd310;
	add.s32 	%r200, %r197, 1536;
	mul.wide.u32 	%rd312, %r200, 8;
	add.s64 	%rd313, %rd1, %rd312;
	ld.global.f64 	%fd64, [%rd313];
	setp.gt.f64 	%p92, %fd64, 0d0000000000000000;
	selp.u64 	%rd314, 1, 0, %p92;
	add.s64 	%rd315, %rd311, %rd314;
	add.s32 	%r201, %r197, 2048;
	mul.wide.u32 	%rd316, %r201, 8;
	add.s64 	%rd317, %rd1, %rd316;
	ld.global.f64 	%fd65, [%rd317];
	setp.gt.f64 	%p93, %fd65, 0d0000000000000000;
	selp.u64 	%rd318, 1, 0, %p93;
	add.s64 	%rd319, %rd315, %rd318;
	add.s32 	%r202, %r197, 2560;
	mul.wide.u32 	%rd320, %r202, 8;
	add.s64 	%rd321, %rd1, %rd320;
	ld.global.f64 	%fd66, [%rd321];
	setp.gt.f64 	%p94, %fd66, 0d0000000000000000;
	selp.u64 	%rd322, 1, 0, %p94;
	add.s64 	%rd323, %rd319, %rd322;
	add.s32 	%r203, %r197, 3072;
	mul.wide.u32 	%rd324, %r203, 8;
	add.s64 	%rd325, %rd1, %rd324;
	ld.global.f64 	%fd67, [%rd325];
	setp.gt.f64 	%p95, %fd67, 0d0000000000000000;
	selp.u64 	%rd326, 1, 0, %p95;
	add.s64 	%rd327, %rd323, %rd326;
	add.s32 	%r204, %r197, 3584;
	mul.wide.u32 	%rd328, %r204, 8;
	add.s64 	%rd329, %rd1, %rd328;
	ld.global.f64 	%fd68, [%rd329];
	setp.gt.f64 	%p96, %fd68, 0d0000000000000000;
	selp.u64 	%rd330, 1, 0, %p96;
	add.s64 	%rd464, %rd327, %rd330;
	add.s32 	%r332, %r332, 4096;
$L__BB2_11:
	setp.eq.s32 	%p97, %r23, 0;
	@%p97 bra 	$L__BB2_17;
	and.b32  	%r26, %r10, 3;
	setp.lt.u32 	%p98, %r23, 4;
	@%p98 bra 	$L__BB2_14;
	add.s32 	%r205, %r332, %r341;
	mul.wide.u32 	%rd332, %r205, 8;
	add.s64 	%rd333, %rd1, %rd332;
	ld.global.f64 	%fd69, [%rd333];
	setp.gt.f64 	%p99, %fd69, 0d0000000000000000;
	selp.u64 	%rd334, 1, 0, %p99;
	add.s64 	%rd335, %rd464, %rd334;
	add.s32 	%r206, %r205, 512;
	mul.wide.u32 	%rd336, %r206, 8;
	add.s64 	%rd337, %rd1, %rd336;
	ld.global.f64 	%fd70, [%rd337];
	setp.gt.f64 	%p100, %fd70, 0d0000000000000000;
	selp.u64 	%rd338, 1, 0, %p100;
	add.s64 	%rd339, %rd335, %rd338;
	add.s32 	%r207, %r205, 1024;
	mul.wide.u32 	%rd340, %r207, 8;
	add.s64 	%rd341, %rd1, %rd340;
	ld.global.f64 	%fd71, [%rd341];
	setp.gt.f64 	%p101, %fd71, 0d0000000000000000;
	selp.u64 	%rd342, 1, 0, %p101;
	add.s64 	%rd343, %rd339, %rd342;
	add.s32 	%r208, %r205, 1536;
	mul.wide.u32 	%rd344, %r208, 8;
	add.s64 	%rd345, %rd1, %rd344;
	ld.global.f64 	%fd72, [%rd345];
	setp.gt.f64 	%p102, %fd72, 0d0000000000000000;
	selp.u64 	%rd346, 1, 0, %p102;
	add.s64 	%rd464, %rd343, %rd346;
	add.s32 	%r332, %r332, 2048;
$L__BB2_14:
	setp.eq.s32 	%p103, %r26, 0;
	@%p103 bra 	$L__BB2_17;
	add.s32 	%r336, %r332, %r341;
	neg.s32 	%r335, %r26;
$L__BB2_16:
	.pragma "nounroll";
	mul.wide.u32 	%rd347, %r336, 8;
	add.s64 	%rd348, %rd1, %rd347;
	ld.global.f64 	%fd73, [%rd348];
	setp.gt.f64 	%p104, %fd73, 0d0000000000000000;
	selp.u64 	%rd349, 1, 0, %p104;
	add.s64 	%rd464, %rd464, %rd349;
	add.s32 	%r336, %r336, 512;
	add.s32 	%r335, %r335, 1;
	setp.ne.s32 	%p105, %r335, 0;
	@%p105 bra 	$L__BB2_16;
$L__BB2_17:
	setp.lt.u32 	%p106, %r6, 512;
	@%p106 bra 	$L__BB2_22;
	// begin inline asm
	mov.u32 %r272, %laneid;
	// end inline asm
	mov.b64 	{%r274, %r279}, %rd464;
	mov.b32 	%r280, 1;
	mov.b32 	%r321, 31;
	mov.b32 	%r322, -1;
	// begin inline asm
	shfl.sync.down.b32 %r273, %r274, %r280, %r321, %r322;
	// end inline asm
	// begin inline asm
	shfl.sync.down.b32 %r278, %r279, %r280, %r321, %r322;
	// end inline asm
	mov.b64 	%rd408, {%r273, %r278};
	setp.gt.s32 	%p130, %r272, 30;
	selp.b64 	%rd409, 0, %rd408, %p130;
	add.s64 	%rd410, %rd409, %rd464;
	mov.b64 	{%r284, %r289}, %rd410;
	mov.b32 	%r290, 2;
	// begin inline asm
	shfl.sync.down.b32 %r283, %r284, %r290, %r321, %r322;
	// end inline asm
	// begin inline asm
	shfl.sync.down.b32 %r288, %r289, %r290, %r321, %r322;
	// end inline asm
	mov.b64 	%rd411, {%r283, %r288};
	setp.gt.s32 	%p131, %r272, 29;
	selp.b64 	%rd412, 0, %rd411, %p131;
	add.s64 	%rd413, %rd412, %rd410;
	mov.b64 	{%r294, %r299}, %rd413;
	mov.b32 	%r300, 4;
	// begin inline asm
	shfl.sync.down.b32 %r293, %r294, %r300, %r321, %r322;
	// end inline asm
	// begin inline asm
	shfl.sync.down.b32 %r298, %r299, %r300, %r321, %r322;
	// end inline asm
	mov.b64 	%rd414, {%r293, %r298};
	setp.gt.s32 	%p132, %r272, 27;
	selp.b64 	%rd415, 0, %rd414, %p132;
	add.s64 	%rd416, %rd415, %rd413;
	mov.b64 	{%r304, %r309}, %rd416;
	mov.b32 	%r310, 8;
	// begin inline asm
	shfl.sync.down.b32 %r303, %r304, %r310, %r321, %r322;
	// end inline asm
	// begin inline asm
	shfl.sync.down.b32 %r308, %r309, %r310, %r321, %r322;
	// end inline asm
	mov.b64 	%rd417, {%r303, %r308};
	setp.gt.s32 	%p133, %r272, 23;
	selp.b64 	%rd418, 0, %rd417, %p133;
	add.s64 	%rd419, %rd418, %rd416;
	mov.b64 	{%r314, %r319}, %rd419;
	mov.b32 	%r320, 16;
	// begin inline asm
	shfl.sync.down.b32 %r313, %r314, %r320, %r321, %r322;
	// end inline asm
	// begin inline asm
	shfl.sync.down.b32 %r318, %r319, %r320, %r321, %r322;
	// end inline asm
	mov.b64 	%rd420, {%r313, %r318};
	setp.gt.s32 	%p134, %r272, 15;
	selp.b64 	%rd421, 0, %rd420, %p134;
	add.s64 	%rd475, %rd421, %rd419;
	setp.ne.s32 	%p135, %r272, 0;
	@%p135 bra 	$L__BB2_20;
	shr.u32 	%r323, %r7, 2;
	and.b32  	%r324, %r323, 248;
	mov.u32 	%r325, _ZZN3cub18CUB_300001_SM_10006detail6reduce18DeviceReduceKernelINS2_10policy_hubIljN4cuda3std3__44plusIlEEE10Policy1000EN6thrust24THRUST_300001_SM_1000_NS18transform_iteratorI11is_positiveNSD_6detail15normal_iteratorINSD_10device_ptrIdEEEEllEEjS9_lNS7_10__identityEEEvT0_PT3_T1_NS0_13GridEvenShareISQ_EET2_T4_E12temp_storage;
	add.s32 	%r326, %r325, %r324;
	st.shared.u64 	[%r326+16], %rd475;
$L__BB2_20:
	bar.sync 	0;
	setp.ne.s32 	%p136, %r7, 0;
	@%p136 bra 	$L__BB2_48;
	ld.shared.u64 	%rd422, [_ZZN3cub18CUB_300001_SM_10006detail6reduce18DeviceReduceKernelINS2_10policy_hubIljN4cuda3std3__44plusIlEEE10Policy1000EN6thrust24THRUST_300001_SM_1000_NS18transform_iteratorI11is_positiveNSD_6detail15normal_iteratorINSD_10device_ptrIdEEEEllEEjS9_lNS7_10__identityEEEvT0_PT3_T1_NS0_13GridEvenShareISQ_EET2_T4_E12temp_storage+24];
	add.s64 	%rd423, %rd422, %rd475;
	ld.shared.u64 	%rd424, [_ZZN3cub18CUB_300001_SM_10006detail6reduce18DeviceReduceKernelINS2_10policy_hubIljN4cuda3std3__44plusIlEEE10Policy1000EN6thrust24THRUST_300001_SM_1000_NS18transform_iteratorI11is_positiveNSD_6detail15normal_iteratorINSD_10device_ptrIdEEEEllEEjS9_lNS7_10__identityEEEvT0_PT3_T1_NS0_13GridEvenShareISQ_EET2_T4_E12temp_storage+32];
	add.s64 	%rd425, %rd423, %rd424;
	ld.shared.u64 	%rd426, [_ZZN3cub18CUB_300001_SM_10006detail6reduce18DeviceReduceKernelINS2_10policy_hubIljN4cuda3std3__44plusIlEEE10Policy1000EN6thrust24THRUST_300001_SM_1000_NS18transform_iteratorI11is_positiveNSD_6detail15normal_iteratorINSD_10device_ptrIdEEEEllEEjS9_lNS7_10__identityEEEvT0_PT3_T1_NS0_13GridEvenShareISQ_EET2_T4_E12temp_storage+40];
	add.s64 	%rd427, %rd425, %rd426;
	ld.shared.u64 	%rd428, [_ZZN3cub18CUB_300001_SM_10006detail6reduce18DeviceReduceKernelINS2_10policy_hubIljN4cuda3std3__44plusIlEEE10Policy1000EN6thrust24THRUST_300001_SM_1000_NS18transform_iteratorI11is_positiveNSD_6detail15normal_iteratorINSD_10device_ptrIdEEEEllEEjS9_lNS7_10__identityEEEvT0_PT3_T1_NS0_13GridEvenShareISQ_EET2_T4_E12temp_storage+48];
	add.s64 	%rd429, %rd427, %rd428;
	ld.shared.u64 	%rd430, [_ZZN3cub18CUB_300001_SM_10006detail6reduce18DeviceReduceKernelINS2_10policy_hubIljN4cuda3std3__44plusIlEEE10Policy1000EN6thrust24THRUST_300001_SM_1000_NS18transform_iteratorI11is_positiveNSD_6detail15normal_iteratorINSD_10device_ptrIdEEEEllEEjS9_lNS7_10__identityEEEvT0_PT3_T1_NS0_13GridEvenShareISQ_EET2_T4_E12temp_storage+56];
	add.s64 	%rd431, %rd429, %rd430;
	ld.shared.u64 	%rd432, [_ZZN3cub18CUB_300001_SM_10006detail6reduce18DeviceReduceKernelINS2_10policy_hubIljN4cuda3std3__44plusIlEEE10Policy1000EN6thrust24THRUST_300001_SM_1000_NS18transform_iteratorI11is_positiveNSD_6detail15normal_iteratorINSD_10device_ptrIdEEEEllEEjS9_lNS7_10__identityEEEvT0_PT3_T1_NS0_13GridEvenShareISQ_EET2_T4_E12temp_storage+64];
	add.s64 	%rd433, %rd431, %rd432;
	ld.shared.u64 	%rd434, [_ZZN3cub18CUB_300001_SM_10006detail6reduce18DeviceReduceKernelINS2_10policy_hubIljN4cuda3std3__44plusIlEEE10Policy1000EN6thrust24THRUST_300001_SM_1000_NS18transform_iteratorI11is_positiveNSD_6detail15normal_iteratorINSD_10device_ptrIdEEEEllEEjS9_lNS7_10__identityEEEvT0_PT3_T1_NS0_13GridEvenShareISQ_EET2_T4_E12temp_storage+72];
	add.s64 	%rd435, %rd433, %rd434;
	ld.shared.u64 	%rd436, [_ZZN3cub18CUB_300001_SM_10006detail6reduce18DeviceReduceKernelINS2_10policy_hubIljN4cuda3std3__44plusIlEEE10Policy1000EN6thrust24THRUST_300001_SM_1000_NS18transform_iteratorI11is_positiveNSD_6detail15normal_iteratorINSD_10device_ptrIdEEEEllEEjS9_lNS7_10__identityEEEvT0_PT3_T1_NS0_13GridEvenShareISQ_EET2_T4_E12temp_storage+80];
	add.s64 	%rd437, %rd435, %rd436;
	ld.shared.u64 	%rd438, [_ZZN3cub18CUB_300001_SM_10006detail6reduce18DeviceReduceKernelINS2_10policy_hubIljN4cuda3std3__44plusIlEEE10Policy1000EN6thrust24THRUST_300001_SM_1000_NS18transform_iteratorI11is_positiveNSD_6detail15normal_iteratorINSD_10device_ptrIdEEEEllEEjS9_lNS7_10__identityEEEvT0_PT3_T1_NS0_13GridEvenShareISQ_EET2_T4_E12temp_storage+88];
	add.s64 	%rd439, %rd437, %rd438;
	ld.shared.u64 	%rd440, [_ZZN3cub18CUB_300001_SM_10006detail6reduce18DeviceReduceKernelINS2_10policy_hubIljN4cuda3std3__44plusIlEEE10Policy1000EN6thrust24THRUST_300001_SM_1000_NS18transform_iteratorI11is_positiveNSD_6detail15normal_iteratorINSD_10device_ptrIdEEEEllEEjS9_lNS7_10__identityEEEvT0_PT3_T1_NS0_13GridEvenShareISQ_EET2_T4_E12temp_storage+96];
	add.s64 	%rd441, %rd439, %rd440;
	ld.shared.u64 	%rd442, [_ZZN3cub18CUB_300001_SM_10006detail6reduce18DeviceReduceKernelINS2_10policy_hubIljN4cuda3std3__44plusIlEEE10Policy1000EN6thrust24THRUST_300001_SM_1000_NS18transform_iteratorI11is_positiveNSD_6detail15normal_iteratorINSD_10device_ptrIdEEEEllEEjS9_lNS7_10__identityEEEvT0_PT3_T1_NS0_13GridEvenShareISQ_EET2_T4_E12temp_storage+104];
	add.s64 	%rd443, %rd441, %rd442;
	ld.shared.u64 	%rd444, [_ZZN3cub18CUB_300001_SM_10006detail6reduce18DeviceReduceKernelINS2_10policy_hubIljN4cuda3std3__44plusIlEEE10Policy1000EN6thrust24THRUST_300001_SM_1000_NS18transform_iteratorI11is_positiveNSD_6detail15normal_iteratorINSD_10device_ptrIdEEEEllEEjS9_lNS7_10__identityEEEvT0_PT3_T1_NS0_13GridEvenShareISQ_EET2_T4_E12temp_storage+112];
	add.s64 	%rd445, %rd443, %rd444;
	ld.shared.u64 	%rd446, [_ZZN3cub18CUB_300001_SM_10006detail6reduce18DeviceReduceKernelINS2_10policy_hubIljN4cuda3std3__44plusIlEEE10Policy1000EN6thrust24THRUST_300001_SM_1000_NS18transform_iteratorI11is_positiveNSD_6detail15normal_iteratorINSD_10device_ptrIdEEEEllEEjS9_lNS7_10__identityEEEvT0_PT3_T1_NS0_13GridEvenShareISQ_EET2_T4_E12temp_storage+120];
	add.s64 	%rd447, %rd445, %rd446;
	ld.shared.u64 	%rd448, [_ZZN3cub18CUB_300001_SM_10006detail6reduce18DeviceReduceKernelINS2_10policy_hubIljN4cuda3std3__44plusIlEEE10Policy1000EN6thrust24THRUST_300001_SM_1000_NS18transform_iteratorI11is_positiveNSD_6detail15normal_iteratorINSD_10device_ptrIdEEEEllEEjS9_lNS7_10__identityEEEvT0_PT3_T1_NS0_13GridEvenShareISQ_EET2_T4_E12temp_storage+128];
	add.s64 	%rd449, %rd447, %rd448;
	ld.shared.u64 	%rd450, [_ZZN3cub18CUB_300001_SM_10006detail6reduce18DeviceReduceKernelINS2_10policy_hubIljN4cuda3std3__44plusIlEEE10Policy1000EN6thrust24THRUST_300001_SM_1000_NS18transform_iteratorI11is_positiveNSD_6detail15normal_iteratorINSD_10device_ptrIdEEEEllEEjS9_lNS7_10__identityEEEvT0_PT3_T1_NS0_13GridEvenShareISQ_EET2_T4_E12temp_storage+136];
	add.s64 	%rd475, %rd449, %rd450;
	bra.uni 	$L__BB2_48;
$L__BB2_22:
	// begin inline asm
	mov.u32 %r209, %laneid;
	// end inline asm
	and.b32  	%r260, %r7, 992;
	add.s32 	%r261, %r260, 32;
	setp.gt.u32 	%p107, %r261, %r6;
	not.b32 	%r262, %r260;
	add.s32 	%r263, %r6, %r262;
	selp.b32 	%r258, %r263, 31, %p107;
	mov.b64 	{%r211, %r216}, %rd464;
	mov.b32 	%r217, 1;
	mov.b32 	%r259, -1;
	// begin inline asm
	shfl.sync.down.b32 %r210, %r211, %r217, %r258, %r259;
	// end inline asm
	// begin inline asm
	shfl.sync.down.b32 %r215, %r216, %r217, %r258, %r259;
	// end inline asm
	mov.b64 	%rd350, {%r210, %r215};
	setp.lt.s32 	%p108, %r209, %r258;
	selp.b64 	%rd351, %rd350, 0, %p108;
	add.s64 	%rd352, %rd351, %rd464;
	mov.b64 	{%r221, %r226}, %rd352;
	mov.b32 	%r227, 2;
	// begin inline asm
	shfl.sync.down.b32 %r220, %r221, %r227, %r258, %r259;
	// end inline asm
	// begin inline asm
	shfl.sync.down.b32 %r225, %r226, %r227, %r258, %r259;
	// end inline asm
	mov.b64 	%rd353, {%r220, %r225};
	add.s32 	%r264, %r209, 2;
	setp.gt.s32 	%p109, %r264, %r258;
	selp.b64 	%rd354, 0, %rd353, %p109;
	add.s64 	%rd355, %rd354, %rd352;
	mov.b64 	{%r231, %r236}, %rd355;
	mov.b32 	%r237, 4;
	// begin inline asm
	shfl.sync.down.b32 %r230, %r231, %r237, %r258, %r259;
	// end inline asm
	// begin inline asm
	shfl.sync.down.b32 %r235, %r236, %r237, %r258, %r259;
	// end inline asm
	mov.b64 	%rd356, {%r230, %r235};
	add.s32 	%r265, %r209, 4;
	setp.gt.s32 	%p110, %r265, %r258;
	selp.b64 	%rd357, 0, %rd356, %p110;
	add.s64 	%rd358, %rd357, %rd355;
	mov.b64 	{%r241, %r246}, %rd358;
	mov.b32 	%r247, 8;
	// begin inline asm
	shfl.sync.down.b32 %r240, %r241, %r247, %r258, %r259;
	// end inline asm
	// begin inline asm
	shfl.sync.down.b32 %r245, %r246, %r247, %r258, %r259;
	// end inline asm
	mov.b64 	%rd359, {%r240, %r245};
	add.s32 	%r266, %r209, 8;
	setp.gt.s32 	%p111, %r266, %r258;
	selp.b64 	%rd360, 0, %rd359, %p111;
	add.s64 	%rd361, %rd360, %rd358;
	mov.b64 	{%r251, %r256}, %rd361;
	mov.b32 	%r257, 16;
	// begin inline asm
	shfl.sync.down.b32 %r250, %r251, %r257, %r258, %r259;
	// end inline asm
	// begin inline asm
	shfl.sync.down.b32 %r255, %r256, %r257, %r258, %r259;
	// end inline asm
	mov.b64 	%rd362, {%r250, %r255};
	add.s32 	%r267, %r209, 16;
	setp.gt.s32 	%p112, %r267, %r258;
	selp.b64 	%rd363, 0, %rd362, %p112;
	add.s64 	%rd475, %rd363, %rd361;
	setp.ne.s32 	%p113, %r209, 0;
	@%p113 bra 	$L__BB2_24;
	shr.u32 	%r268, %r7, 2;
	and.b32  	%r269, %r268, 248;
	mov.u32 	%r270, _ZZN3cub18CUB_300001_SM_10006detail6reduce18DeviceReduceKernelINS2_10policy_hubIljN4cuda3std3__44plusIlEEE10Policy1000EN6thrust24THRUST_300001_SM_1000_NS18transform_iteratorI11is_positiveNSD_6detail15normal_iteratorINSD_10device_ptrIdEEEEllEEjS9_lNS7_10__identityEEEvT0_PT3_T1_NS0_13GridEvenShareISQ_EET2_T4_E12temp_storage;
	add.s32 	%r271, %r270, %r269;
	st.shared.u64 	[%r271+16], %rd475;
$L__BB2_24:
	bar.sync 	0;
	setp.ne.s32 	%p114, %r7, 0;
	@%p114 bra 	$L__BB2_48;
	setp.gt.u32 	%p115, %r6, 32;
	ld.shared.u64 	%rd364, [_ZZN3cub18CUB_300001_SM_10006detail6reduce18DeviceReduceKernelINS2_10policy_hubIljN4cuda3std3__44plusIlEEE10Policy1000EN6thrust24THRUST_300001_SM_1000_NS18transform_iteratorI11is_positiveNSD_6detail15normal_iteratorINSD_10device_ptrIdEEEEllEEjS9_lNS7_10__identityEEEvT0_PT3_T1_NS0_13GridEvenShareISQ_EET2_T4_E12temp_storage+24];
	selp.b64 	%rd365, %rd364, 0, %p115;
	add.s64 	%rd366, %rd365, %rd475;
	setp.gt.u32 	%p116, %r6, 64;
	ld.shared.u64 	%rd367, [_ZZN3cub18CUB_300001_SM_10006detail6reduce18DeviceReduceKernelINS2_10policy_hubIljN4cuda3std3__44plusIlEEE10Policy1000EN6thrust24THRUST_300001_SM_1000_NS18transform_iteratorI11is_positiveNSD_6detail15normal_iteratorINSD_10device_ptrIdEEEEllEEjS9_lNS7_10__identityEEEvT0_PT3_T1_NS0_13GridEvenShareISQ_EET2_T4_E12temp_storage+32];
	selp.b64 	%rd368, %rd367, 0, %p116;
	add.s64 	%rd369, %rd366, %rd368;
	setp.gt.u32 	%p117, %r6, 96;
	ld.shared.u64 	%rd370, [_ZZN3cub18CUB_300001_SM_10006detail6reduce18DeviceReduceKernelINS2_10policy_hubIljN4cuda3std3__44plusIlEEE10Policy1000EN6thrust24THRUST_300001_SM_1000_NS18transform_iteratorI11is_positiveNSD_6detail15normal_iteratorINSD_10device_ptrIdEEEEllEEjS9_lNS7_10__identityEEEvT0_PT3_T1_NS0_13GridEvenShareISQ_EET2_T4_E12temp_storage+40];
	selp.b64 	%rd371, %rd370, 0, %p117;
	add.s64 	%rd372, %rd369, %rd371;
	setp.gt.u32 	%p118, %r6, 128;
	ld.shared.u64 	%rd373, [_ZZN3cub18CUB_300001_SM_10006detail6reduce18DeviceReduceKernelINS2_10policy_hubIljN4cuda3std3__44plusIlEEE10Policy1000EN6thrust24THRUST_300001_SM_1000_NS18transform_iteratorI11is_positiveNSD_6detail15normal_iteratorINSD_10device_ptrIdEEEEllEEjS9_lNS7_10__identityEEEvT0_PT3_T1_NS0_13GridEvenShareISQ_EET2_T4_E12temp_storage+48];
	selp.b64 	%rd374, %rd373, 0, %p118;
	add.s64 	%rd375, %rd372, %rd374;
	setp.gt.u32 	%p119, %r6, 160;
	ld.shared.u64 	%rd376, [_ZZN3cub18CUB_300001_SM_10006detail6reduce18DeviceReduceKernelINS2_10policy_hubIljN4cuda3std3__44plusIlEEE10Policy1000EN6thrust24THRUST_300001_SM_1000_NS18transform_iteratorI11is_positiveNSD_6detail15normal_iteratorINSD_10device_ptrIdEEEEllEEjS9_lNS7_10__identityEEEvT0_PT3_T1_NS0_13GridEvenShareISQ_EET2_T4_E12temp_storage+56];
	selp.b64 	%rd377, %rd376, 0, %p119;
	add.s64 	%rd378, %rd375, %rd377;
	setp.gt.u32 	%p120, %r6, 192;
	ld.shared.u64 	%rd379, [_ZZN3cub18CUB_300001_SM_10006detail6reduce18DeviceReduceKernelINS2_10policy_hubIljN4cuda3std3__44plusIlEEE10Policy1000EN6thrust24THRUST_300001_SM_1000_NS18transform_iteratorI11is_positiveNSD_6detail15normal_iteratorINSD_10device_ptrIdEEEEllEEjS9_lNS7_10__identityEEEvT0_PT3_T1_NS0_13GridEvenShareISQ_EET2_T4_E12temp_storage+64];
	selp.b64 	%rd380, %rd379, 0, %p120;
	add.s64 	%rd381, %rd378, %rd380;
	setp.gt.u32 	%p121, %r6, 224;
	ld.shared.u64 	%rd382, [_ZZN3cub18CUB_300001_SM_10006detail6reduce18DeviceReduceKernelINS2_10policy_hubIljN4cuda3std3__44plusIlEEE10Policy1000EN6thrust24THRUST_300001_SM_1000_NS18transform_iteratorI11is_positiveNSD_6detail15normal_iteratorINSD_10device_ptrIdEEEEllEEjS9_lNS7_10__identityEEEvT0_PT3_T1_NS0_13GridEvenShareISQ_EET2_T4_E12temp_storage+72];
	selp.b64 	%rd383, %rd382, 0, %p121;
	add.s64 	%rd384, %rd381, %rd383;
	setp.gt.u32 	%p122, %r6, 256;
	ld.shared.u64 	%rd385, [_ZZN3cub18CUB_300001_SM_10006detail6reduce18DeviceReduceKernelINS2_10policy_hubIljN4cuda3std3__44plusIlEEE10Policy1000EN6thrust24THRUST_300001_SM_1000_NS18transform_iteratorI11is_positiveNSD_6detail15normal_iteratorINSD_10device_ptrIdEEEEllEEjS9_lNS7_10__identityEEEvT0_PT3_T1_NS0_13GridEvenShareISQ_EET2_T4_E12temp_storage+80];
	selp.b64 	%rd386, %rd385, 0, %p122;
	add.s64 	%rd387, %rd384, %rd386;
	setp.gt.u32 	%p123, %r6, 288;
	ld.shared.u64 	%rd388, [_ZZN3cub18CUB_300001_SM_10006detail6reduce18DeviceReduceKernelINS2_10policy_hubIljN4cuda3std3__44plusIlEEE10Policy1000EN6thrust24THRUST_300001_SM_1000_NS18transform_iteratorI11is_positiveNSD_6detail15normal_iteratorINSD_10device_ptrIdEEEEllEEjS9_lNS7_10__identityEEEvT0_PT3_T1_NS0_13GridEvenShareISQ_EET2_T4_E12temp_storage+88];
	selp.b64 	%rd389, %rd388, 0, %p123;
	add.s64 	%rd390, %rd387, %rd389;
	setp.gt.u32 	%p124, %r6, 320;
	ld.shared.u64 	%rd391, [_ZZN3cub18CUB_300001_SM_10006detail6reduce18DeviceReduceKernelINS2_10policy_hubIljN4cuda3std3__44plusIlEEE10Policy1000EN6thrust24THRUST_300001_SM_1000_NS18transform_iteratorI11is_positiveNSD_6detail15normal_iteratorINSD_10device_ptrIdEEEEllEEjS9_lNS7_10__identityEEEvT0_PT3_T1_NS0_13GridEvenShareISQ_EET2_T4_E12temp_storage+96];
	selp.b64 	%rd392, %rd391, 0, %p124;
	add.s64 	%rd393, %rd390, %rd392;
	setp.gt.u32 	%p125, %r6, 352;
	ld.shared.u64 	%rd394, [_ZZN3cub18CUB_300001_SM_10006detail6reduce18DeviceReduceKernelINS2_10policy_hubIljN4cuda3std3__44plusIlEEE10Policy1000EN6thrust24THRUST_300001_SM_1000_NS18transform_iteratorI11is_positiveNSD_6detail15normal_iteratorINSD_10device_ptrIdEEEEllEEjS9_lNS7_10__identityEEEvT0_PT3_T1_NS0_13GridEvenShareISQ_EET2_T4_E12temp_storage+104];
	selp.b64 	%rd395, %rd394, 0, %p125;
	add.s64 	%rd396, %rd393, %rd395;
	setp.gt.u32 	%p126, %r6, 384;
	ld.shared.u64 	%rd397, [_ZZN3cub18CUB_300001_SM_10006detail6reduce18DeviceReduceKernelINS2_10policy_hubIljN4cuda3std3__44plusIlEEE10Policy1000EN6thrust24THRUST_300001_SM_1000_NS18transform_iteratorI11is_positiveNSD_6detail15normal_iteratorINSD_10device_ptrIdEEEEllEEjS9_lNS7_10__identityEEEvT0_PT3_T1_NS0_13GridEvenShareISQ_EET2_T4_E12temp_storage+112];
	selp.b64 	%rd398, %rd397, 0, %p126;
	add.s64 	%rd399, %rd396, %rd398;
	setp.gt.u32 	%p127, %r6, 416;
	ld.shared.u64 	%rd400, [_ZZN3cub18CUB_300001_SM_10006detail6reduce18DeviceReduceKernelINS2_10policy_hubIljN4cuda3std3__44plusIlEEE10Policy1000EN6thrust24THRUST_300001_SM_1000_NS18transform_iteratorI11is_positiveNSD_6detail15normal_iteratorINSD_10device_ptrIdEEEEllEEjS9_lNS7_10__identityEEEvT0_PT3_T1_NS0_13GridEvenShareISQ_EET2_T4_E12temp_storage+120];
	selp.b64 	%rd401, %rd400, 0, %p127;
	add.s64 	%rd402, %rd399, %rd401;
	setp.gt.u32 	%p128, %r6, 448;
	ld.shared.u64 	%rd403, [_ZZN3cub18CUB_300001_SM_10006detail6reduce18DeviceReduceKernelINS2_10policy_hubIljN4cuda3std3__44plusIlEEE10Policy1000EN6thrust24THRUST_300001_SM_1000_NS18transform_iteratorI11is_positiveNSD_6detail15normal_iteratorINSD_10device_ptrIdEEEEllEEjS9_lNS7_10__identityEEEvT0_PT3_T1_NS0_13GridEvenShareISQ_EET2_T4_E12temp_storage+128];
	selp.b64 	%rd404, %rd403, 0, %p128;
	add.s64 	%rd405, %rd402, %rd404;
	setp.gt.u32 	%p129, %r6, 480;
	ld.shared.u64 	%rd406, [_ZZN3cub18CUB_300001_SM_10006detail6reduce18DeviceReduceKernelINS2_10policy_hubIljN4cuda3std3__44plusIlEEE10Policy1000EN6thrust24THRUST_300001_SM_1000_NS18transform_iteratorI11is_positiveNSD_6detail15normal_iteratorINSD_10device_ptrIdEEEEllEEjS9_lNS7_10__identityEEEvT0_PT3_T1_NS0_13GridEvenShareISQ_EET2_T4_E12temp_storage+136];
	selp.b64 	%rd407, %rd406, 0, %p129;
	add.s64 	%rd475, %rd405, %rd407;
	bra.uni 	$L__BB2_48;
$L__BB2_26:
	mov.u32 	%r35, %tid.x;
	add.s32 	%r72, %r341, %r35;
	mul.wide.u32 	%rd42, %r72, 8;
	add.s64 	%rd43, %rd1, %rd42;
	ld.global.f64 	%fd1, [%rd43];
	setp.gt.f64 	%p2, %fd1, 0d0000000000000000;
	selp.u64 	%rd44, 1, 0, %p2;
	ld.global.f64 	%fd2, [%rd43+4096];
	setp.gt.f64 	%p3, %fd2, 0d0000000000000000;
	selp.u64 	%rd45, 1, 0, %p3;
	ld.global.f64 	%fd3, [%rd43+8192];
	setp.gt.f64 	%p4, %fd3, 0d0000000000000000;
	selp.u64 	%rd46, 1, 0, %p4;
	ld.global.f64 	%fd4, [%rd43+12288];
	setp.gt.f64 	%p5, %fd4, 0d0000000000000000;
	selp.u64 	%rd47, 1, 0, %p5;
	ld.global.f64 	%fd5, [%rd43+16384];
	setp.gt.f64 	%p6, %fd5, 0d0000000000000000;
	selp.u64 	%rd48, 1, 0, %p6;
	ld.global.f64 	%fd6, [%rd43+20480];
	setp.gt.f64 	%p7, %fd6, 0d0000000000000000;
	selp.u64 	%rd49, 1, 0, %p7;
	ld.global.f64 	%fd7, [%rd43+24576];
	setp.gt.f64 	%p8, %fd7, 0d0000000000000000;
	selp.u64 	%rd50, 1, 0, %p8;
	add.s64 	%rd51, %rd45, %rd44;
	add.s64 	%rd52, %rd51, %rd46;
	add.s64 	%rd53, %rd52, %rd47;
	add.s64 	%rd54, %rd53, %rd48;
	add.s64 	%rd55, %rd54, %rd49;
	add.s64 	%rd474, %rd55, %rd50;
	setp.lt.u32 	%p9, %r6, %r4;
	@%p9 bra 	$L__BB2_44;
	add.s32 	%r36, %r4, %r341;
	not.b32 	%r74, %r35;
	add.s32 	%r75, %r74, %r1;
	sub.s32 	%r76, %r75, %r4;
	sub.s32 	%r338, %r76, %r341;
	add.s32 	%r77, %r36, %r35;
	add.s32 	%r337, %r77, 4096;
	mov.b32 	%r340, 0;
	cvt.u64.u32 	%rd57, %r35;
	mov.u32 	%r339, %r36;
$L__BB2_28:
	add.s32 	%r341, %r341, %r4;
	add.s32 	%r78, %r1, -3584;
	setp.gt.u32 	%p10, %r341, %r78;
	@%p10 bra 	$L__BB2_30;
	cvt.u64.u32 	%rd56, %r341;
	add.s64 	%rd58, %rd57, %rd56;
	shl.b64 	%rd59, %rd58, 3;
	add.s64 	%rd60, %rd1, %rd59;
	ld.global.f64 	%fd8, [%rd60];
	setp.gt.f64 	%p11, %fd8, 0d0000000000000000;
	selp.u64 	%rd61, 1, 0, %p11;
	ld.global.f64 	%fd9, [%rd60+4096];
	setp.gt.f64 	%p12, %fd9, 0d0000000000000000;
	selp.u64 	%rd62, 1, 0, %p12;
	ld.global.f64 	%fd10, [%rd60+8192];
	setp.gt.f64 	%p13, %fd10, 0d0000000000000000;
	selp.u64 	%rd63, 1, 0, %p13;
	ld.global.f64 	%fd11, [%rd60+12288];
	setp.gt.f64 	%p14, %fd11, 0d0000000000000000;
	selp.u64 	%rd64, 1, 0, %p14;
	ld.global.f64 	%fd12, [%rd60+16384];
	setp.gt.f64 	%p15, %fd12, 0d0000000000000000;
	selp.u64 	%rd65, 1, 0, %p15;
	ld.global.f64 	%fd13, [%rd60+20480];
	setp.gt.f64 	%p16, %fd13, 0d0000000000000000;
	selp.u64 	%rd66, 1, 0, %p16;
	ld.global.f64 	%fd14, [%rd60+24576];
	setp.gt.f64 	%p17, %fd14, 0d0000000000000000;
	selp.u64 	%rd67, 1, 0, %p17;
	add.s64 	%rd68, %rd474, %rd61;
	add.s64 	%rd69, %rd68, %rd62;
	add.s64 	%rd70, %rd69, %rd63;
	add.s64 	%rd71, %rd70, %rd64;
	add.s64 	%rd72, %rd71, %rd65;
	add.s64 	%rd73, %rd72, %rd66;
	add.s64 	%rd474, %rd73, %rd67;
	sub.s32 	%r79, %r1, %r341;
	setp.lt.u32 	%p18, %r79, %r4;
	add.s32 	%r340, %r340, 1;
	add.s32 	%r339, %r339, %r4;
	sub.s32 	%r338, %r338, %r4;
	add.s32 	%r337, %r337, %r4;
	@%p18 bra 	$L__BB2_44;
	bra.uni 	$L__BB2_28;
$L__BB2_30:
	setp.le.u32 	%p19, %r1, %r341;
	sub.s32 	%r80, %r1, %r341;
	setp.ge.s32 	%p20, %r35, %r80;
	or.pred  	%p21, %p19, %p20;
	@%p21 bra 	$L__BB2_44;
	not.b32 	%r82, %r35;
	add.s32 	%r83, %r1, %r82;
	sub.s32 	%r84, %r83, %r36;
	mul.lo.s32 	%r85, %r2, %r340;
	mad.lo.s32 	%r86, %r85, -3584, %r84;
	shr.u32 	%r87, %r86, 9;
	add.s32 	%r49, %r87, 1;
	and.b32  	%r50, %r49, 15;
	setp.lt.u32 	%p22, %r86, 7680;
	mov.u32 	%r346, %r35;
	@%p22 bra 	$L__BB2_35;
	or.b32  	%r344, %r35, 4096;
	shr.u32 	%r88, %r338, 9;
	add.s32 	%r89, %r88, 1;
	and.b32  	%r90, %r89, 16777200;
	neg.s32 	%r342, %r90;
$L__BB2_33:
	.pragma "nounroll";
	add.s32 	%r91, %r337, -4096;
	mul.wide.u32 	%rd75, %r91, 8;
	add.s64 	%rd76, %rd1, %rd75;
	ld.global.f64 	%fd15, [%rd76];
	setp.gt.f64 	%p23, %fd15, 0d0000000000000000;
	selp.u64 	%rd77, 1, 0, %p23;
	add.s64 	%rd78, %rd474, %rd77;
	add.s32 	%r92, %r337, -3584;
	mul.wide.u32 	%rd79, %r92, 8;
	add.s64 	%rd80, %rd1, %rd79;
	ld.global.f64 	%fd16, [%rd80];
	setp.gt.f64 	%p24, %fd16, 0d0000000000000000;
	selp.u64 	%rd81, 1, 0, %p24;
	add.s64 	%rd82, %rd78, %rd81;
	add.s32 	%r93, %r337, -3072;
	mul.wide.u32 	%rd83, %r93, 8;
	add.s64 	%rd84, %rd1, %rd83;
	ld.global.f64 	%fd17, [%rd84];
	setp.gt.f64 	%p25, %fd17, 0d0000000000000000;
	selp.u64 	%rd85, 1, 0, %p25;
	add.s64 	%rd86, %rd82, %rd85;
	add.s32 	%r94, %r337, -2560;
	mul.wide.u32 	%rd87, %r94, 8;
	add.s64 	%rd88, %rd1, %rd87;
	ld.global.f64 	%fd18, [%rd88];
	setp.gt.f64 	%p26, %fd18, 0d0000000000000000;
	selp.u64 	%rd89, 1, 0, %p26;
	add.s64 	%rd90, %rd86, %rd89;
	add.s32 	%r95, %r337, -2048;
	mul.wide.u32 	%rd91, %r95, 8;
	add.s64 	%rd92, %rd1, %rd91;
	ld.global.f64 	%fd19, [%rd92];
	setp.gt.f64 	%p27, %fd19, 0d0000000000000000;
	selp.u64 	%rd93, 1, 0, %p27;
	add.s64 	%rd94, %rd90, %rd93;
	add.s32 	%r96, %r337, -1536;
	mul.wide.u32 	%rd95, %r96, 8;
	add.s64 	%rd96, %rd1, %rd95;
	ld.global.f64 	%fd20, [%rd96];
	setp.gt.f64 	%p28, %fd20, 0d0000000000000000;
	selp.u64 	%rd97, 1, 0, %p28;
	add.s64 	%rd98, %rd94, %rd97;
	add.s32 	%r97, %r337, -1024;
	mul.wide.u32 	%rd99, %r97, 8;
	add.s64 	%rd100, %rd1, %rd99;
	ld.global.f64 	%fd21, [%rd100];
	setp.gt.f64 	%p29, %fd21, 0d0000000000000000;
	selp.u64 	%rd101, 1, 0, %p29;
	add.s64 	%rd102, %rd98, %rd101;
	add.s32 	%r98, %r337, 3584;
	add.s32 	%r99, %r337, -512;
	mul.wide.u32 	%rd103, %r99, 8;
	add.s64 	%rd104, %rd1, %rd103;
	ld.global.f64 	%fd22, [%rd104];
	setp.gt.f64 	%p30, %fd22, 0d0000000000000000;
	selp.u64 	%rd105, 1, 0, %p30;
	add.s64 	%rd106, %rd102, %rd105;
	mul.wide.u32 	%rd107, %r337, 8;
	add.s64 	%rd108, %rd1, %rd107;
	ld.global.f64 	%fd23, [%rd108];
	setp.gt.f64 	%p31, %fd23, 0d0000000000000000;
	selp.u64 	%rd109, 1, 0, %p31;
	add.s64 	%rd110, %rd106, %rd109;
	add.s32 	%r100, %r337, 512;
	mul.wide.u32 	%rd111, %r100, 8;
	add.s64 	%rd112, %rd1, %rd111;
	ld.global.f64 	%fd24, [%rd112];
	setp.gt.f64 	%p32, %fd24, 0d0000000000000000;
	selp.u64 	%rd113, 1, 0, %p32;
	add.s64 	%rd114, %rd110, %rd113;
	add.s32 	%r101, %r337, 1024;
	mul.wide.u32 	%rd115, %r101, 8;
	add.s64 	%rd116, %rd1, %rd115;
	ld.global.f64 	%fd25, [%rd116];
	setp.gt.f64 	%p33, %fd25, 0d0000000000000000;
	selp.u64 	%rd117, 1, 0, %p33;
	add.s64 	%rd118, %rd114, %rd117;
	add.s32 	%r102, %r337, 1536;
	mul.wide.u32 	%rd119, %r102, 8;
	add.s64 	%rd120, %rd1, %rd119;
	ld.global.f64 	%fd26, [%rd120];
	setp.gt.f64 	%p34, %fd26, 0d0000000000000000;
	selp.u64 	%rd121, 1, 0, %p34;
	add.s64 	%rd122, %rd118, %rd121;
	add.s32 	%r103, %r337, 2048;
	mul.wide.u32 	%rd123, %r103, 8;
	add.s64 	%rd124, %rd1, %rd123;
	ld.global.f64 	%fd27, [%rd124];
	setp.gt.f64 	%p35, %fd27, 0d0000000000000000;
	selp.u64 	%rd125, 1, 0, %p35;
	add.s64 	%rd126, %rd122, %rd125;
	add.s32 	%r104, %r337, 2560;
	mul.wide.u32 	%rd127, %r104, 8;
	add.s64 	%rd128, %rd1, %rd127;
	ld.global.f64 	%fd28, [%rd128];
	setp.gt.f64 	%p36, %fd28, 0d0000000000000000;
	selp.u64 	%rd129, 1, 0, %p36;
	add.s64 	%rd130, %rd126, %rd129;
	add.s32 	%r105, %r337, 3072;
	mul.wide.u32 	%rd131, %r105, 8;
	add.s64 	%rd132, %rd1, %rd131;
	ld.global.f64 	%fd29, [%rd132];
	setp.gt.f64 	%p37, %fd29, 0d0000000000000000;
	selp.u64 	%rd133, 1, 0, %p37;
	add.s64 	%rd134, %rd130, %rd133;
	mul.wide.u32 	%rd135, %r98, 8;
	add.s64 	%rd136, %rd1, %rd135;
	ld.global.f64 	%fd30, [%rd136];
	setp.gt.f64 	%p38, %fd30, 0d0000000000000000;
	selp.u64 	%rd137, 1, 0, %p38;
	add.s64 	%rd474, %rd134, %rd137;
	add.s32 	%r344, %r344, 8192;
	add.s32 	%r337, %r337, 8192;
	add.s32 	%r342, %r342, 16;
	setp.ne.s32 	%p39, %r342, 0;
	@%p39 bra 	$L__BB2_33;
	add.s32 	%r346, %r344, -4096;
$L__BB2_35:
	setp.eq.s32 	%p40, %r50, 0;
	@%p40 bra 	$L__BB2_44;
	and.b32  	%r61, %r49, 7;
	setp.lt.u32 	%p41, %r50, 8;
	@%p41 bra 	$L__BB2_38;
	add.s32 	%r106, %r346, %r341;
	mul.wide.u32 	%rd139, %r106, 8;
	add.s64 	%rd140, %rd1, %rd139;
	ld.global.f64 	%fd31, [%rd140];
	setp.gt.f64 	%p42, %fd31, 0d0000000000000000;
	selp.u64 	%rd141, 1, 0, %p42;
	add.s64 	%rd142, %rd474, %rd141;
	add.s32 	%r107, %r106, 512;
	mul.wide.u32 	%rd143, %r107, 8;
	add.s64 	%rd144, %rd1, %rd143;
	ld.global.f64 	%fd32, [%rd144];
	setp.gt.f64 	%p43, %fd32, 0d0000000000000000;
	selp.u64 	%rd145, 1, 0, %p43;
	add.s64 	%rd146, %rd142, %rd145;
	add.s32 	%r108, %r106, 1024;
	mul.wide.u32 	%rd147, %r108, 8;
	add.s64 	%rd148, %rd1, %rd147;
	ld.global.f64 	%fd33, [%rd148];
	setp.gt.f64 	%p44, %fd33, 0d0000000000000000;
	selp.u64 	%rd149, 1, 0, %p44;
	add.s64 	%rd150, %rd146, %rd149;
	add.s32 	%r109, %r106, 1536;
	mul.wide.u32 	%rd151, %r109, 8;
	add.s64 	%rd152, %rd1, %rd151;
	ld.global.f64 	%fd34, [%rd152];
	setp.gt.f64 	%p45, %fd34, 0d0000000000000000;
	selp.u64 	%rd153, 1, 0, %p45;
	add.s64 	%rd154, %rd150, %rd153;
	add.s32 	%r110, %r106, 2048;
	mul.wide.u32 	%rd155, %r110, 8;
	add.s64 	%rd156, %rd1, %rd155;
	ld.global.f64 	%fd35, [%rd156];
	setp.gt.f64 	%p46, %fd35, 0d0000000000000000;
	selp.u64 	%rd157, 1, 0, %p46;
	add.s64 	%rd158, %rd154, %rd157;
	add.s32 	%r111, %r106, 2560;
	mul.wide.u32 	%rd159, %r111, 8;
	add.s64 	%rd160, %rd1, %rd159;
	ld.global.f64 	%fd36, [%rd160];
	setp.gt.f64 	%p47, %fd36, 0d0000000000000000;
	selp.u64 	%rd161, 1, 0, %p47;
	add.s64 	%rd162, %rd158, %rd161;
	add.s32 	%r112, %r106, 3072;
	mul.wide.u32 	%rd163, %r112, 8;
	add.s64 	%rd164, %rd1, %rd163;
	ld.global.f64 	%fd37, [%rd164];
	setp.gt.f64 	%p48, %fd37, 0d0000000000000000;
	selp.u64 	%rd165, 1, 0, %p48;
	add.s64 	%rd166, %rd162, %rd165;
	add.s32 	%r113, %r106, 3584;
	mul.wide.u32 	%rd167, %r113, 8;
	add.s64 	%rd168, %rd1, %rd167;
	ld.global.f64 	%fd38, [%rd168];
	setp.gt.f64 	%p49, %fd38, 0d0000000000000000;
	selp.u64 	%rd169, 1, 0, %p49;
	add.s64 	%rd474, %rd166, %rd169;
	add.s32 	%r346, %r346, 4096;
$L__BB2_38:
	setp.eq.s32 	%p50, %r61, 0;
	@%p50 bra 	$L__BB2_44;
	setp.lt.u32 	%p51, %r61, 4;
	@%p51 bra 	$L__BB2_41;
	add.s32 	%r114, %r346, %r341;
	mul.wide.u32 	%rd171, %r114, 8;
	add.s64 	%rd172, %rd1, %rd171;
	ld.global.f64 	%fd39, [%rd172];
	setp.gt.f64 	%p52, %fd39, 0d0000000000000000;
	selp.u64 	%rd173, 1, 0, %p52;
	add.s64 	%rd174, %rd474, %rd173;
	add.s32 	%r115, %r114, 512;
	mul.wide.u32 	%rd175, %r115, 8;
	add.s64 	%rd176, %rd1, %rd175;
	ld.global.f64 	%fd40, [%rd176];
	setp.gt.f64 	%p53, %fd40, 0d0000000000000000;
	selp.u64 	%rd177, 1, 0, %p53;
	add.s64 	%rd178, %rd174, %rd177;
	add.s32 	%r116, %r114, 1024;
	mul.wide.u32 	%rd179, %r116, 8;
	add.s64 	%rd180, %rd1, %rd179;
	ld.global.f64 	%fd41, [%rd180];
	setp.gt.f64 	%p54, %fd41, 0d0000000000000000;
	selp.u64 	%rd181, 1, 0, %p54;
	add.s64 	%rd182, %rd178, %rd181;
	add.s32 	%r117, %r114, 1536;
	mul.wide.u32 	%rd183, %r117, 8;
	add.s64 	%rd184, %rd1, %rd183;
	ld.global.f64 	%fd42, [%rd184];
	setp.gt.f64 	%p55, %fd42, 0d0000000000000000;
	selp.u64 	%rd185, 1, 0, %p55;
	add.s64 	%rd474, %rd182, %rd185;
	add.s32 	%r346, %r346, 2048;
$L__BB2_41:
	and.b32  	%r118, %r49, 3;
	setp.eq.s32 	%p56, %r118, 0;
	@%p56 bra 	$L__BB2_44;
	add.s32 	%r349, %r346, %r339;
	cvt.u16.u32 	%rs1, %r338;
	shr.u16 	%rs2, %rs1, 9;
	add.s16 	%rs3, %rs2, 1;
	cvt.u32.u16 	%r119, %rs3;
	and.b32  	%r120, %r119, 3;
	neg.s32 	%r348, %r120;
$L__BB2_43:
	.pragma "nounroll";
	mul.wide.u32 	%rd186, %r349, 8;
	add.s64 	%rd187, %rd1, %rd186;
	ld.global.f64 	%fd43, [%rd187];
	setp.gt.f64 	%p57, %fd43, 0d0000000000000000;
	selp.u64 	%rd188, 1, 0, %p57;
	add.s64 	%rd474, %rd474, %rd188;
	add.s32 	%r349, %r349, 512;
	add.s32 	%r348, %r348, 1;
	setp.ne.s32 	%p58, %r348, 0;
	@%p58 bra 	$L__BB2_43;
$L__BB2_44:
	// begin inline asm
	mov.u32 %r121, %laneid;
	// end inline asm
	mov.b64 	{%r123, %r128}, %rd474;
	mov.b32 	%r129, 1;
	mov.b32 	%r170, 31;
	mov.b32 	%r171, -1;
	// begin inline asm
	shfl.sync.down.b32 %r122, %r123, %r129, %r170, %r171;
	// end inline asm
	// begin inline asm
	shfl.sync.down.b32 %r127, %r128, %r129, %r170, %r171;
	// end inline asm
	mov.b64 	%rd189, {%r122, %r127};
	setp.gt.s32 	%p59, %r121, 30;
	selp.b64 	%rd190, 0, %rd189, %p59;
	add.s64 	%rd191, %rd190, %rd474;
	mov.b64 	{%r133, %r138}, %rd191;
	mov.b32 	%r139, 2;
	// begin inline asm
	shfl.sync.down.b32 %r132, %r133, %r139, %r170, %r171;
	// end inline asm
	// begin inline asm
	shfl.sync.down.b32 %r137, %r138, %r139, %r170, %r171;
	// end inline asm
	mov.b64 	%rd192, {%r132, %r137};
	setp.gt.s32 	%p60, %r121, 29;
	selp.b64 	%rd193, 0, %rd192, %p60;
	add.s64 	%rd194, %rd193, %rd191;
	mov.b64 	{%r143, %r148}, %rd194;
	mov.b32 	%r149, 4;
	// begin inline asm
	shfl.sync.down.b32 %r142, %r143, %r149, %r170, %r171;
	// end inline asm
	// begin inline asm
	shfl.sync.down.b32 %r147, %r148, %r149, %r170, %r171;
	// end inline asm
	mov.b64 	%rd195, {%r142, %r147};
	setp.gt.s32 	%p61, %r121, 27;
	selp.b64 	%rd196, 0, %rd195, %p61;
	add.s64 	%rd197, %rd196, %rd194;
	mov.b64 	{%r153, %r158}, %rd197;
	mov.b32 	%r159, 8;
	// begin inline asm
	shfl.sync.down.b32 %r152, %r153, %r159, %r170, %r171;
	// end inline asm
	// begin inline asm
	shfl.sync.down.b32 %r157, %r158, %r159, %r170, %r171;
	// end inline asm
	mov.b64 	%rd198, {%r152, %r157};
	setp.gt.s32 	%p62, %r121, 23;
	selp.b64 	%rd199, 0, %rd198, %p62;
	add.s64 	%rd200, %rd199, %rd197;
	mov.b64 	{%r163, %r168}, %rd200;
	mov.b32 	%r169, 16;
	// begin inline asm
	shfl.sync.down.b32 %r162, %r163, %r169, %r170, %r171;
	// end inline asm
	// begin inline asm
	shfl.sync.down.b32 %r167, %r168, %r169, %r170, %r171;
	// end inline asm
	mov.b64 	%rd201, {%r162, %r167};
	setp.gt.s32 	%p63, %r121, 15;
	selp.b64 	%rd202, 0, %rd201, %p63;
	add.s64 	%rd475, %rd202, %rd200;
	setp.ne.s32 	%p64, %r121, 0;
	@%p64 bra 	$L__BB2_46;
	shr.u32 	%r172, %r35, 2;
	and.b32  	%r173, %r172, 248;
	mov.u32 	%r174, _ZZN3cub18CUB_300001_SM_10006detail6reduce18DeviceReduceKernelINS2_10policy_hubIljN4cuda3std3__44plusIlEEE10Policy1000EN6thrust24THRUST_300001_SM_1000_NS18transform_iteratorI11is_positiveNSD_6detail15normal_iteratorINSD_10device_ptrIdEEEEllEEjS9_lNS7_10__identityEEEvT0_PT3_T1_NS0_13GridEvenShareISQ_EET2_T4_E12temp_storage;
	add.s32 	%r175, %r174, %r173;
	st.shared.u64 	[%r175+16], %rd475;
$L__BB2_46:
	bar.sync 	0;
	setp.ne.s32 	%p65, %r35, 0;
	@%p65 bra 	$L__BB2_48;
	ld.shared.u64 	%rd203, [_ZZN3cub18CUB_300001_SM_10006detail6reduce18DeviceReduceKernelINS2_10policy_hubIljN4cuda3std3__44plusIlEEE10Policy1000EN6thrust24THRUST_300001_SM_1000_NS18transform_iteratorI11is_positiveNSD_6detail15normal_iteratorINSD_10device_ptrIdEEEEllEEjS9_lNS7_10__identityEEEvT0_PT3_T1_NS0_13GridEvenShareISQ_EET2_T4_E12temp_storage+24];
	add.s64 	%rd204, %rd203, %rd475;
	ld.shared.u64 	%rd205, [_ZZN3cub18CUB_300001_SM_10006detail6reduce18DeviceReduceKernelINS2_10policy_hubIljN4cuda3std3__44plusIlEEE10Policy1000EN6thrust24THRUST_300001_SM_1000_NS18transform_iteratorI11is_positiveNSD_6detail15normal_iteratorINSD_10device_ptrIdEEEEllEEjS9_lNS7_10__identityEEEvT0_PT3_T1_NS0_13GridEvenShareISQ_EET2_T4_E12temp_storage+32];
	add.s64 	%rd206, %rd204, %rd205;
	ld.shared.u64 	%rd207, [_ZZN3cub18CUB_300001_SM_10006detail6reduce18DeviceReduceKernelINS2_10policy_hubIljN4cuda3std3__44plusIlEEE10Policy1000EN6thrust24THRUST_300001_SM_1000_NS18transform_iteratorI11is_positiveNSD_6detail15normal_iteratorINSD_10device_ptrIdEEEEllEEjS9_lNS7_10__identityEEEvT0_PT3_T1_NS0_13GridEvenShareISQ_EET2_T4_E12temp_storage+40];
	add.s64 	%rd208, %rd206, %rd207;
	ld.shared.u64 	%rd209, [_ZZN3cub18CUB_300001_SM_10006detail6reduce18DeviceReduceKernelINS2_10policy_hubIljN4cuda3std3__44plusIlEEE10Policy1000EN6thrust24THRUST_300001_SM_1000_NS18transform_iteratorI11is_positiveNSD_6detail15normal_iteratorINSD_10device_ptrIdEEEEllEEjS9_lNS7_10__identityEEEvT0_PT3_T1_NS0_13GridEvenShareISQ_EET2_T4_E12temp_storage+48];
	add.s64 	%rd210, %rd208, %rd209;
	ld.shared.u64 	%rd211, [_ZZN3cub18CUB_300001_SM_10006detail6reduce18DeviceReduceKernelINS2_10policy_hubIljN4cuda3std3__44plusIlEEE10Policy1000EN6thrust24THRUST_300001_SM_1000_NS18transform_iteratorI11is_positiveNSD_6detail15normal_iteratorINSD_10device_ptrIdEEEEllEEjS9_lNS7_10__identityEEEvT0_PT3_T1_NS0_13GridEvenShareISQ_EET2_T4_E12temp_storage+56];
	add.s64 	%rd212, %rd210, %rd211;
	ld.shared.u64 	%rd213, [_ZZN3cub18CUB_300001_SM_10006detail6reduce18DeviceReduceKernelINS2_10policy_hubIljN4cuda3std3__44plusIlEEE10Policy1000EN6thrust24THRUST_300001_SM_1000_NS18transform_iteratorI11is_positiveNSD_6detail15normal_iteratorINSD_10device_ptrIdEEEEllEEjS9_lNS7_10__identityEEEvT0_PT3_T1_NS0_13GridEvenShareISQ_EET2_T4_E12temp_storage+64];
	add.s64 	%rd214, %rd212, %rd213;
	ld.shared.u64 	%rd215, [_ZZN3cub18CUB_300001_SM_10006detail6reduce18DeviceReduceKernelINS2_10policy_hubIljN4cuda3std3__44plusIlEEE10Policy1000EN6thrust24THRUST_300001_SM_1000_NS18transform_iteratorI11is_positiveNSD_6detail15normal_iteratorINSD_10device_ptrIdEEEEllEEjS9_lNS7_10__identityEEEvT0_PT3_T1_NS0_13GridEvenShareISQ_EET2_T4_E12temp_storage+72];
	add.s64 	%rd216, %rd214, %rd215;
	ld.shared.u64 	%rd217, [_ZZN3cub18CUB_300001_SM_10006detail6reduce18DeviceReduceKernelINS2_10policy_hubIljN4cuda3std3__44plusIlEEE10Policy1000EN6thrust24THRUST_300001_SM_1000_NS18transform_iteratorI11is_positiveNSD_6detail15normal_iteratorINSD_10device_ptrIdEEEEllEEjS9_lNS7_10__identityEEEvT0_PT3_T1_NS0_13GridEvenShareISQ_EET2_T4_E12temp_storage+80];
	add.s64 	%rd218, %rd216, %rd217;
	ld.shared.u64 	%rd219, [_ZZN3cub18CUB_300001_SM_10006detail6reduce18DeviceReduceKernelINS2_10policy_hubIljN4cuda3std3__44plusIlEEE10Policy1000EN6thrust24THRUST_300001_SM_1000_NS18transform_iteratorI11is_positiveNSD_6detail15normal_iteratorINSD_10device_ptrIdEEEEllEEjS9_lNS7_10__identityEEEvT0_PT3_T1_NS0_13GridEvenShareISQ_EET2_T4_E12temp_storage+88];
	add.s64 	%rd220, %rd218, %rd219;
	ld.shared.u64 	%rd221, [_ZZN3cub18CUB_300001_SM_10006detail6reduce18DeviceReduceKernelINS2_10policy_hubIljN4cuda3std3__44plusIlEEE10Policy1000EN6thrust24THRUST_300001_SM_1000_NS18transform_iteratorI11is_positiveNSD_6detail15normal_iteratorINSD_10device_ptrIdEEEEllEEjS9_lNS7_10__identityEEEvT0_PT3_T1_NS0_13GridEvenShareISQ_EET2_T4_E12temp_storage+96];
	add.s64 	%rd222, %rd220, %rd221;
	ld.shared.u64 	%rd223, [_ZZN3cub18CUB_300001_SM_10006detail6reduce18DeviceReduceKernelINS2_10policy_hubIljN4cuda3std3__44plusIlEEE10Policy1000EN6thrust24THRUST_300001_SM_1000_NS18transform_iteratorI11is_positiveNSD_6detail15normal_iteratorINSD_10device_ptrIdEEEEllEEjS9_lNS7_10__identityEEEvT0_PT3_T1_NS0_13GridEvenShareISQ_EET2_T4_E12temp_storage+104];
	add.s64 	%rd224, %rd222, %rd223;
	ld.shared.u64 	%rd225, [_ZZN3cub18CUB_300001_SM_10006detail6reduce18DeviceReduceKernelINS2_10policy_hubIljN4cuda3std3__44plusIlEEE10Policy1000EN6thrust24THRUST_300001_SM_1000_NS18transform_iteratorI11is_positiveNSD_6detail15normal_iteratorINSD_10device_ptrIdEEEEllEEjS9_lNS7_10__identityEEEvT0_PT3_T1_NS0_13GridEvenShareISQ_EET2_T4_E12temp_storage+112];
	add.s64 	%rd226, %rd224, %rd225;
	ld.shared.u64 	%rd227, [_ZZN3cub18CUB_300001_SM_10006detail6reduce18DeviceReduceKernelINS2_10policy_hubIljN4cuda3std3__44plusIlEEE10Policy1000EN6thrust24THRUST_300001_SM_1000_NS18transform_iteratorI11is_positiveNSD_6detail15normal_iteratorINSD_10device_ptrIdEEEEllEEjS9_lNS7_10__identityEEEvT0_PT3_T1_NS0_13GridEvenShareISQ_EET2_T4_E12temp_storage+120];
	add.s64 	%rd228, %rd226, %rd227;
	ld.shared.u64 	%rd229, [_ZZN3cub18CUB_300001_SM_10006detail6reduce18DeviceReduceKernelINS2_10policy_hubIljN4cuda3std3__44plusIlEEE10Policy1000EN6thrust24THRUST_300001_SM_1000_NS18transform_iteratorI11is_positiveNSD_6detail15normal_iteratorINSD_10device_ptrIdEEEEllEEjS9_lNS7_10__identityEEEvT0_PT3_T1_NS0_13GridEvenShareISQ_EET2_T4_E12temp_storage+128];
	add.s64 	%rd230, %rd228, %rd229;
	ld.shared.u64 	%rd231, [_ZZN3cub18CUB_300001_SM_10006detail6reduce18DeviceReduceKernelINS2_10policy_hubIljN4cuda3std3__44plusIlEEE10Policy1000EN6thrust24THRUST_300001_SM_1000_NS18transform_iteratorI11is_positiveNSD_6detail15normal_iteratorINSD_10device_ptrIdEEEEllEEjS9_lNS7_10__identityEEEvT0_PT3_T1_NS0_13GridEvenShareISQ_EET2_T4_E12temp_storage+136];
	add.s64 	%rd475, %rd230, %rd231;
$L__BB2_48:
	mov.u32 	%r327, %tid.x;
	setp.ne.s32 	%p137, %r327, 0;
	@%p137 bra 	$L__BB2_50;
	ld.param.u64 	%rd454, [_ZN3cub18CUB_300001_SM_10006detail6reduce18DeviceReduceKernelINS2_10policy_hubIljN4cuda3std3__44plusIlEEE10Policy1000EN6thrust24THRUST_300001_SM_1000_NS18transform_iteratorI11is_positiveNSD_6detail15normal_iteratorINSD_10device_ptrIdEEEEllEEjS9_lNS7_10__identityEEEvT0_PT3_T1_NS0_13GridEvenShareISQ_EET2_T4__param_1];
	cvta.to.global.u64 	%rd451, %rd454;
	mul.wide.u32 	%rd452, %r3, 8;
	add.s64 	%rd453, %rd451, %rd452;
	st.global.u64 	[%rd453], %rd475;
$L__BB2_50:
	ret;

}
	// .globl	_ZN3cub18CUB_300001_SM_10006detail6reduce28DeviceReduceSingleTileKernelINS2_10policy_hubIljN4cuda3std3__44plusIlEEE10Policy1000EPlSC_iS9_llNS7_10__identityEEEvT0_T1_T2_T3_T4_T6_
.visible .entry _ZN3cub18CUB_300001_SM_10006detail6reduce28DeviceReduceSingleTileKernelINS2_10policy_hubIljN4cuda3std3__44plusIlEEE10Policy1000EPlSC_iS9_llNS7_10__identityEEEvT0_T1_T2_T3_T4_T6_(
	.param .u64 .ptr .align 1 _ZN3cub18CUB_300001_SM_10006detail6reduce28DeviceReduceSingleTileKernelINS2_10policy_hubIljN4cuda3std3__44plusIlEEE10Policy1000EPlSC_iS9_llNS7_10__identityEEEvT0_T1_T2_T3_T4_T6__param_0,
	.param .u64 .ptr .align 1 _ZN3cub18CUB_300001_SM_10006detail6reduce28DeviceReduceSingleTileKernelINS2_10policy_hubIljN4cuda3std3__44plusIlEEE10Policy1000EPlSC_iS9_llNS7_10__identityEEEvT0_T1_T2_T3_T4_T6__param_1,
	.param .u32 _ZN3cub18CUB_300001_SM_10006detail6reduce28DeviceReduceSingleTileKernelINS2_10policy_hubIljN4cuda3std3__44plusIlEEE10Policy1000EPlSC_iS9_llNS7_10__identityEEEvT0_T1_T2_T3_T4_T6__param_2,
	.param .align 1 .b8 _ZN3cub18CUB_300001_SM_10006detail6reduce28DeviceReduceSingleTileKernelINS2_10policy_hubIljN4cuda3std3__44plusIlEEE10Policy1000EPlSC_iS9_llNS7_10__identityEEEvT0_T1_T2_T3_T4_T6__param_3[1],
	.param .u64 _ZN3cub18CUB_300001_SM_10006detail6reduce28DeviceReduceSingleTileKernelINS2_10policy_hubIljN4cuda3std3__44plusIlEEE10Policy1000EPlSC_iS9_llNS7_10__identityEEEvT0_T1_T2_T3_T4_T6__param_4,
	.param .align 1 .b8 _ZN3cub18CUB_300001_SM_10006detail6reduce28DeviceReduceSingleTileKernelINS2_10policy_hubIljN4cuda3std3__44plusIlEEE10Policy1000EPlSC_iS9_llNS7_10__identityEEEvT0_T1_T2_T3_T4_T6__param_5[1]
)
.maxntid 512
.minnctapersm 1
{
	.reg .pred 	%p<58>;
	.reg .b32 	%r<238>;
	.reg .b64 	%rd<281>;
	// demoted variable
	.shared .align 8 .b8 _ZZN3cub18CUB_300001_SM_10006detail6reduce28DeviceReduceSingleTileKernelINS2_10policy_hubIljN4cuda3std3__44plusIlEEE10Policy1000EPlSC_iS9_llNS7_10__identityEEEvT0_T1_T2_T3_T4_T6_E12temp_storage[152];
	ld.param.u64 	%rd35, [_ZN3cub18CUB_300001_SM_10006detail6reduce28DeviceReduceSingleTileKernelINS2_10policy_hubIljN4cuda3std3__44plusIlEEE10Policy1000EPlSC_iS9_llNS7_10__identityEEEvT0_T1_T2_T3_T4_T6__param_0];
	ld.param.u64 	%rd37, [_ZN3cub18CUB_300001_SM_10006detail6reduce28DeviceReduceSingleTileKernelINS2_10policy_hubIljN4cuda3std3__44plusIlEEE10Policy1000EPlSC_iS9_llNS7_10__identityEEEvT0_T1_T2_T3_T4_T6__param_1];
	ld.param.u32 	%r34, [_ZN3cub18CUB_300001_SM_10006detail6reduce28DeviceReduceSingleTileKernelINS2_10policy_hubIljN4cuda3std3__44plusIlEEE10Policy1000EPlSC_iS9_llNS7_10__identityEEEvT0_T1_T2_T3_T4_T6__param_2];
	ld.param.u64 	%rd36, [_ZN3cub18CUB_300001_SM_10006detail6reduce28DeviceReduceSingleTileKernelINS2_10policy_hubIljN4cuda3std3__44plusIlEEE10Policy1000EPlSC_iS9_llNS7_10__identityEEEvT0_T1_T2_T3_T4_T6__param_4];
	cvta.to.global.u64 	%rd1, %rd37;
	setp.ne.s32 	%p1, %r34, 0;
	@%p1 bra 	$L__BB3_3;
	mov.u32 	%r224, %tid.x;
	setp.ne.s32 	%p57, %r224, 0;
	@%p57 bra 	$L__BB3_39;
	st.global.u64 	[%rd1], %rd36;
	bra.uni 	$L__BB3_39;
$L__BB3_3:
	setp.gt.s32 	%p2, %r34, 3583;
	@%p2 bra 	$L__BB3_21;
	mov.u32 	%r1, %tid.x;
	setp.ge.s32 	%p19, %r1, %r34;
	mov.b64 	%rd271, 0;
	mov.u32 	%r228, %r1;
	@%p19 bra 	$L__BB3_6;
	mul.wide.u32 	%rd146, %r1, 8;
	add.s64 	%rd145, %rd35, %rd146;
	// begin inline asm
	ld.global.nc.u64 %rd271, [%rd145];
	// end inline asm
	add.s32 	%r228, %r1, 512;
$L__BB3_6:
	setp.ge.s32 	%p20, %r228, %r34;
	@%p20 bra 	$L__BB3_12;
	not.b32 	%r100, %r228;
	add.s32 	%r4, %r34, %r100;
	and.b32  	%r101, %r4, 1536;
	setp.eq.s32 	%p21, %r101, 1536;
	@%p21 bra 	$L__BB3_10;
	mul.wide.u32 	%rd148, %r228, 8;
	add.s64 	%rd266, %rd35, %rd148;
	shr.u32 	%r102, %r4, 9;
	add.s32 	%r103, %r102, 1;
	and.b32  	%r104, %r103, 3;
	neg.s32 	%r226, %r104;
$L__BB3_9:
	.pragma "nounroll";
	// begin inline asm
	ld.global.nc.u64 %rd149, [%rd266];
	// end inline asm
	add.s64 	%rd271, %rd149, %rd271;
	add.s32 	%r228, %r228, 512;
	add.s64 	%rd266, %rd266, 4096;
	add.s32 	%r226, %r226, 1;
	setp.ne.s32 	%p22, %r226, 0;
	@%p22 bra 	$L__BB3_9;
$L__BB3_10:
	setp.lt.u32 	%p23, %r4, 1536;
	@%p23 bra 	$L__BB3_12;
$L__BB3_11:
	mul.wide.s32 	%rd159, %r228, 8;
	add.s64 	%rd152, %rd35, %rd159;
	// begin inline asm
	ld.global.nc.u64 %rd151, [%rd152];
	// end inline asm
	add.s64 	%rd160, %rd151, %rd271;
	add.s64 	%rd154, %rd152, 4096;
	// begin inline asm
	ld.global.nc.u64 %rd153, [%rd154];
	// end inline asm
	add.s64 	%rd161, %rd153, %rd160;
	add.s64 	%rd156, %rd152, 8192;
	// begin inline asm
	ld.global.nc.u64 %rd155, [%rd156];
	// end inline asm
	add.s64 	%rd162, %rd155, %rd161;
	add.s64 	%rd158, %rd152, 12288;
	// begin inline asm
	ld.global.nc.u64 %rd157, [%rd158];
	// end inline asm
	add.s64 	%rd271, %rd157, %rd162;
	add.s32 	%r228, %r228, 2048;
	setp.lt.s32 	%p24, %r228, %r34;
	@%p24 bra 	$L__BB3_11;
$L__BB3_12:
	setp.lt.s32 	%p25, %r34, 512;
	@%p25 bra 	$L__BB3_17;
	// begin inline asm
	mov.u32 %r168, %laneid;
	// end inline asm
	mov.b64 	{%r170, %r175}, %rd271;
	mov.b32 	%r176, 1;
	mov.b32 	%r217, 31;
	mov.b32 	%r218, -1;
	// begin inline asm
	shfl.sync.down.b32 %r169, %r170, %r176, %r217, %r218;
	// end inline asm
	// begin inline asm
	shfl.sync.down.b32 %r174, %r175, %r176, %r217, %r218;
	// end inline asm
	mov.b64 	%rd221, {%r169, %r174};
	setp.gt.s32 	%p49, %r168, 30;
	selp.b64 	%rd222, 0, %rd221, %p49;
	add.s64 	%rd223, %rd222, %rd271;
	mov.b64 	{%r180, %r185}, %rd223;
	mov.b32 	%r186, 2;
	// begin inline asm
	shfl.sync.down.b32 %r179, %r180, %r186, %r217, %r218;
	// end inline asm
	// begin inline asm
	shfl.sync.down.b32 %r184, %r185, %r186, %r217, %r218;
	// end inline asm
	mov.b64 	%rd224, {%r179, %r184};
	setp.gt.s32 	%p50, %r168, 29;
	selp.b64 	%rd225, 0, %rd224, %p50;
	add.s64 	%rd226, %rd225, %rd223;
	mov.b64 	{%r190, %r195}, %rd226;
	mov.b32 	%r196, 4;
	// begin inline asm
	shfl.sync.down.b32 %r189, %r190, %r196, %r217, %r218;
	// end inline asm
	// begin inline asm
	shfl.sync.down.b32 %r194, %r195, %r196, %r217, %r218;
	// end inline asm
	mov.b64 	%rd227, {%r189, %r194};
	setp.gt.s32 	%p51, %r168, 27;
	selp.b64 	%rd228, 0, %rd227, %p51;
	add.s64 	%rd229, %rd228, %rd226;
	mov.b64 	{%r200, %r205}, %rd229;
	mov.b32 	%r206, 8;
	// begin inline asm
	shfl.sync.down.b32 %r199, %r200, %r206, %r217, %r218;
	// end inline asm
	// begin inline asm
	shfl.sync.down.b32 %r204, %r205, %r206, %r217, %r218;
	// end inline asm
	mov.b64 	%rd230, {%r199, %r204};
	setp.gt.s32 	%p52, %r168, 23;
	selp.b64 	%rd231, 0, %rd230, %p52;
	add.s64 	%rd232, %rd231, %rd229;
	mov.b64 	{%r210, %r215}, %rd232;
	mov.b32 	%r216, 16;
	// begin inline asm
	shfl.sync.down.b32 %r209, %r210, %r216, %r217, %r218;
	// end inline asm
	// begin inline asm
	shfl.sync.down.b32 %r214, %r215, %r216, %r217, %r218;
	// end inline asm
	mov.b64 	%rd233, {%r209, %r214};
	setp.gt.s32 	%p53, %r168, 15;
	selp.b64 	%rd234, 0, %rd233, %p53;
	add.s64 	%rd280, %rd234, %rd232;
	setp.ne.s32 	%p54, %r168, 0;
	@%p54 bra 	$L__BB3_15;
	shr.u32 	%r219, %r1, 2;
	and.b32  	%r220, %r219, 248;
	mov.u32 	%r221, _ZZN3cub18CUB_300001_SM_10006detail6reduce28DeviceReduceSingleTileKernelINS2_10policy_hubIljN4cuda3std3__44plusIlEEE10Policy1000EPlSC_iS9_llNS7_10__identityEEEvT0_T1_T2_T3_T4_T6_E12temp_storage;
	add.s32 	%r222, %r221, %r220;
	st.shared.u64 	[%r222+16], %rd280;
$L__BB3_15:
	bar.sync 	0;
	setp.ne.s32 	%p55, %r1, 0;
	@%p55 bra 	$L__BB3_37;
	ld.shared.u64 	%rd235, [_ZZN3cub18CUB_300001_SM_10006detail6reduce28DeviceReduceSingleTileKernelINS2_10policy_hubIljN4cuda3std3__44plusIlEEE10Policy1000EPlSC_iS9_llNS7_10__identityEEEvT0_T1_T2_T3_T4_T6_E12temp_storage+24];
	add.s64 	%rd236, %rd235, %rd280;
	ld.shared.u64 	%rd237, [_ZZN3cub18CUB_300001_SM_10006detail6reduce28DeviceReduceSingleTileKernelINS2_10policy_hubIljN4cuda3std3__44plusIlEEE10Policy1000EPlSC_iS9_llNS7_10__identityEEEvT0_T1_T2_T3_T4_T6_E12temp_storage+32];
	add.s64 	%rd238, %rd236, %rd237;
	ld.shared.u64 	%rd239, [_ZZN3cub18CUB_300001_SM_10006detail6reduce28DeviceReduceSingleTileKernelINS2_10policy_hubIljN4cuda3std3__44plusIlEEE10Policy1000EPlSC_iS9_llNS7_10__identityEEEvT0_T1_T2_T3_T4_T6_E12temp_storage+40];
	add.s64 	%rd240, %rd238, %rd239;
	ld.shared.u64 	%rd241, [_ZZN3cub18CUB_300001_SM_10006detail6reduce28DeviceReduceSingleTileKernelINS2_10policy_hubIljN4cuda3std3__44plusIlEEE10Policy1000EPlSC_iS9_llNS7_10__identityEEEvT0_T1_T2_T3_T4_T6_E12temp_storage+48];
	add.s64 	%rd242, %rd240, %rd241;
	ld.shared.u64 	%rd243, [_ZZN3cub18CUB_300001_SM_10006detail6reduce28DeviceReduceSingleTileKernelINS2_10policy_hubIljN4cuda3std3__44plusIlEEE10Policy1000EPlSC_iS9_llNS7_10__identityEEEvT0_T1_T2_T3_T4_T6_E12temp_storage+56];
	add.s64 	%rd244, %rd242, %rd243;
	ld.shared.u64 	%rd245, [_ZZN3cub18CUB_300001_SM_10006detail6reduce28DeviceReduceSingleTileKernelINS2_10policy_hubIljN4cuda3std3__44plusIlEEE10Policy1000EPlSC_iS9_llNS7_10__identityEEEvT0_T1_T2_T3_T4_T6_E12temp_storage+64];
	add.s64 	%rd246, %rd244, %rd245;
	ld.shared.u64 	%rd247, [_ZZN3cub18CUB_300001_SM_10006detail6reduce28DeviceReduceSingleTileKernelINS2_10policy_hubIljN4cuda3std3__44plusIlEEE10Policy1000EPlSC_iS9_llNS7_10__identityEEEvT0_T1_T2_T3_T4_T6_E12temp_storage+72];
	add.s64 	%rd248, %rd246, %rd247;
	ld.shared.u64 	%rd249, [_ZZN3cub18CUB_300001_SM_10006detail6reduce28DeviceReduceSingleTileKernelINS2_10policy_hubIljN4cuda3std3__44plusIlEEE10Policy1000EPlSC_iS9_llNS7_10__identityEEEvT0_T1_T2_T3_T4_T6_E12temp_storage+80];
	add.s64 	%rd250, %rd248, %rd249;
	ld.shared.u64 	%rd251, [_ZZN3cub18CUB_300001_SM_10006detail6reduce28DeviceReduceSingleTileKernelINS2_10policy_hubIljN4cuda3std3__44plusIlEEE10Policy1000EPlSC_iS9_llNS7_10__identityEEEvT0_T1_T2_T3_T4_T6_E12temp_storage+88];
	add.s64 	%rd252, %rd250, %rd251;
	ld.shared.u64 	%rd253, [_ZZN3cub18CUB_300001_SM_10006detail6reduce28DeviceReduceSingleTileKernelINS2_10policy_hubIljN4cuda3std3__44plusIlEEE10Policy1000EPlSC_iS9_llNS7_10__identityEEEvT0_T1_T2_T3_T4_T6_E12temp_storage+96];
	add.s64 	%rd254, %rd252, %rd253;
	ld.shared.u64 	%rd255, [_ZZN3cub18CUB_300001_SM_10006detail6reduce28DeviceReduceSingleTileKernelINS2_10policy_hubIljN4cuda3std3__44plusIlEEE10Policy1000EPlSC_iS9_llNS7_10__identityEEEvT0_T1_T2_T3_T4_T6_E12temp_storage+104];
	add.s64 	%rd256, %rd254, %rd255;
	ld.shared.u64 	%rd257, [_ZZN3cub18CUB_300001_SM_10006detail6reduce28DeviceReduceSingleTileKernelINS2_10policy_hubIljN4cuda3std3__44plusIlEEE10Policy1000EPlSC_iS9_llNS7_10__identityEEEvT0_T1_T2_T3_T4_T6_E12temp_storage+112];
	add.s64 	%rd258, %rd256, %rd257;
	ld.shared.u64 	%rd259, [_ZZN3cub18CUB_300001_SM_10006detail6reduce28DeviceReduceSingleTileKernelINS2_10policy_hubIljN4cuda3std3__44plusIlEEE10Policy1000EPlSC_iS9_llNS7_10__identityEEEvT0_T1_T2_T3_T4_T6_E12temp_storage+120];
	add.s64 	%rd260, %rd258, %rd259;
	ld.shared.u64 	%rd261, [_ZZN3cub18CUB_300001_SM_10006detail6reduce28DeviceReduceSingleTileKernelINS2_10policy_hubIljN4cuda3std3__44plusIlEEE10Policy1000EPlSC_iS9_llNS7_10__identityEEEvT0_T1_T2_T3_T4_T6_E12temp_storage+128];
	add.s64 	%rd262, %rd260, %rd261;
	ld.shared.u64 	%rd263, [_ZZN3cub18CUB_300001_SM_10006detail6reduce28DeviceReduceSingleTileKernelINS2_10policy_hubIljN4cuda3std3__44plusIlEEE10Policy1000EPlSC_iS9_llNS7_10__identityEEEvT0_T1_T2_T3_T4_T6_E12temp_storage+136];
	add.s64 	%rd280, %rd262, %rd263;
	bra.uni 	$L__BB3_37;
$L__BB3_17:
	// begin inline asm
	mov.u32 %r105, %laneid;
	// end inline asm
	and.b32  	%r156, %r1, 992;
	add.s32 	%r157, %r156, 32;
	setp.gt.s32 	%p26, %r157, %r34;
	not.b32 	%r158, %r156;
	add.s32 	%r159, %r34, %r158;
	selp.b32 	%r154, %r159, 31, %p26;
	mov.b64 	{%r107, %r112}, %rd271;
	mov.b32 	%r113, 1;
	mov.b32 	%r155, -1;
	// begin inline asm
	shfl.sync.down.b32 %r106, %r107, %r113, %r154, %r155;
	// end inline asm
	// begin inline asm
	shfl.sync.down.b32 %r111, %r112, %r113, %r154, %r155;
	// end inline asm
	mov.b64 	%rd163, {%r106, %r111};
	setp.lt.s32 	%p27, %r105, %r154;
	selp.b64 	%rd164, %rd163, 0, %p27;
	add.s64 	%rd165, %rd164, %rd271;
	mov.b64 	{%r117, %r122}, %rd165;
	mov.b32 	%r123, 2;
	// begin inline asm
	shfl.sync.down.b32 %r116, %r117, %r123, %r154, %r155;
	// end inline asm
	// begin inline asm
	shfl.sync.down.b32 %r121, %r122, %r123, %r154, %r155;
	// end inline asm
	mov.b64 	%rd166, {%r116, %r121};
	add.s32 	%r160, %r105, 2;
	setp.gt.s32 	%p28, %r160, %r154;
	selp.b64 	%rd167, 0, %rd166, %p28;
	add.s64 	%rd168, %rd167, %rd165;
	mov.b64 	{%r127, %r132}, %rd168;
	mov.b32 	%r133, 4;
	// begin inline asm
	shfl.sync.down.b32 %r126, %r127, %r133, %r154, %r155;
	// end inline asm
	// begin inline asm
	shfl.sync.down.b32 %r131, %r132, %r133, %r154, %r155;
	// end inline asm
	mov.b64 	%rd169, {%r126, %r131};
	add.s32 	%r161, %r105, 4;
	setp.gt.s32 	%p29, %r161, %r154;
	selp.b64 	%rd170, 0, %rd169, %p29;
	add.s64 	%rd171, %rd170, %rd168;
	mov.b64 	{%r137, %r142}, %rd171;
	mov.b32 	%r143, 8;
	// begin inline asm
	shfl.sync.down.b32 %r136, %r137, %r143, %r154, %r155;
	// end inline asm
	// begin inline asm
	shfl.sync.down.b32 %r141, %r142, %r143, %r154, %r155;
	// end inline asm
	mov.b64 	%rd172, {%r136, %r141};
	add.s32 	%r162, %r105, 8;
	setp.gt.s32 	%p30, %r162, %r154;
	selp.b64 	%rd173, 0, %rd172, %p30;
	add.s64 	%rd174, %rd173, %rd171;
	mov.b64 	{%r147, %r152}, %rd174;
	mov.b32 	%r153, 16;
	// begin inline asm
	shfl.sync.down.b32 %r146, %r147, %r153, %r154, %r155;
	// end inline asm
	// begin inline asm
	shfl.sync.down.b32 %r151, %r152, %r153, %r154, %r155;
	// end inline asm
	mov.b64 	%rd175, {%r146, %r151};
	add.s32 	%r163, %r105, 16;
	setp.gt.s32 	%p31, %r163, %r154;
	selp.b64 	%rd176, 0, %rd175, %p31;
	add.s64 	%rd280, %rd176, %rd174;
	setp.ne.s32 	%p32, %r105, 0;
	@%p32 bra 	$L__BB3_19;
	shr.u32 	%r164, %r1, 2;
	and.b32  	%r165, %r164, 248;
	mov.u32 	%r166, _ZZN3cub18CUB_300001_SM_10006detail6reduce28DeviceReduceSingleTileKernelINS2_10policy_hubIljN4cuda3std3__44plusIlEEE10Policy1000EPlSC_iS9_llNS7_10__identityEEEvT0_T1_T2_T3_T4_T6_E12temp_storage;
	add.s32 	%r167, %r166, %r165;
	st.shared.u64 	[%r167+16], %rd280;
$L__BB3_19:
	bar.sync 	0;
	setp.ne.s32 	%p33, %r1, 0;
	@%p33 bra 	$L__BB3_37;
	setp.gt.s32 	%p34, %r34, 32;
	ld.shared.u64 	%rd177, [_ZZN3cub18CUB_300001_SM_10006detail6reduce28DeviceReduceSingleTileKernelINS2_10policy_hubIljN4cuda3std3__44plusIlEEE10Policy1000EPlSC_iS9_llNS7_10__identityEEEvT0_T1_T2_T3_T4_T6_E12temp_storage+24];
	selp.b64 	%rd178, %rd177, 0, %p34;
	add.s64 	%rd179, %rd178, %rd280;
	setp.gt.s32 	%p35, %r34, 64;
	ld.shared.u64 	%rd180, [_ZZN3cub18CUB_300001_SM_10006detail6reduce28DeviceReduceSingleTileKernelINS2_10policy_hubIljN4cuda3std3__44plusIlEEE10Policy1000EPlSC_iS9_llNS7_10__identityEEEvT0_T1_T2_T3_T4_T6_E12temp_storage+32];
	selp.b64 	%rd181, %rd180, 0, %p35;
	add.s64 	%rd182, %rd179, %rd181;
	setp.gt.s32 	%p36, %r34, 96;
	ld.shared.u64 	%rd183, [_ZZN3cub18CUB_300001_SM_10006detail6reduce28DeviceReduceSingleTileKernelINS2_10policy_hubIljN4cuda3std3__44plusIlEEE10Policy1000EPlSC_iS9_llNS7_10__identityEEEvT0_T1_T2_T3_T4_T6_E12temp_storage+40];
	selp.b64 	%rd184, %rd183, 0, %p36;
	add.s64 	%rd185, %rd182, %rd184;
	setp.gt.s32 	%p37, %r34, 128;
	ld.shared.u64 	%rd186, [_ZZN3cub18CUB_300001_SM_10006detail6reduce28DeviceReduceSingleTileKernelINS2_10policy_hubIljN4cuda3std3__44plusIlEEE10Policy1000EPlSC_iS9_llNS7_10__identityEEEvT0_T1_T2_T3_T4_T6_E12temp_storage+48];
	selp.b64 	%rd187, %rd186, 0, %p37;
	add.s64 	%rd188, %rd185, %rd187;
	setp.gt.s32 	%p38, %r34, 160;
	ld.shared.u64 	%rd189, [_ZZN3cub18CUB_300001_SM_10006detail6reduce28DeviceReduceSingleTileKernelINS2_10policy_hubIljN4cuda3std3__44plusIlEEE10Policy1000EPlSC_iS9_llNS7_10__identityEEEvT0_T1_T2_T3_T4_T6_E12temp_storage+56];
	selp.b64 	%rd190, %rd189, 0, %p38;
	add.s64 	%rd191, %rd188, %rd190;
	setp.gt.s32 	%p39, %r34, 192;
	ld.shared.u64 	%rd192, [_ZZN3cub18CUB_300001_SM_10006detail6reduce28DeviceReduceSingleTileKernelINS2_10policy_hubIljN4cuda3std3__44plusIlEEE10Policy1000EPlSC_iS9_llNS7_10__identityEEEvT0_T1_T2_T3_T4_T6_E12temp_storage+64];
	selp.b64 	%rd193, %rd192, 0, %p39;
	add.s64 	%rd194, %rd191, %rd193;
	setp.gt.s32 	%p40, %r34, 224;
	ld.shared.u64 	%rd195, [_ZZN3cub18CUB_300001_SM_10006detail6reduce28DeviceReduceSingleTileKernelINS2_10policy_hubIljN4cuda3std3__44plusIlEEE10Policy1000EPlSC_iS9_llNS7_10__identityEEEvT0_T1_T2_T3_T4_T6_E12temp_storage+72];
	selp.b64 	%rd196, %rd195, 0, %p40;
	add.s64 	%rd197, %rd194, %rd196;
	setp.gt.s32 	%p41, %r34, 256;
	ld.shared.u64 	%rd198, [_ZZN3cub18CUB_300001_SM_10006detail6reduce28DeviceReduceSingleTileKernelINS2_10policy_hubIljN4cuda3std3__44plusIlEEE10Policy1000EPlSC_iS9_llNS7_10__identityEEEvT0_T1_T2_T3_T4_T6_E12temp_storage+80];
	selp.b64 	%rd199, %rd198, 0, %p41;
	add.s64 	%rd200, %rd197, %rd199;
	setp.gt.s32 	%p42, %r34, 288;
	ld.shared.u64 	%rd201, [_ZZN3cub18CUB_300001_SM_10006detail6reduce28DeviceReduceSingleTileKernelINS2_10policy_hubIljN4cuda3std3__44plusIlEEE10Policy1000EPlSC_iS9_llNS7_10__identityEEEvT0_T1_T2_T3_T4_T6_E12temp_storage+88];
	selp.b64 	%rd202, %rd201, 0, %p42;
	add.s64 	%rd203, %rd200, %rd202;
	setp.gt.s32 	%p43, %r34, 320;
	ld.shared.u64 	%rd204, [_ZZN3cub18CUB_300001_SM_10006detail6reduce28DeviceReduceSingleTileKernelINS2_10policy_hubIljN4cuda3std3__44plusIlEEE10Policy1000EPlSC_iS9_llNS7_10__identityEEEvT0_T1_T2_T3_T4_T6_E12temp_storage+96];
	selp.b64 	%rd205, %rd204, 0, %p43;
	add.s64 	%rd206, %rd203, %rd205;
	setp.gt.s32 	%p44, %r34, 352;
	ld.shared.u64 	%rd207, [_ZZN3cub18CUB_300001_SM_10006detail6reduce28DeviceReduceSingleTileKernelINS2_10policy_hubIljN4cuda3std3__44plusIlEEE10Policy1000EPlSC_iS9_llNS7_10__identityEEEvT0_T1_T2_T3_T4_T6_E12temp_storage+104];
	selp.b64 	%rd208, %rd207, 0, %p44;
	add.s64 	%rd209, %rd206, %rd208;
	setp.gt.s32 	%p45, %r34, 384;
	ld.shared.u64 	%rd210, [_ZZN3cub18CUB_300001_SM_10006detail6reduce28DeviceReduceSingleTileKernelINS2_10policy_hubIljN4cuda3std3__44plusIlEEE10Policy1000EPlSC_iS9_llNS7_10__identityEEEvT0_T1_T2_T3_T4_T6_E12temp_storage+112];
	selp.b64 	%rd211, %rd210, 0, %p45;
	add.s64 	%rd212, %rd209, %rd211;
	setp.gt.s32 	%p46, %r34, 416;
	ld.shared.u64 	%rd213, [_ZZN3cub18CUB_300001_SM_10006detail6reduce28DeviceReduceSingleTileKernelINS2_10policy_hubIljN4cuda3std3__44plusIlEEE10Policy1000EPlSC_iS9_llNS7_10__identityEEEvT0_T1_T2_T3_T4_T6_E12temp_storage+120];
	selp.b64 	%rd214, %rd213, 0, %p46;
	add.s64 	%rd215, %rd212, %rd214;
	setp.gt.s32 	%p47, %r34, 448;
	ld.shared.u64 	%rd216, [_ZZN3cub18CUB_300001_SM_10006detail6reduce28DeviceReduceSingleTileKernelINS2_10policy_hubIljN4cuda3std3__44plusIlEEE10Policy1000EPlSC_iS9_llNS7_10__identityEEEvT0_T1_T2_T3_T4_T6_E12temp_storage+128];
	selp.b64 	%rd217, %rd216, 0, %p47;
	add.s64 	%rd218, %rd215, %rd217;
	setp.gt.s32 	%p48, %r34, 480;
	ld.shared.u64 	%rd219, [_ZZN3cub18CUB_300001_SM_10006detail6reduce28DeviceReduceSingleTileKernelINS2_10policy_hubIljN4cuda3std3__44plusIlEEE10Policy1000EPlSC_iS9_llNS7_10__identityEEEvT0_T1_T2_T3_T4_T6_E12temp_storage+136];
	selp.b64 	%rd220, %rd219, 0, %p48;
	add.s64 	%rd280, %rd218, %rd220;
	bra.uni 	$L__BB3_37;
$L__BB3_21:
	mov.u32 	%r13, %tid.x;
	mul.wide.u32 	%rd52, %r13, 8;
	add.s64 	%rd39, %rd35, %rd52;
	// begin inline asm
	ld.global.nc.u64 %rd38, [%rd39];
	// end inline asm
	add.s64 	%rd41, %rd39, 4096;
	// begin inline asm
	ld.global.nc.u64 %rd40, [%rd41];
	// end inline asm
	add.s64 	%rd43, %rd39, 8192;
	// begin inline asm
	ld.global.nc.u64 %rd42, [%rd43];
	// end inline asm
	add.s64 	%rd45, %rd39, 12288;
	// begin inline asm
	ld.global.nc.u64 %rd44, [%rd45];
	// end inline asm
	add.s64 	%rd47, %rd39, 16384;
	// begin inline asm
	ld.global.nc.u64 %rd46, [%rd47];
	// end inline asm
	add.s64 	%rd49, %rd39, 20480;
	// begin inline asm
	ld.global.nc.u64 %rd48, [%rd49];
	// end inline asm
	add.s64 	%rd51, %rd39, 24576;
	// begin inline asm
	ld.global.nc.u64 %rd50, [%rd51];
	// end inline asm
	add.s64 	%rd53, %rd40, %rd38;
	add.s64 	%rd54, %rd42, %rd53;
	add.s64 	%rd55, %rd44, %rd54;
	add.s64 	%rd56, %rd46, %rd55;
	add.s64 	%rd57, %rd48, %rd56;
	add.s64 	%rd279, %rd50, %rd57;
	setp.lt.u32 	%p3, %r34, 7168;
	mov.b32 	%r231, 3584;
	@%p3 bra 	$L__BB3_25;
	add.s32 	%r14, %r34, -3584;
	mov.b32 	%r231, 3584;
$L__BB3_23:
	add.s32 	%r37, %r231, %r13;
	mul.wide.u32 	%rd72, %r37, 8;
	add.s64 	%rd59, %rd35, %rd72;
	// begin inline asm
	ld.global.nc.u64 %rd58, [%rd59];
	// end inline asm
	add.s64 	%rd61, %rd59, 4096;
	// begin inline asm
	ld.global.nc.u64 %rd60, [%rd61];
	// end inline asm
	add.s64 	%rd63, %rd59, 8192;
	// begin inline asm
	ld.global.nc.u64 %rd62, [%rd63];
	// end inline asm
	add.s64 	%rd65, %rd59, 12288;
	// begin inline asm
	ld.global.nc.u64 %rd64, [%rd65];
	// end inline asm
	add.s64 	%rd67, %rd59, 16384;
	// begin inline asm
	ld.global.nc.u64 %rd66, [%rd67];
	// end inline asm
	add.s64 	%rd69, %rd59, 20480;
	// begin inline asm
	ld.global.nc.u64 %rd68, [%rd69];
	// end inline asm
	add.s64 	%rd71, %rd59, 24576;
	// begin inline asm
	ld.global.nc.u64 %rd70, [%rd71];
	// end inline asm
	add.s64 	%rd73, %rd58, %rd279;
	add.s64 	%rd74, %rd60, %rd73;
	add.s64 	%rd75, %rd62, %rd74;
	add.s64 	%rd76, %rd64, %rd75;
	add.s64 	%rd77, %rd66, %rd76;
	add.s64 	%rd78, %rd68, %rd77;
	add.s64 	%rd279, %rd70, %rd78;
	sub.s32 	%r38, %r34, %r231;
	setp.lt.s32 	%p4, %r38, 3584;
	@%p4 bra 	$L__BB3_33;
	add.s32 	%r231, %r231, 3584;
	setp.le.s32 	%p5, %r231, %r14;
	@%p5 bra 	$L__BB3_23;
$L__BB3_25:
	setp.le.s32 	%p6, %r34, %r231;
	@%p6 bra 	$L__BB3_33;
	sub.s32 	%r18, %r34, %r231;
	setp.ge.s32 	%p7, %r13, %r18;
	@%p7 bra 	$L__BB3_33;
	not.b32 	%r39, %r13;
	add.s32 	%r40, %r34, %r39;
	sub.s32 	%r19, %r40, %r231;
	and.b32  	%r41, %r19, 1536;
	setp.eq.s32 	%p8, %r41, 1536;
	mov.u32 	%r235, %r13;
	@%p8 bra 	$L__BB3_30;
	add.s32 	%r233, %r13, %r231;
	shr.u32 	%r42, %r19, 9;
	add.s32 	%r43, %r42, 1;
	and.b32  	%r44, %r43, 3;
	neg.s32 	%r232, %r44;
	mov.u32 	%r235, %r13;
$L__BB3_29:
	.pragma "nounroll";
	mul.wide.u32 	%rd82, %r233, 8;
	add.s64 	%rd81, %rd35, %rd82;
	// begin inline asm
	ld.global.nc.u64 %rd80, [%rd81];
	// end inline asm
	add.s64 	%rd279, %rd80, %rd279;
	add.s32 	%r235, %r235, 512;
	add.s32 	%r233, %r233, 512;
	add.s32 	%r232, %r232, 1;
	setp.ne.s32 	%p9, %r232, 0;
	@%p9 bra 	$L__BB3_29;
$L__BB3_30:
	setp.lt.u32 	%p10, %r19, 1536;
	@%p10 bra 	$L__BB3_33;
	cvt.u64.u32 	%rd83, %r235;
	cvt.u64.u32 	%rd84, %r231;
	add.s64 	%rd85, %rd83, %rd84;
	shl.b64 	%rd86, %rd85, 3;
	add.s64 	%rd87, %rd86, %rd35;
	add.s64 	%rd277, %rd87, 8192;
	add.s32 	%r236, %r235, %r231;
$L__BB3_32:
	mul.wide.u32 	%rd96, %r236, 8;
	add.s64 	%rd89, %rd35, %rd96;
	// begin inline asm
	ld.global.nc.u64 %rd88, [%rd89];
	// end inline asm
	add.s64 	%rd97, %rd88, %rd279;
	add.s64 	%rd91, %rd277, -4096;
	// begin inline asm
	ld.global.nc.u64 %rd90, [%rd91];
	// end inline asm
	add.s64 	%rd98, %rd90, %rd97;
	// begin inline asm
	ld.global.nc.u64 %rd92, [%rd277];
	// end inline asm
	add.s64 	%rd99, %rd92, %rd98;
	add.s64 	%rd95, %rd277, 4096;
	// begin inline asm
	ld.global.nc.u64 %rd94, [%rd95];
	// end inline asm
	add.s64 	%rd279, %rd94, %rd99;
	add.s32 	%r235, %r235, 2048;
	add.s64 	%rd277, %rd277, 16384;
	add.s32 	%r236, %r236, 2048;
	setp.lt.s32 	%p11, %r235, %r18;
	@%p11 bra 	$L__BB3_32;
$L__BB3_33:
	// begin inline asm
	mov.u32 %r45, %laneid;
	// end inline asm
	mov.b64 	{%r47, %r52}, %rd279;
	mov.b32 	%r53, 1;
	mov.b32 	%r94, 31;
	mov.b32 	%r95, -1;
	// begin inline asm
	shfl.sync.down.b32 %r46, %r47, %r53, %r94, %r95;
	// end inline asm
	// begin inline asm
	shfl.sync.down.b32 %r51, %r52, %r53, %r94, %r95;
	// end inline asm
	mov.b64 	%rd100, {%r46, %r51};
	setp.gt.s32 	%p12, %r45, 30;
	selp.b64 	%rd101, 0, %rd100, %p12;
	add.s64 	%rd102, %rd101, %rd279;
	mov.b64 	{%r57, %r62}, %rd102;
	mov.b32 	%r63, 2;
	// begin inline asm
	shfl.sync.down.b32 %r56, %r57, %r63, %r94, %r95;
	// end inline asm
	// begin inline asm
	shfl.sync.down.b32 %r61, %r62, %r63, %r94, %r95;
	// end inline asm
	mov.b64 	%rd103, {%r56, %r61};
	setp.gt.s32 	%p13, %r45, 29;
	selp.b64 	%rd104, 0, %rd103, %p13;
	add.s64 	%rd105, %rd104, %rd102;
	mov.b64 	{%r67, %r72}, %rd105;
	mov.b32 	%r73, 4;
	// begin inline asm
	shfl.sync.down.b32 %r66, %r67, %r73, %r94, %r95;
	// end inline asm
	// begin inline asm
	shfl.sync.down.b32 %r71, %r72, %r73, %r94, %r95;
	// end inline asm
	mov.b64 	%rd106, {%r66, %r71};
	setp.gt.s32 	%p14, %r45, 27;
	selp.b64 	%rd107, 0, %rd106, %p14;
	add.s64 	%rd108, %rd107, %rd105;
	mov.b64 	{%r77, %r82}, %rd108;
	mov.b32 	%r83, 8;
	// begin inline asm
	shfl.sync.down.b32 %r76, %r77, %r83, %r94, %r95;
	// end inline asm
	// begin inline asm
	shfl.sync.down.b32 %r81, %r82, %r83, %r94, %r95;
	// end inline asm
	mov.b64 	%rd109, {%r76, %r81};
	setp.gt.s32 	%p15, %r45, 23;
	selp.b64 	%rd110, 0, %rd109, %p15;
	add.s64 	%rd111, %rd110, %rd108;
	mov.b64 	{%r87, %r92}, %rd111;
	mov.b32 	%r93, 16;
	// begin inline asm
	shfl.sync.down.b32 %r86, %r87, %r93, %r94, %r95;
	// end inline asm
	// begin inline asm
	shfl.sync.down.b32 %r91, %r92, %r93, %r94, %r95;
	// end inline asm
	mov.b64 	%rd112, {%r86, %r91};
	setp.gt.s32 	%p16, %r45, 15;
	selp.b64 	%rd113, 0, %rd112, %p16;
	add.s64 	%rd280, %rd113, %rd111;
	setp.ne.s32 	%p17, %r45, 0;
	@%p17 bra 	$L__BB3_35;
	shr.u32 	%r96, %r13, 2;
	and.b32  	%r97, %r96, 248;
	mov.u32 	%r98, _ZZN3cub18CUB_300001_SM_10006detail6reduce28DeviceReduceSingleTileKernelINS2_10policy_hubIljN4cuda3std3__44plusIlEEE10Policy1000EPlSC_iS9_llNS7_10__identityEEEvT0_T1_T2_T3_T4_T6_E12temp_storage;
	add.s32 	%r99, %r98, %r97;
	st.shared.u64 	[%r99+16], %rd280;
$L__BB3_35:
	bar.sync 	0;
	setp.ne.s32 	%p18, %r13, 0;
	@%p18 bra 	$L__BB3_37;
	ld.shared.u64 	%rd114, [_ZZN3cub18CUB_300001_SM_10006detail6reduce28DeviceReduceSingleTileKernelINS2_10policy_hubIljN4cuda3std3__44plusIlEEE10Policy1000EPlSC_iS9_llNS7_10__identityEEEvT0_T1_T2_T3_T4_T6_E12temp_storage+24];
	add.s64 	%rd115, %rd114, %rd280;
	ld.shared.u64 	%rd116, [_ZZN3cub18CUB_300001_SM_10006detail6reduce28DeviceReduceSingleTileKernelINS2_10policy_hubIljN4cuda3std3__44plusIlEEE10Policy1000EPlSC_iS9_llNS7_10__identityEEEvT0_T1_T2_T3_T4_T6_E12temp_storage+32];
	add.s64 	%rd117, %rd115, %rd116;
	ld.shared.u64 	%rd118, [_ZZN3cub18CUB_300001_SM_10006detail6reduce28DeviceReduceSingleTileKernelINS2_10policy_hubIljN4cuda3std3__44plusIlEEE10Policy1000EPlSC_iS9_llNS7_10__identityEEEvT0_T1_T2_T3_T4_T6_E12temp_storage+40];
	add.s64 	%rd119, %rd117, %rd118;
	ld.shared.u64 	%rd120, [_ZZN3cub18CUB_300001_SM_10006detail6reduce28DeviceReduceSingleTileKernelINS2_10policy_hubIljN4cuda3std3__44plusIlEEE10Policy1000EPlSC_iS9_llNS7_10__identityEEEvT0_T1_T2_T3_T4_T6_E12temp_storage+48];
	add.s64 	%rd121, %rd119, %rd120;
	ld.shared.u64 	%rd122, [_ZZN3cub18CUB_300001_SM_10006detail6reduce28DeviceReduceSingleTileKernelINS2_10policy_hubIljN4cuda3std3__44plusIlEEE10Policy1000EPlSC_iS9_llNS7_10__identityEEEvT0_T1_T2_T3_T4_T6_E12temp_storage+56];
	add.s64 	%rd123, %rd121, %rd122;
	ld.shared.u64 	%rd124, [_ZZN3cub18CUB_300001_SM_10006detail6reduce28DeviceReduceSingleTileKernelINS2_10policy_hubIljN4cuda3std3__44plusIlEEE10Policy1000EPlSC_iS9_llNS7_10__identityEEEvT0_T1_T2_T3_T4_T6_E12temp_storage+64];
	add.s64 	%rd125, %rd123, %rd124;
	ld.shared.u64 	%rd126, [_ZZN3cub18CUB_300001_SM_10006detail6reduce28DeviceReduceSingleTileKernelINS2_10policy_hubIljN4cuda3std3__44plusIlEEE10Policy1000EPlSC_iS9_llNS7_10__identityEEEvT0_T1_T2_T3_T4_T6_E12temp_storage+72];
	add.s64 	%rd127, %rd125, %rd126;
	ld.shared.u64 	%rd128, [_ZZN3cub18CUB_300001_SM_10006detail6reduce28DeviceReduceSingleTileKernelINS2_10policy_hubIljN4cuda3std3__44plusIlEEE10Policy1000EPlSC_iS9_llNS7_10__identityEEEvT0_T1_T2_T3_T4_T6_E12temp_storage+80];
	add.s64 	%rd129, %rd127, %rd128;
	ld.shared.u64 	%rd130, [_ZZN3cub18CUB_300001_SM_10006detail6reduce28DeviceReduceSingleTileKernelINS2_10policy_hubIljN4cuda3std3__44plusIlEEE10Policy1000EPlSC_iS9_llNS7_10__identityEEEvT0_T1_T2_T3_T4_T6_E12temp_storage+88];
	add.s64 	%rd131, %rd129, %rd130;
	ld.shared.u64 	%rd132, [_ZZN3cub18CUB_300001_SM_10006detail6reduce28DeviceReduceSingleTileKernelINS2_10policy_hubIljN4cuda3std3__44plusIlEEE10Policy1000EPlSC_iS9_llNS7_10__identityEEEvT0_T1_T2_T3_T4_T6_E12temp_storage+96];
	add.s64 	%rd133, %rd131, %rd132;
	ld.shared.u64 	%rd134, [_ZZN3cub18CUB_300001_SM_10006detail6reduce28DeviceReduceSingleTileKernelINS2_10policy_hubIljN4cuda3std3__44plusIlEEE10Policy1000EPlSC_iS9_llNS7_10__identityEEEvT0_T1_T2_T3_T4_T6_E12temp_storage+104];
	add.s64 	%rd135, %rd133, %rd134;
	ld.shared.u64 	%rd136, [_ZZN3cub18CUB_300001_SM_10006detail6reduce28DeviceReduceSingleTileKernelINS2_10policy_hubIljN4cuda3std3__44plusIlEEE10Policy1000EPlSC_iS9_llNS7_10__identityEEEvT0_T1_T2_T3_T4_T6_E12temp_storage+112];
	add.s64 	%rd137, %rd135, %rd136;
	ld.shared.u64 	%rd138, [_ZZN3cub18CUB_300001_SM_10006detail6reduce28DeviceReduceSingleTileKernelINS2_10policy_hubIljN4cuda3std3__44plusIlEEE10Policy1000EPlSC_iS9_llNS7_10__identityEEEvT0_T1_T2_T3_T4_T6_E12temp_storage+120];
	add.s64 	%rd139, %rd137, %rd138;
	ld.shared.u64 	%rd140, [_ZZN3cub18CUB_300001_SM_10006detail6reduce28DeviceReduceSingleTileKernelINS2_10policy_hubIljN4cuda3std3__44plusIlEEE10Policy1000EPlSC_iS9_llNS7_10__identityEEEvT0_T1_T2_T3_T4_T6_E12temp_storage+128];
	add.s64 	%rd141, %rd139, %rd140;
	ld.shared.u64 	%rd142, [_ZZN3cub18CUB_300001_SM_10006detail6reduce28DeviceReduceSingleTileKernelINS2_10policy_hubIljN4cuda3std3__44plusIlEEE10Policy1000EPlSC_iS9_llNS7_10__identityEEEvT0_T1_T2_T3_T4_T6_E12temp_storage+136];
	add.s64 	%rd280, %rd141, %rd142;
$L__BB3_37:
	mov.u32 	%r223, %tid.x;
	setp.ne.s32 	%p56, %r223, 0;
	@%p56 bra 	$L__BB3_39;
	add.s64 	%rd264, %rd280, %rd36;
	st.global.u64 	[%rd1], %rd264;
$L__BB3_39:
	ret;

}
	// .globl	_ZN3cub18CUB_300001_SM_10006detail6reduce28DeviceReduceSingleTileKernelINS2_10policy_hubIlyN4cuda3std3__44plusIlEEE10Policy1000EN6thrust24THRUST_300001_SM_1000_NS18transform_iteratorI11is_positiveNSD_6detail15normal_iteratorINSD_10device_ptrIdEEEEllEEPlyS9_llNS7_10__identityEEEvT0_T1_T2_T3_T4_T6_
.visible .entry _ZN3cub18CUB_300001_SM_10006detail6reduce28DeviceReduceSingleTileKernelINS2_10policy_hubIlyN4cuda3std3__44plusIlEEE10Policy1000EN6thrust24THRUST_300001_SM_1000_NS18transform_iteratorI11is_positiveNSD_6detail15normal_iteratorINSD_10device_ptrIdEEEEllEEPlyS9_llNS7_10__identityEEEvT0_T1_T2_T3_T4_T6_(
	.param .align 8 .b8 _ZN3cub18CUB_300001_SM_10006detail6reduce28DeviceReduceSingleTileKernelINS2_10policy_hubIlyN4cuda3std3__44plusIlEEE10Policy1000EN6thrust24THRUST_300001_SM_1000_NS18transform_iteratorI11is_positiveNSD_6detail15normal_iteratorINSD_10device_ptrIdEEEEllEEPlyS9_llNS7_10__identityEEEvT0_T1_T2_T3_T4_T6__param_0[16],
	.param .u64 .ptr .align 1 _ZN3cub18CUB_300001_SM_10006detail6reduce28DeviceReduceSingleTileKernelINS2_10policy_hubIlyN4cuda3std3__44plusIlEEE10Policy1000EN6thrust24THRUST_300001_SM_1000_NS18transform_iteratorI11is_positiveNSD_6detail15normal_iteratorINSD_10device_ptrIdEEEEllEEPlyS9_llNS7_10__identityEEEvT0_T1_T2_T3_T4_T6__param_1,
	.param .u64 _ZN3cub18CUB_300001_SM_10006detail6reduce28DeviceReduceSingleTileKernelINS2_10policy_hubIlyN4cuda3std3__44plusIlEEE10Policy1000EN6thrust24THRUST_300001_SM_1000_NS18transform_iteratorI11is_positiveNSD_6detail15normal_iteratorINSD_10device_ptrIdEEEEllEEPlyS9_llNS7_10__identityEEEvT0_T1_T2_T3_T4_T6__param_2,
	.param .align 1 .b8 _ZN3cub18CUB_300001_SM_10006detail6reduce28DeviceReduceSingleTileKernelINS2_10policy_hubIlyN4cuda3std3__44plusIlEEE10Policy1000EN6thrust24THRUST_300001_SM_1000_NS18transform_iteratorI11is_positiveNSD_6detail15normal_iteratorINSD_10device_ptrIdEEEEllEEPlyS9_llNS7_10__identityEEEvT0_T1_T2_T3_T4_T6__param_3[1],
	.param .u64 _ZN3cub18CUB_300001_SM_10006detail6reduce28DeviceReduceSingleTileKernelINS2_10policy_hubIlyN4cuda3std3__44plusIlEEE10Policy1000EN6thrust24THRUST_300001_SM_1000_NS18transform_iteratorI11is_positiveNSD_6detail15normal_iteratorINSD_10device_ptrIdEEEEllEEPlyS9_llNS7_10__identityEEEvT0_T1_T2_T3_T4_T6__param_4,
	.param .align 1 .b8 _ZN3cub18CUB_300001_SM_10006detail6reduce28DeviceReduceSingleTileKernelINS2_10policy_hubIlyN4cuda3std3__44plusIlEEE10Policy1000EN6thrust24THRUST_300001_SM_1000_NS18transform_iteratorI11is_positiveNSD_6detail15normal_iteratorINSD_10device_ptrIdEEEEllEEPlyS9_llNS7_10__identityEEEvT0_T1_T2_T3_T4_T6__param_5[1]
)
.maxntid 512
.minnctapersm 1
{
	.reg .pred 	%p<140>;
	.reg .b16 	%rs<9>;
	.reg .b32 	%r<256>;
	.reg .b64 	%rd<403>;
	.reg .b64 	%fd<74>;
	// demoted variable
	.shared .align 8 .b8 _ZZN3cub18CUB_300001_SM_10006detail6reduce28DeviceReduceSingleTileKernelINS2_10policy_hubIlyN4cuda3std3__44plusIlEEE10Policy1000EN6thrust24THRUST_300001_SM_1000_NS18transform_iteratorI11is_positiveNSD_6detail15normal_iteratorINSD_10device_ptrIdEEEEllEEPlyS9_llNS7_10__identityEEEvT0_T1_T2_T3_T4_T6_E12temp_storage[152];
	ld.param.u64 	%rd57, [_ZN3cub18CUB_300001_SM_10006detail6reduce28DeviceReduceSingleTileKernelINS2_10policy_hubIlyN4cuda3std3__44plusIlEEE10Policy1000EN6thrust24THRUST_300001_SM_1000_NS18transform_iteratorI11is_positiveNSD_6detail15normal_iteratorINSD_10device_ptrIdEEEEllEEPlyS9_llNS7_10__identityEEEvT0_T1_T2_T3_T4_T6__param_0];
	ld.param.u64 	%rd60, [_ZN3cub18CUB_300001_SM_10006detail6reduce28DeviceReduceSingleTileKernelINS2_10policy_hubIlyN4cuda3std3__44plusIlEEE10Policy1000EN6thrust24THRUST_300001_SM_1000_NS18transform_iteratorI11is_positiveNSD_6detail15normal_iteratorINSD_10device_ptrIdEEEEllEEPlyS9_llNS7_10__identityEEEvT0_T1_T2_T3_T4_T6__param_1];
	ld.param.u64 	%rd58, [_ZN3cub18CUB_300001_SM_10006detail6reduce28DeviceReduceSingleTileKernelINS2_10policy_hubIlyN4cuda3std3__44plusIlEEE10Policy1000EN6thrust24THRUST_300001_SM_1000_NS18transform_iteratorI11is_positiveNSD_6detail15normal_iteratorINSD_10device_ptrIdEEEEllEEPlyS9_llNS7_10__identityEEEvT0_T1_T2_T3_T4_T6__param_2];
	ld.param.u64 	%rd59, [_ZN3cub18CUB_300001_SM_10006detail6reduce28DeviceReduceSingleTileKernelINS2_10policy_hubIlyN4cuda3std3__44plusIlEEE10Policy1000EN6thrust24THRUST_300001_SM_1000_NS18transform_iteratorI11is_positiveNSD_6detail15normal_iteratorINSD_10device_ptrIdEEEEllEEPlyS9_llNS7_10__identityEEEvT0_T1_T2_T3_T4_T6__param_4];
	cvta.to.global.u64 	%rd1, %rd60;
	setp.ne.s64 	%p1, %rd58, 0;
	@%p1 bra 	$L__BB4_3;
	mov.u32 	%r241, %tid.x;
	setp.ne.s32 	%p139, %r241, 0;
	@%p139 bra 	$L__BB4_51;
	st.global.u64 	[%rd1], %rd59;
	bra.uni 	$L__BB4_51;
$L__BB4_3:
	cvta.to.global.u64 	%rd2, %rd57;
	setp.gt.u64 	%p2, %rd58, 3583;
	@%p2 bra 	$L__BB4_28;
	cvt.u32.u64 	%r1, %rd58;
	mov.u32 	%r2, %tid.x;
	setp.ge.u32 	%p67, %r2, %r1;
	mov.b64 	%rd386, 0;
	mov.u32 	%r245, %r2;
	@%p67 bra 	$L__BB4_6;
	mul.wide.u32 	%rd207, %r2, 8;
	add.s64 	%rd208, %rd2, %rd207;
	ld.global.f64 	%fd44, [%rd208];
	setp.gt.f64 	%p68, %fd44, 0d0000000000000000;
	selp.u64 	%rd386, 1, 0, %p68;
	add.s32 	%r245, %r2, 512;
$L__BB4_6:
	setp.ge.u32 	%p69, %r245, %r1;
	@%p69 bra 	$L__BB4_19;
	not.b32 	%r118, %r245;
	add.s32 	%r119, %r118, %r1;
	shr.u32 	%r120, %r119, 9;
	add.s32 	%r5, %r120, 1;
	and.b32  	%r6, %r5, 15;
	setp.lt.u32 	%p70, %r119, 7680;
	@%p70 bra 	$L__BB4_10;
	and.b32  	%r121, %r5, 16777200;
	neg.s32 	%r243, %r121;
	mul.wide.u32 	%rd210, %r245, 8;
	add.s64 	%rd211, %rd210, %rd2;
	add.s64 	%rd377, %rd211, 32768;
$L__BB4_9:
	.pragma "nounroll";
	ld.global.f64 	%fd45, [%rd377+-32768];
	setp.gt.f64 	%p71, %fd45, 0d0000000000000000;
	selp.u64 	%rd212, 1, 0, %p71;
	add.s64 	%rd213, %rd386, %rd212;
	ld.global.f64 	%fd46, [%rd377+-28672];
	setp.gt.f64 	%p72, %fd46, 0d0000000000000000;
	selp.u64 	%rd214, 1, 0, %p72;
	add.s64 	%rd215, %rd213, %rd214;
	ld.global.f64 	%fd47, [%rd377+-24576];
	setp.gt.f64 	%p73, %fd47, 0d0000000000000000;
	selp.u64 	%rd216, 1, 0, %p73;
	add.s64 	%rd217, %rd215, %rd216;
	ld.global.f64 	%fd48, [%rd377+-20480];
	setp.gt.f64 	%p74, %fd48, 0d0000000000000000;
	selp.u64 	%rd218, 1, 0, %p74;
	add.s64 	%rd219, %rd217, %rd218;
	ld.global.f64 	%fd49, [%rd377+-16384];
	setp.gt.f64 	%p75, %fd49, 0d0000000000000000;
	selp.u64 	%rd220, 1, 0, %p75;
	add.s64 	%rd221, %rd219, %rd220;
	ld.global.f64 	%fd50, [%rd377+-12288];
	setp.gt.f64 	%p76, %fd50, 0d0000000000000000;
	selp.u64 	%rd222, 1, 0, %p76;
	add.s64 	%rd223, %rd221, %rd222;
	ld.global.f64 	%fd51, [%rd377+-8192];
	setp.gt.f64 	%p77, %fd51, 0d0000000000000000;
	selp.u64 	%rd224, 1, 0, %p77;
	add.s64 	%rd225, %rd223, %rd224;
	ld.global.f64 	%fd52, [%rd377+-4096];
	setp.gt.f64 	%p78, %fd52, 0d0000000000000000;
	selp.u64 	%rd226, 1, 0, %p78;
	add.s64 	%rd227, %rd225, %rd226;
	ld.global.f64 	%fd53, [%rd377];
	setp.gt.f64 	%p79, %fd53, 0d0000000000000000;
	selp.u64 	%rd228, 1, 0, %p79;
	add.s64 	%rd229, %rd227, %rd228;
	ld.global.f64 	%fd54, [%rd377+4096];
	setp.gt.f64 	%p80, %fd54, 0d0000000000000000;
	selp.u64 	%rd230, 1, 0, %p80;
	add.s64 	%rd231, %rd229, %rd230;
	ld.global.f64 	%fd55, [%rd377+8192];
	setp.gt.f64 	%p81, %fd55, 0d0000000000000000;
	selp.u64 	%rd232, 1, 0, %p81;
	add.s64 	%rd233, %rd231, %rd232;
	ld.global.f64 	%fd56, [%rd377+12288];
	setp.gt.f64 	%p82, %fd56, 0d0000000000000000;
	selp.u64 	%rd234, 1, 0, %p82;
	add.s64 	%rd235, %rd233, %rd234;
	ld.global.f64 	%fd57, [%rd377+16384];
	setp.gt.f64 	%p83, %fd57, 0d0000000000000000;
	selp.u64 	%rd236, 1, 0, %p83;
	add.s64 	%rd237, %rd235, %rd236;
	ld.global.f64 	%fd58, [%rd377+20480];
	setp.gt.f64 	%p84, %fd58, 0d0000000000000000;
	selp.u64 	%rd238, 1, 0, %p84;
	add.s64 	%rd239, %rd237, %rd238;
	ld.global.f64 	%fd59, [%rd377+24576];
	setp.gt.f64 	%p85, %fd59, 0d0000000000000000;
	selp.u64 	%rd240, 1, 0, %p85;
	add.s64 	%rd241, %rd239, %rd240;
	ld.global.f64 	%fd60, [%rd377+28672];
	setp.gt.f64 	%p86, %fd60, 0d0000000000000000;
	selp.u64 	%rd242, 1, 0, %p86;
	add.s64 	%rd386, %rd241, %rd242;
	add.s32 	%r245, %r245, 8192;
	add.s32 	%r243, %r243, 16;
	add.s64 	%rd377, %rd377, 65536;
	setp.ne.s32 	%p87, %r243, 0;
	@%p87 bra 	$L__BB4_9;
$L__BB4_10:
	setp.eq.s32 	%p88, %r6, 0;
	@%p88 bra 	$L__BB4_19;
	and.b32  	%r13, %r5, 7;
	setp.lt.u32 	%p89, %r6, 8;
	@%p89 bra 	$L__BB4_13;
	mul.wide.s32 	%rd244, %r245, 8;
	add.s64 	%rd245, %rd2, %rd244;
	ld.global.f64 	%fd61, [%rd245];
	setp.gt.f64 	%p90, %fd61, 0d0000000000000000;
	selp.u64 	%rd246, 1, 0, %p90;
	add.s64 	%rd247, %rd386, %rd246;
	ld.global.f64 	%fd62, [%rd245+4096];
	setp.gt.f64 	%p91, %fd62, 0d0000000000000000;
	selp.u64 	%rd248, 1, 0, %p91;
	add.s64 	%rd249, %rd247, %rd248;
	ld.global.f64 	%fd63, [%rd245+8192];
	setp.gt.f64 	%p92, %fd63, 0d0000000000000000;
	selp.u64 	%rd250, 1, 0, %p92;
	add.s64 	%rd251, %rd249, %rd250;
	ld.global.f64 	%fd64, [%rd245+12288];
	setp.gt.f64 	%p93, %fd64, 0d0000000000000000;
	selp.u64 	%rd252, 1, 0, %p93;
	add.s64 	%rd253, %rd251, %rd252;
	ld.global.f64 	%fd65, [%rd245+16384];
	setp.gt.f64 	%p94, %fd65, 0d0000000000000000;
	selp.u64 	%rd254, 1, 0, %p94;
	add.s64 	%rd255, %rd253, %rd254;
	ld.global.f64 	%fd66, [%rd245+20480];
	setp.gt.f64 	%p95, %fd66, 0d0000000000000000;
	selp.u64 	%rd256, 1, 0, %p95;
	add.s64 	%rd257, %rd255, %rd256;
	ld.global.f64 	%fd67, [%rd245+24576];
	setp.gt.f64 	%p96, %fd67, 0d0000000000000000;
	selp.u64 	%rd258, 1, 0, %p96;
	add.s64 	%rd259, %rd257, %rd258;
	ld.global.f64 	%fd68, [%rd245+28672];
	setp.gt.f64 	%p97, %fd68, 0d0000000000000000;
	selp.u64 	%rd260, 1, 0, %p97;
	add.s64 	%rd386, %rd259, %rd260;
	add.s32 	%r245, %r245, 4096;
$L__BB4_13:
	setp.eq.s32 	%p98, %r13, 0;
	@%p98 bra 	$L__BB4_19;
	and.b32  	%r16, %r5, 3;
	setp.lt.u32 	%p99, %r13, 4;
	@%p99 bra 	$L__BB4_16;
	mul.wide.s32 	%rd262, %r245, 8;
	add.s64 	%rd263, %rd2, %rd262;
	ld.global.f64 	%fd69, [%rd263];
	setp.gt.f64 	%p100, %fd69, 0d0000000000000000;
	selp.u64 	%rd264, 1, 0, %p100;
	add.s64 	%rd265, %rd386, %rd264;
	ld.global.f64 	%fd70, [%rd263+4096];
	setp.gt.f64 	%p101, %fd70, 0d0000000000000000;
	selp.u64 	%rd266, 1, 0, %p101;
	add.s64 	%rd267, %rd265, %rd266;
	ld.global.f64 	%fd71, [%rd263+8192];
	setp.gt.f64 	%p102, %fd71, 0d0000000000000000;
	selp.u64 	%rd268, 1, 0, %p102;
	add.s64 	%rd269, %rd267, %rd268;
	ld.global.f64 	%fd72, [%rd263+12288];
	setp.gt.f64 	%p103, %fd72, 0d0000000000000000;
	selp.u64 	%rd270, 1, 0, %p103;
	add.s64 	%rd386, %rd269, %rd270;
	add.s32 	%r245, %r245, 2048;
$L__BB4_16:
	setp.eq.s32 	%p104, %r16, 0;
	@%p104 bra 	$L__BB4_19;
	neg.s32 	%r248, %r16;
$L__BB4_18:
	.pragma "nounroll";
	mul.wide.s32 	%rd271, %r245, 8;
	add.s64 	%rd272, %rd2, %rd271;
	ld.global.f64 	%fd73, [%rd272];
	setp.gt.f64 	%p105, %fd73, 0d0000000000000000;
	selp.u64 	%rd273, 1, 0, %p105;
	add.s64 	%rd386, %rd386, %rd273;
	add.s32 	%r245, %r245, 512;
	add.s32 	%r248, %r248, 1;
	setp.ne.s32 	%p106, %r248, 0;
	@%p106 bra 	$L__BB4_18;
$L__BB4_19:
	setp.lt.u64 	%p107, %rd58, 512;
	@%p107 bra 	$L__BB4_24;
	// begin inline asm
	mov.u32 %r185, %laneid;
	// end inline asm
	mov.b64 	{%r187, %r192}, %rd386;
	mov.b32 	%r193, 1;
	mov.b32 	%r234, 31;
	mov.b32 	%r235, -1;
	// begin inline asm
	shfl.sync.down.b32 %r186, %r187, %r193, %r234, %r235;
	// end inline asm
	// begin inline asm
	shfl.sync.down.b32 %r191, %r192, %r193, %r234, %r235;
	// end inline asm
	mov.b64 	%rd332, {%r186, %r191};
	setp.gt.s32 	%p131, %r185, 30;
	selp.b64 	%rd333, 0, %rd332, %p131;
	add.s64 	%rd334, %rd333, %rd386;
	mov.b64 	{%r197, %r202}, %rd334;
	mov.b32 	%r203, 2;
	// begin inline asm
	shfl.sync.down.b32 %r196, %r197, %r203, %r234, %r235;
	// end inline asm
	// begin inline asm
	shfl.sync.down.b32 %r201, %r202, %r203, %r234, %r235;
	// end inline asm
	mov.b64 	%rd335, {%r196, %r201};
	setp.gt.s32 	%p132, %r185, 29;
	selp.b64 	%rd336, 0, %rd335, %p132;
	add.s64 	%rd337, %rd336, %rd334;
	mov.b64 	{%r207, %r212}, %rd337;
	mov.b32 	%r213, 4;
	// begin inline asm
	shfl.sync.down.b32 %r206, %r207, %r213, %r234, %r235;
	// end inline asm
	// begin inline asm
	shfl.sync.down.b32 %r211, %r212, %r213, %r234, %r235;
	// end inline asm
	mov.b64 	%rd338, {%r206, %r211};
	setp.gt.s32 	%p133, %r185, 27;
	selp.b64 	%rd339, 0, %rd338, %p133;
	add.s64 	%rd340, %rd339, %rd337;
	mov.b64 	{%r217, %r222}, %rd340;
	mov.b32 	%r223, 8;
	// begin inline asm
	shfl.sync.down.b32 %r216, %r217, %r223, %r234, %r235;
	// end inline asm
	// begin inline asm
	shfl.sync.down.b32 %r221, %r222, %r223, %r234, %r235;
	// end inline asm
	mov.b64 	%rd341, {%r216, %r221};
	setp.gt.s32 	%p134, %r185, 23;
	selp.b64 	%rd342, 0, %rd341, %p134;
	add.s64 	%rd343, %rd342, %rd340;
	mov.b64 	{%r227, %r232}, %rd343;
	mov.b32 	%r233, 16;
	// begin inline asm
	shfl.sync.down.b32 %r226, %r227, %r233, %r234, %r235;
	// end inline asm
	// begin inline asm
	shfl.sync.down.b32 %r231, %r232, %r233, %r234, %r235;
	// end inline asm
	mov.b64 	%rd344, {%r226, %r231};
	setp.gt.s32 	%p135, %r185, 15;
	selp.b64 	%rd345, 0, %rd344, %p135;
	add.s64 	%rd402, %rd345, %rd343;
	setp.ne.s32 	%p136, %r185, 0;
	@%p136 bra 	$L__BB4_22;
	shr.u32 	%r236, %r2, 2;
	and.b32  	%r237, %r236, 248;
	mov.u32 	%r238, _ZZN3cub18CUB_300001_SM_10006detail6reduce28DeviceReduceSingleTileKernelINS2_10policy_hubIlyN4cuda3std3__44plusIlEEE10Policy1000EN6thrust24THRUST_300001_SM_1000_NS18transform_iteratorI11is_positiveNSD_6detail15normal_iteratorINSD_10device_ptrIdEEEEllEEPlyS9_llNS7_10__identityEEEvT0_T1_T2_T3_T4_T6_E12temp_storage;
	add.s32 	%r239, %r238, %r237;
	st.shared.u64 	[%r239+16], %rd402;
$L__BB4_22:
	bar.sync 	0;
	setp.ne.s32 	%p137, %r2, 0;
	@%p137 bra 	$L__BB4_49;
	ld.shared.u64 	%rd346, [_ZZN3cub18CUB_300001_SM_10006detail6reduce28DeviceReduceSingleTileKernelINS2_10policy_hubIlyN4cuda3std3__44plusIlEEE10Policy1000EN6thrust24THRUST_300001_SM_1000_NS18transform_iteratorI11is_positiveNSD_6detail15normal_iteratorINSD_10device_ptrIdEEEEllEEPlyS9_llNS7_10__identityEEEvT0_T1_T2_T3_T4_T6_E12temp_storage+24];
	add.s64 	%rd347, %rd346, %rd402;
	ld.shared.u64 	%rd348, [_ZZN3cub18CUB_300001_SM_10006detail6reduce28DeviceReduceSingleTileKernelINS2_10policy_hubIlyN4cuda3std3__44plusIlEEE10Policy1000EN6thrust24THRUST_300001_SM_1000_NS18transform_iteratorI11is_positiveNSD_6detail15normal_iteratorINSD_10device_ptrIdEEEEllEEPlyS9_llNS7_10__identityEEEvT0_T1_T2_T3_T4_T6_E12temp_storage+32];
	add.s64 	%rd349, %rd347, %rd348;
	ld.shared.u64 	%rd350, [_ZZN3cub18CUB_300001_SM_10006detail6reduce28DeviceReduceSingleTileKernelINS2_10policy_hubIlyN4cuda3std3__44plusIlEEE10Policy1000EN6thrust24THRUST_300001_SM_1000_NS18transform_iteratorI11is_positiveNSD_6detail15normal_iteratorINSD_10device_ptrIdEEEEllEEPlyS9_llNS7_10__identityEEEvT0_T1_T2_T3_T4_T6_E12temp_storage+40];
	add.s64 	%rd351, %rd349, %rd350;
	ld.shared.u64 	%rd352, [_ZZN3cub18CUB_300001_SM_10006detail6reduce28DeviceReduceSingleTileKernelINS2_10policy_hubIlyN4cuda3std3__44plusIlEEE10Policy1000EN6thrust24THRUST_300001_SM_1000_NS18transform_iteratorI11is_positiveNSD_6detail15normal_iteratorINSD_10device_ptrIdEEEEllEEPlyS9_llNS7_10__identityEEEvT0_T1_T2_T3_T4_T6_E12temp_storage+48];
	add.s64 	%rd353, %rd351, %rd352;
	ld.shared.u64 	%rd354, [_ZZN3cub18CUB_300001_SM_10006detail6reduce28DeviceReduceSingleTileKernelINS2_10policy_hubIlyN4cuda3std3__44plusIlEEE10Policy1000EN6thrust24THRUST_300001_SM_1000_NS18transform_iteratorI11is_positiveNSD_6detail15normal_iteratorINSD_10device_ptrIdEEEEllEEPlyS9_llNS7_10__identityEEEvT0_T1_T2_T3_T4_T6_E12temp_storage+56];
	add.s64 	%rd355, %rd353, %rd354;
	ld.shared.u64 	%rd356, [_ZZN3cub18CUB_300001_SM_10006detail6reduce28DeviceReduceSingleTileKernelINS2_10policy_hubIlyN4cuda3std3__44plusIlEEE10Policy1000EN6thrust24THRUST_300001_SM_1000_NS18transform_iteratorI11is_positiveNSD_6detail15normal_iteratorINSD_10device_ptrIdEEEEllEEPlyS9_llNS7_10__identityEEEvT0_T1_T2_T3_T4_T6_E12temp_storage+64];
	add.s64 	%rd357, %rd355, %rd356;
	ld.shared.u64 	%rd358, [_ZZN3cub18CUB_300001_SM_10006detail6reduce28DeviceReduceSingleTileKernelINS2_10policy_hubIlyN4cuda3std3__44plusIlEEE10Policy1000EN6thrust24THRUST_300001_SM_1000_NS18transform_iteratorI11is_positiveNSD_6detail15normal_iteratorINSD_10device_ptrIdEEEEllEEPlyS9_llNS7_10__identityEEEvT0_T1_T2_T3_T4_T6_E12temp_storage+72];
	add.s64 	%rd359, %rd357, %rd358;
	ld.shared.u64 	%rd360, [_ZZN3cub18CUB_300001_SM_10006detail6reduce28DeviceReduceSingleTileKernelINS2_10policy_hubIlyN4cuda3std3__44plusIlEEE10Policy1000EN6thrust24THRUST_300001_SM_1000_NS18transform_iteratorI11is_positiveNSD_6detail15normal_iteratorINSD_10device_ptrIdEEEEllEEPlyS9_llNS7_10__identityEEEvT0_T1_T2_T3_T4_T6_E12temp_storage+80];
	add.s64 	%rd361, %rd359, %rd360;
	ld.shared.u64 	%rd362, [_ZZN3cub18CUB_300001_SM_10006detail6reduce28DeviceReduceSingleTileKernelINS2_10policy_hubIlyN4cuda3std3__44plusIlEEE10Policy1000EN6thrust24THRUST_300001_SM_1000_NS18transform_iteratorI11is_positiveNSD_6detail15normal_iteratorINSD_10device_ptrIdEEEEllEEPlyS9_llNS7_10__identityEEEvT0_T1_T2_T3_T4_T6_E12temp_storage+88];
	add.s64 	%rd363, %rd361, %rd362;
	ld.shared.u64 	%rd364, [_ZZN3cub18CUB_300001_SM_10006detail6reduce28DeviceReduceSingleTileKernelINS2_10policy_hubIlyN4cuda3std3__44plusIlEEE10Policy1000EN6thrust24THRUST_300001_SM_1000_NS18transform_iteratorI11is_positiveNSD_6detail15normal_iteratorINSD_10device_ptrIdEEEEllEEPlyS9_llNS7_10__identityEEEvT0_T1_T2_T3_T4_T6_E12temp_storage+96];
	add.s64 	%rd365, %rd363, %rd364;
	ld.shared.u64 	%rd366, [_ZZN3cub18CUB_300001_SM_10006detail6reduce28DeviceReduceSingleTileKernelINS2_10policy_hubIlyN4cuda3std3__44plusIlEEE10Policy1000EN6thrust24THRUST_300001_SM_1000_NS18transform_iteratorI11is_positiveNSD_6detail15normal_iteratorINSD_10device_ptrIdEEEEllEEPlyS9_llNS7_10__identityEEEvT0_T1_T2_T3_T4_T6_E12temp_storage+104];
	add.s64 	%rd367, %rd365, %rd366;
	ld.shared.u64 	%rd368, [_ZZN3cub18CUB_300001_SM_10006detail6reduce28DeviceReduceSingleTileKernelINS2_10policy_hubIlyN4cuda3std3__44plusIlEEE10Policy1000EN6thrust24THRUST_300001_SM_1000_NS18transform_iteratorI11is_positiveNSD_6detail15normal_iteratorINSD_10device_ptrIdEEEEllEEPlyS9_llNS7_10__identityEEEvT0_T1_T2_T3_T4_T6_E12temp_storage+112];
	add.s64 	%rd369, %rd367, %rd368;
	ld.shared.u64 	%rd370, [_ZZN3cub18CUB_300001_SM_10006detail6reduce28DeviceReduceSingleTileKernelINS2_10policy_hubIlyN4cuda3std3__44plusIlEEE10Policy1000EN6thrust24THRUST_300001_SM_1000_NS18transform_iteratorI11is_positiveNSD_6detail15normal_iteratorINSD_10device_ptrIdEEEEllEEPlyS9_llNS7_10__identityEEEvT0_T1_T2_T3_T4_T6_E12temp_storage+120];
	add.s64 	%rd371, %rd369, %rd370;
	ld.shared.u64 	%rd372, [_ZZN3cub18CUB_300001_SM_10006detail6reduce28DeviceReduceSingleTileKernelINS2_10policy_hubIlyN4cuda3std3__44plusIlEEE10Policy1000EN6thrust24THRUST_300001_SM_1000_NS18transform_iteratorI11is_positiveNSD_6detail15normal_iteratorINSD_10device_ptrIdEEEEllEEPlyS9_llNS7_10__identityEEEvT0_T1_T2_T3_T4_T6_E12temp_storage+128];
	add.s64 	%rd373, %rd371, %rd372;
	ld.shared.u64 	%rd374, [_ZZN3cub18CUB_300001_SM_10006detail6reduce28DeviceReduceSingleTileKernelINS2_10policy_hubIlyN4cuda3std3__44plusIlEEE10Policy1000EN6thrust24THRUST_300001_SM_1000_NS18transform_iteratorI11is_positiveNSD_6detail15normal_iteratorINSD_10device_ptrIdEEEEllEEPlyS9_llNS7_10__identityEEEvT0_T1_T2_T3_T4_T6_E12temp_storage+136];
	add.s64 	%rd402, %rd373, %rd374;
	bra.uni 	$L__BB4_49;
$L__BB4_24:
	// begin inline asm
	mov.u32 %r122, %laneid;
	// end inline asm
	and.b32  	%r173, %r2, 992;
	add.s32 	%r174, %r173, 32;
	setp.gt.u32 	%p108, %r174, %r1;
	not.b32 	%r175, %r173;
	add.s32 	%r176, %r1, %r175;
	selp.b32 	%r171, %r176, 31, %p108;
	mov.b64 	{%r124, %r129}, %rd386;
	mov.b32 	%r130, 1;
	mov.b32 	%r172, -1;
	// begin inline asm
	shfl.sync.down.b32 %r123, %r124, %r130, %r171, %r172;
	// end inline asm
	// begin inline asm
	shfl.sync.down.b32 %r128, %r129, %r130, %r171, %r172;
	// end inline asm
	mov.b64 	%rd274, {%r123, %r128};
	setp.lt.s32 	%p109, %r122, %r171;
	selp.b64 	%rd275, %rd274, 0, %p109;
	add.s64 	%rd276, %rd275, %rd386;
	mov.b64 	{%r134, %r139}, %rd276;
	mov.b32 	%r140, 2;
	// begin inline asm
	shfl.sync.down.b32 %r133, %r134, %r140, %r171, %r172;
	// end inline asm
	// begin inline asm
	shfl.sync.down.b32 %r138, %r139, %r140, %r171, %r172;
	// end inline asm
	mov.b64 	%rd277, {%r133, %r138};
	add.s32 	%r177, %r122, 2;
	setp.gt.s32 	%p110, %r177, %r171;
	selp.b64 	%rd278, 0, %rd277, %p110;
	add.s64 	%rd279, %rd278, %rd276;
	mov.b64 	{%r144, %r149}, %rd279;
	mov.b32 	%r150, 4;
	// begin inline asm
	shfl.sync.down.b32 %r143, %r144, %r150, %r171, %r172;
	// end inline asm
	// begin inline asm
	shfl.sync.down.b32 %r148, %r149, %r150, %r171, %r172;
	// end inline asm
	mov.b64 	%rd280, {%r143, %r148};
	add.s32 	%r178, %r122, 4;
	setp.gt.s32 	%p111, %r178, %r171;
	selp.b64 	%rd281, 0, %rd280, %p111;
	add.s64 	%rd282, %rd281, %rd279;
	mov.b64 	{%r154, %r159}, %rd282;
	mov.b32 	%r160, 8;
	// begin inline asm
	shfl.sync.down.b32 %r153, %r154, %r160, %r171, %r172;
	// end inline asm
	// begin inline asm
	shfl.sync.down.b32 %r158, %r159, %r160, %r171, %r172;
	// end inline asm
	mov.b64 	%rd283, {%r153, %r158};
	add.s32 	%r179, %r122, 8;
	setp.gt.s32 	%p112, %r179, %r171;
	selp.b64 	%rd284, 0, %rd283, %p112;
	add.s64 	%rd285, %rd284, %rd282;
	mov.b64 	{%r164, %r169}, %rd285;
	mov.b32 	%r170, 16;
	// begin inline asm
	shfl.sync.down.b32 %r163, %r164, %r170, %r171, %r172;
	// end inline asm
	// begin inline asm
	shfl.sync.down.b32 %r168, %r169, %r170, %r171, %r172;
	// end inline asm
	mov.b64 	%rd286, {%r163, %r168};
	add.s32 	%r180, %r122, 16;
	setp.gt.s32 	%p113, %r180, %r171;
	selp.b64 	%rd287, 0, %rd286, %p113;
	add.s64 	%rd402, %rd287, %rd285;
	setp.ne.s32 	%p114, %r122, 0;
	@%p114 bra 	$L__BB4_26;
	shr.u32 	%r181, %r2, 2;
	and.b32  	%r182, %r181, 248;
	mov.u32 	%r183, _ZZN3cub18CUB_300001_SM_10006detail6reduce28DeviceReduceSingleTileKernelINS2_10policy_hubIlyN4cuda3std3__44plusIlEEE10Policy1000EN6thrust24THRUST_300001_SM_1000_NS18transform_iteratorI11is_positiveNSD_6detail15normal_iteratorINSD_10device_ptrIdEEEEllEEPlyS9_llNS7_10__identityEEEvT0_T1_T2_T3_T4_T6_E12temp_storage;
	add.s32 	%r184, %r183, %r182;
	st.shared.u64 	[%r184+16], %rd402;
$L__BB4_26:
	bar.sync 	0;
	setp.ne.s32 	%p115, %r2, 0;
	@%p115 bra 	$L__BB4_49;
	setp.gt.u64 	%p116, %rd58, 32;
	ld.shared.u64 	%rd288, [_ZZN3cub18CUB_300001_SM_10006detail6reduce28DeviceReduceSingleTileKernelINS2_10policy_hubIlyN4cuda3std3__44plusIlEEE10Policy1000EN6thrust24THRUST_300001_SM_1000_NS18transform_iteratorI11is_positiveNSD_6detail15normal_iteratorINSD_10device_ptrIdEEEEllEEPlyS9_llNS7_10__identityEEEvT0_T1_T2_T3_T4_T6_E12temp_storage+24];
	selp.b64 	%rd289, %rd288, 0, %p116;
	add.s64 	%rd290, %rd289, %rd402;
	setp.gt.u64 	%p117, %rd58, 64;
	ld.shared.u64 	%rd291, [_ZZN3cub18CUB_300001_SM_10006detail6reduce28DeviceReduceSingleTileKernelINS2_10policy_hubIlyN4cuda3std3__44plusIlEEE10Policy1000EN6thrust24THRUST_300001_SM_1000_NS18transform_iteratorI11is_positiveNSD_6detail15normal_iteratorINSD_10device_ptrIdEEEEllEEPlyS9_llNS7_10__identityEEEvT0_T1_T2_T3_T4_T6_E12temp_storage+32];
	selp.b64 	%rd292, %rd291, 0, %p117;
	add.s64 	%rd293, %rd290, %rd292;
	setp.gt.u64 	%p118, %rd58, 96;
	ld.shared.u64 	%rd294, [_ZZN3cub18CUB_300001_SM_10006detail6reduce28DeviceReduceSingleTileKernelINS2_10policy_hubIlyN4cuda3std3__44plusIlEEE10Policy1000EN6thrust24THRUST_300001_SM_1000_NS18transform_iteratorI11is_positiveNSD_6detail15normal_iteratorINSD_10device_ptrIdEEEEllEEPlyS9_llNS7_10__identityEEEvT0_T1_T2_T3_T4_T6_E12temp_storage+40];
	selp.b64 	%rd295, %rd294, 0, %p118;
	add.s64 	%rd296, %rd293, %rd295;
	setp.gt.u64 	%p119, %rd58, 128;
	ld.shared.u64 	%rd297, [_ZZN3cub18CUB_300001_SM_10006detail6reduce28DeviceReduceSingleTileKernelINS2_10policy_hubIlyN4cuda3std3__44plusIlEEE10Policy1000EN6thrust24THRUST_300001_SM_1000_NS18transform_iteratorI11is_positiveNSD_6detail15normal_iteratorINSD_10device_ptrIdEEEEllEEPlyS9_llNS7_10__identityEEEvT0_T1_T2_T3_T4_T6_E12temp_storage+48];
	selp.b64 	%rd298, %rd297, 0, %p119;
	add.s64 	%rd299, %rd296, %rd298;
	setp.gt.u64 	%p120, %rd58, 160;
	ld.shared.u64 	%rd300, [_ZZN3cub18CUB_300001_SM_10006detail6reduce28DeviceReduceSingleTileKernelINS2_10policy_hubIlyN4cuda3std3__44plusIlEEE10Policy1000EN6thrust24THRUST_300001_SM_1000_NS18transform_iteratorI11is_positiveNSD_6detail15normal_iteratorINSD_10device_ptrIdEEEEllEEPlyS9_llNS7_10__identityEEEvT0_T1_T2_T3_T4_T6_E12temp_storage+56];
	selp.b64 	%rd301, %rd300, 0, %p120;
	add.s64 	%rd302, %rd299, %rd301;
	setp.gt.u64 	%p121, %rd58, 192;
	ld.shared.u64 	%rd303, [_ZZN3cub18CUB_300001_SM_10006detail6reduce28DeviceReduceSingleTileKernelINS2_10policy_hubIlyN4cuda3std3__44plusIlEEE10Policy1000EN6thrust24THRUST_300001_SM_1000_NS18transform_iteratorI11is_positiveNSD_6detail15normal_iteratorINSD_10device_ptrIdEEEEllEEPlyS9_llNS7_10__identityEEEvT0_T1_T2_T3_T4_T6_E12temp_storage+64];
	selp.b64 	%rd304, %rd303, 0, %p121;
	add.s64 	%rd305, %rd302, %rd304;
	setp.gt.u64 	%p122, %rd58, 224;
	ld.shared.u64 	%rd306, [_ZZN3cub18CUB_300001_SM_10006detail6reduce28DeviceReduceSingleTileKernelINS2_10policy_hubIlyN4cuda3std3__44plusIlEEE10Policy1000EN6thrust24THRUST_300001_SM_1000_NS18transform_iteratorI11is_positiveNSD_6detail15normal_iteratorINSD_10device_ptrIdEEEEllEEPlyS9_llNS7_10__identityEEEvT0_T1_T2_T3_T4_T6_E12temp_storage+72];
	selp.b64 	%rd307, %rd306, 0, %p122;
	add.s64 	%rd308, %rd305, %rd307;
	setp.gt.u64 	%p123, %rd58, 256;
	ld.shared.u64 	%rd309, [_ZZN3cub18CUB_300001_SM_10006detail6reduce28DeviceReduceSingleTileKernelINS2_10policy_hubIlyN4cuda3std3__44plusIlEEE10Policy1000EN6thrust24THRUST_300001_SM_1000_NS18transform_iteratorI11is_positiveNSD_6detail15normal_iteratorINSD_10device_ptrIdEEEEllEEPlyS9_llNS7_10__identityEEEvT0_T1_T2_T3_T4_T6_E12temp_storage+80];
	selp.b64 	%rd310, %rd309, 0, %p123;
	add.s64 	%rd311, %rd308, %rd310;
	setp.gt.u64 	%p124, %rd58, 288;
	ld.shared.u64 	%rd312, [_ZZN3cub18CUB_300001_SM_10006detail6reduce28DeviceReduceSingleTileKernelINS2_10policy_hubIlyN4cuda3std3__44plusIlEEE10Policy1000EN6thrust24THRUST_300001_SM_1000_NS18transform_iteratorI11is_positiveNSD_6detail15normal_iteratorINSD_10device_ptrIdEEEEllEEPlyS9_llNS7_10__identityEEEvT0_T1_T2_T3_T4_T6_E12temp_storage+88];
	selp.b64 	%rd313, %rd312, 0, %p124;
	add.s64 	%rd314, %rd311, %rd313;
	setp.gt.u64 	%p125, %rd58, 320;
	ld.shared.u64 	%rd315, [_ZZN3cub18CUB_300001_SM_10006detail6reduce28DeviceReduceSingleTileKernelINS2_10policy_hubIlyN4cuda3std3__44plusIlEEE10Policy1000EN6thrust24THRUST_300001_SM_1000_NS18transform_iteratorI11is_positiveNSD_6detail15normal_iteratorINSD_10device_ptrIdEEEEllEEPlyS9_llNS7_10__identityEEEvT0_T1_T2_T3_T4_T6_E12temp_storage+96];
	selp.b64 	%rd316, %rd315, 0, %p125;
	add.s64 	%rd317, %rd314, %rd316;
	setp.gt.u64 	%p126, %rd58, 352;
	ld.shared.u64 	%rd318, [_ZZN3cub18CUB_300001_SM_10006detail6reduce28DeviceReduceSingleTileKernelINS2_10policy_hubIlyN4cuda3std3__44plusIlEEE10Policy1000EN6thrust24THRUST_300001_SM_1000_NS18transform_iteratorI11is_positiveNSD_6detail15normal_iteratorINSD_10device_ptrIdEEEEllEEPlyS9_llNS7_10__identityEEEvT0_T1_T2_T3_T4_T6_E12temp_storage+104];
	selp.b64 	%rd319, %rd318, 0, %p126;
	add.s64 	%rd320, %rd317, %rd319;
	setp.gt.u64 	%p127, %rd58, 384;
	ld.shared.u64 	%rd321, [_ZZN3cub18CUB_300001_SM_10006detail6reduce28DeviceReduceSingleTileKernelINS2_10policy_hubIlyN4cuda3std3__44plusIlEEE10Policy1000EN6thrust24THRUST_300001_SM_1000_NS18transform_iteratorI11is_positiveNSD_6detail15normal_iteratorINSD_10device_ptrIdEEEEllEEPlyS9_llNS7_10__identityEEEvT0_T1_T2_T3_T4_T6_E12temp_storage+112];
	selp.b64 	%rd322, %rd321, 0, %p127;
	add.s64 	%rd323, %rd320, %rd322;
	setp.gt.u64 	%p128, %rd58, 416;
	ld.shared.u64 	%rd324, [_ZZN3cub18CUB_300001_SM_10006detail6reduce28DeviceReduceSingleTileKernelINS2_10policy_hubIlyN4cuda3std3__44plusIlEEE10Policy1000EN6thrust24THRUST_300001_SM_1000_NS18transform_iteratorI11is_positiveNSD_6detail15normal_iteratorINSD_10device_ptrIdEEEEllEEPlyS9_llNS7_10__identityEEEvT0_T1_T2_T3_T4_T6_E12temp_storage+120];
	selp.b64 	%rd325, %rd324, 0, %p128;
	add.s64 	%rd326, %rd323, %rd325;
	setp.gt.u64 	%p129, %rd58, 448;
	ld.shared.u64 	%rd327, [_ZZN3cub18CUB_300001_SM_10006detail6reduce28DeviceReduceSingleTileKernelINS2_10policy_hubIlyN4cuda3std3__44plusIlEEE10Policy1000EN6thrust24THRUST_300001_SM_1000_NS18transform_iteratorI11is_positiveNSD_6detail15normal_iteratorINSD_10device_ptrIdEEEEllEEPlyS9_llNS7_10__identityEEEvT0_T1_T2_T3_T4_T6_E12temp_storage+128];
	selp.b64 	%rd328, %rd327, 0, %p129;
	add.s64 	%rd329, %rd326, %rd328;
	setp.gt.u64 	%p130, %rd58, 480;
	ld.shared.u64 	%rd330, [_ZZN3cub18CUB_300001_SM_10006detail6reduce28DeviceReduceSingleTileKernelINS2_10policy_hubIlyN4cuda3std3__44plusIlEEE10Policy1000EN6thrust24THRUST_300001_SM_1000_NS18transform_iteratorI11is_positiveNSD_6detail15normal_iteratorINSD_10device_ptrIdEEEEllEEPlyS9_llNS7_10__identityEEEvT0_T1_T2_T3_T4_T6_E12temp_storage+136];
	selp.b64 	%rd331, %rd330, 0, %p130;
	add.s64 	%rd402, %rd329, %rd331;
	bra.uni 	$L__BB4_49;
$L__BB4_28:
	mov.u32 	%r24, %tid.x;
	cvt.u64.u32 	%rd25, %r24;
	mul.wide.u32 	%rd62, %r24, 8;
	add.s64 	%rd26, %rd2, %rd62;
	ld.global.f64 	%fd1, [%rd26];
	setp.gt.f64 	%p3, %fd1, 0d0000000000000000;
	selp.u64 	%rd63, 1, 0, %p3;
	ld.global.f64 	%fd2, [%rd26+4096];
	setp.gt.f64 	%p4, %fd2, 0d0000000000000000;
	selp.u64 	%rd64, 1, 0, %p4;
	ld.global.f64 	%fd3, [%rd26+8192];
	setp.gt.f64 	%p5, %fd3, 0d0000000000000000;
	selp.u64 	%rd65, 1, 0, %p5;
	ld.global.f64 	%fd4, [%rd26+12288];
	setp.gt.f64 	%p6, %fd4, 0d0000000000000000;
	selp.u64 	%rd66, 1, 0, %p6;
	ld.global.f64 	%fd5, [%rd26+16384];
	setp.gt.f64 	%p7, %fd5, 0d0000000000000000;
	selp.u64 	%rd67, 1, 0, %p7;
	ld.global.f64 	%fd6, [%rd26+20480];
	setp.gt.f64 	%p8, %fd6, 0d0000000000000000;
	selp.u64 	%rd68, 1, 0, %p8;
	ld.global.f64 	%fd7, [%rd26+24576];
	setp.gt.f64 	%p9, %fd7, 0d0000000000000000;
	selp.u64 	%rd69, 1, 0, %p9;
	add.s64 	%rd70, %rd64, %rd63;
	add.s64 	%rd71, %rd70, %rd65;
	add.s64 	%rd72, %rd71, %rd66;
	add.s64 	%rd73, %rd72, %rd67;
	add.s64 	%rd74, %rd73, %rd68;
	add.s64 	%rd401, %rd74, %rd69;
	add.s64 	%rd28, %rd58, -3584;
	setp.lt.u64 	%p10, %rd28, 3584;
	mov.b64 	%rd389, 3584;
	@%p10 bra 	$L__BB4_32;
	mov.b64 	%rd389, 3584;
$L__BB4_30:
	shl.b64 	%rd76, %rd389, 3;
	add.s64 	%rd77, %rd26, %rd76;
	ld.global.f64 	%fd8, [%rd77];
	setp.gt.f64 	%p11, %fd8, 0d0000000000000000;
	selp.u64 	%rd78, 1, 0, %p11;
	ld.global.f64 	%fd9, [%rd77+4096];
	setp.gt.f64 	%p12, %fd9, 0d0000000000000000;
	selp.u64 	%rd79, 1, 0, %p12;
	ld.global.f64 	%fd10, [%rd77+8192];
	setp.gt.f64 	%p13, %fd10, 0d0000000000000000;
	selp.u64 	%rd80, 1, 0, %p13;
	ld.global.f64 	%fd11, [%rd77+12288];
	setp.gt.f64 	%p14, %fd11, 0d0000000000000000;
	selp.u64 	%rd81, 1, 0, %p14;
	ld.global.f64 	%fd12, [%rd77+16384];
	setp.gt.f64 	%p15, %fd12, 0d0000000000000000;
	selp.u64 	%rd82, 1, 0, %p15;
	ld.global.f64 	%fd13, [%rd77+20480];
	setp.gt.f64 	%p16, %fd13, 0d0000000000000000;
	selp.u64 	%rd83, 1, 0, %p16;
	ld.global.f64 	%fd14, [%rd77+24576];
	setp.gt.f64 	%p17, %fd14, 0d0000000000000000;
	selp.u64 	%rd84, 1, 0, %p17;
	add.s64 	%rd85, %rd401, %rd78;
	add.s64 	%rd86, %rd85, %rd79;
	add.s64 	%rd87, %rd86, %rd80;
	add.s64 	%rd88, %rd87, %rd81;
	add.s64 	%rd89, %rd88, %rd82;
	add.s64 	%rd90, %rd89, %rd83;
	add.s64 	%rd401, %rd90, %rd84;
	sub.s64 	%rd91, %rd58, %rd389;
	setp.lt.u64 	%p18, %rd91, 3584;
	@%p18 bra 	$L__BB4_45;
	add.s64 	%rd389, %rd389, 3584;
	setp.le.u64 	%p19, %rd389, %rd28;
	@%p19 bra 	$L__BB4_30;
$L__BB4_32:
	setp.le.u64 	%p20, %rd58, %rd389;
	cvt.u32.u64 	%r52, %rd389;
	cvt.u32.u64 	%r53, %rd58;
	sub.s32 	%r54, %r53, %r52;
	setp.ge.s32 	%p21, %r24, %r54;
	or.pred  	%p22, %p20, %p21;
	@%p22 bra 	$L__BB4_45;
	not.b32 	%r57, %r24;
	add.s32 	%r58, %r57, %r53;
	sub.s32 	%r60, %r58, %r52;
	shr.u32 	%r61, %r60, 9;
	add.s32 	%r25, %r61, 1;
	and.b32  	%r26, %r25, 15;
	setp.lt.u32 	%p23, %r60, 7680;
	mov.u32 	%r252, %r24;
	@%p23 bra 	$L__BB4_36;
	and.b32  	%r62, %r25, 16777200;
	neg.s32 	%r250, %r62;
	add.s64 	%rd93, %rd389, %rd25;
	shl.b64 	%rd94, %rd93, 3;
	add.s64 	%rd95, %rd94, %rd2;
	add.s64 	%rd391, %rd95, 32768;
	mov.u32 	%r252, %r24;
$L__BB4_35:
	.pragma "nounroll";
	ld.global.f64 	%fd15, [%rd391+-32768];
	setp.gt.f64 	%p24, %fd15, 0d0000000000000000;
	selp.u64 	%rd96, 1, 0, %p24;
	add.s64 	%rd97, %rd401, %rd96;
	ld.global.f64 	%fd16, [%rd391+-28672];
	setp.gt.f64 	%p25, %fd16, 0d0000000000000000;
	selp.u64 	%rd98, 1, 0, %p25;
	add.s64 	%rd99, %rd97, %rd98;
	ld.global.f64 	%fd17, [%rd391+-24576];
	setp.gt.f64 	%p26, %fd17, 0d0000000000000000;
	selp.u64 	%rd100, 1, 0, %p26;
	add.s64 	%rd101, %rd99, %rd100;
	ld.global.f64 	%fd18, [%rd391+-20480];
	setp.gt.f64 	%p27, %fd18, 0d0000000000000000;
	selp.u64 	%rd102, 1, 0, %p27;
	add.s64 	%rd103, %rd101, %rd102;
	ld.global.f64 	%fd19, [%rd391+-16384];
	setp.gt.f64 	%p28, %fd19, 0d0000000000000000;
	selp.u64 	%rd104, 1, 0, %p28;
	add.s64 	%rd105, %rd103, %rd104;
	ld.global.f64 	%fd20, [%rd391+-12288];
	setp.gt.f64 	%p29, %fd20, 0d0000000000000000;
	selp.u64 	%rd106, 1, 0, %p29;
	add.s64 	%rd107, %rd105, %rd106;
	ld.global.f64 	%fd21, [%rd391+-8192];
	setp.gt.f64 	%p30, %fd21, 0d0000000000000000;
	selp.u64 	%rd108, 1, 0, %p30;
	add.s64 	%rd109, %rd107, %rd108;
	ld.global.f64 	%fd22, [%rd391+-4096];
	setp.gt.f64 	%p31, %fd22, 0d0000000000000000;
	selp.u64 	%rd110, 1, 0, %p31;
	add.s64 	%rd111, %rd109, %rd110;
	ld.global.f64 	%fd23, [%rd391];
	setp.gt.f64 	%p32, %fd23, 0d0000000000000000;
	selp.u64 	%rd112, 1, 0, %p32;
	add.s64 	%rd113, %rd111, %rd112;
	ld.global.f64 	%fd24, [%rd391+4096];
	setp.gt.f64 	%p33, %fd24, 0d0000000000000000;
	selp.u64 	%rd114, 1, 0, %p33;
	add.s64 	%rd115, %rd113, %rd114;
	ld.global.f64 	%fd25, [%rd391+8192];
	setp.gt.f64 	%p34, %fd25, 0d0000000000000000;
	selp.u64 	%rd116, 1, 0, %p34;
	add.s64 	%rd117, %rd115, %rd116;
	ld.global.f64 	%fd26, [%rd391+12288];
	setp.gt.f64 	%p35, %fd26, 0d0000000000000000;
	selp.u64 	%rd118, 1, 0, %p35;
	add.s64 	%rd119, %rd117, %rd118;
	ld.global.f64 	%fd27, [%rd391+16384];
	setp.gt.f64 	%p36, %fd27, 0d0000000000000000;
	selp.u64 	%rd120, 1, 0, %p36;
	add.s64 	%rd121, %rd119, %rd120;
	ld.global.f64 	%fd28, [%rd391+20480];
	setp.gt.f64 	%p37, %fd28, 0d0000000000000000;
	selp.u64 	%rd122, 1, 0, %p37;
	add.s64 	%rd123, %rd121, %rd122;
	ld.global.f64 	%fd29, [%rd391+24576];
	setp.gt.f64 	%p38, %fd29, 0d0000000000000000;
	selp.u64 	%rd124, 1, 0, %p38;
	add.s64 	%rd125, %rd123, %rd124;
	ld.global.f64 	%fd30, [%rd391+28672];
	setp.gt.f64 	%p39, %fd30, 0d0000000000000000;
	selp.u64 	%rd126, 1, 0, %p39;
	add.s64 	%rd401, %rd125, %rd126;
	add.s32 	%r252, %r252, 8192;
	add.s32 	%r250, %r250, 16;
	add.s64 	%rd391, %rd391, 65536;
	setp.ne.s32 	%p40, %r250, 0;
	@%p40 bra 	$L__BB4_35;
$L__BB4_36:
	setp.eq.s32 	%p41, %r26, 0;
	@%p41 bra 	$L__BB4_45;
	and.b32  	%r33, %r25, 7;
	setp.lt.u32 	%p42, %r26, 8;
	@%p42 bra 	$L__BB4_39;
	cvt.u64.u32 	%rd128, %r252;
	add.s64 	%rd129, %rd389, %rd128;
	shl.b64 	%rd130, %rd129, 3;
	add.s64 	%rd131, %rd2, %rd130;
	ld.global.f64 	%fd31, [%rd131];
	setp.gt.f64 	%p43, %fd31, 0d0000000000000000;
	selp.u64 	%rd132, 1, 0, %p43;
	add.s64 	%rd133, %rd401, %rd132;
	ld.global.f64 	%fd32, [%rd131+4096];
	setp.gt.f64 	%p44, %fd32, 0d0000000000000000;
	selp.u64 	%rd134, 1, 0, %p44;
	add.s64 	%rd135, %rd133, %rd134;
	ld.global.f64 	%fd33, [%rd131+8192];
	setp.gt.f64 	%p45, %fd33, 0d0000000000000000;
	selp.u64 	%rd136, 1, 0, %p45;
	add.s64 	%rd137, %rd135, %rd136;
	ld.global.f64 	%fd34, [%rd131+12288];
	setp.gt.f64 	%p46, %fd34, 0d0000000000000000;
	selp.u64 	%rd138, 1, 0, %p46;
	add.s64 	%rd139, %rd137, %rd138;
	ld.global.f64 	%fd35, [%rd131+16384];
	setp.gt.f64 	%p47, %fd35, 0d0000000000000000;
	selp.u64 	%rd140, 1, 0, %p47;
	add.s64 	%rd141, %rd139, %rd140;
	ld.global.f64 	%fd36, [%rd131+20480];
	setp.gt.f64 	%p48, %fd36, 0d0000000000000000;
	selp.u64 	%rd142, 1, 0, %p48;
	add.s64 	%rd143, %rd141, %rd142;
	ld.global.f64 	%fd37, [%rd131+24576];
	setp.gt.f64 	%p49, %fd37, 0d0000000000000000;
	selp.u64 	%rd144, 1, 0, %p49;
	add.s64 	%rd145, %rd143, %rd144;
	ld.global.f64 	%fd38, [%rd131+28672];
	setp.gt.f64 	%p50, %fd38, 0d0000000000000000;
	selp.u64 	%rd146, 1, 0, %p50;
	add.s64 	%rd401, %rd145, %rd146;
	add.s32 	%r252, %r252, 4096;
$L__BB4_39:
	setp.eq.s32 	%p51, %r33, 0;
	@%p51 bra 	$L__BB4_45;
	and.b32  	%r36, %r25, 3;
	setp.lt.u32 	%p52, %r33, 4;
	@%p52 bra 	$L__BB4_42;
	cvt.u64.u32 	%rd148, %r252;
	add.s64 	%rd149, %rd389, %rd148;
	shl.b64 	%rd150, %rd149, 3;
	add.s64 	%rd151, %rd2, %rd150;
	ld.global.f64 	%fd39, [%rd151];
	setp.gt.f64 	%p53, %fd39, 0d0000000000000000;
	selp.u64 	%rd152, 1, 0, %p53;
	add.s64 	%rd153, %rd401, %rd152;
	ld.global.f64 	%fd40, [%rd151+4096];
	setp.gt.f64 	%p54, %fd40, 0d0000000000000000;
	selp.u64 	%rd154, 1, 0, %p54;
	add.s64 	%rd155, %rd153, %rd154;
	ld.global.f64 	%fd41, [%rd151+8192];
	setp.gt.f64 	%p55, %fd41, 0d0000000000000000;
	selp.u64 	%rd156, 1, 0, %p55;
	add.s64 	%rd157, %rd155, %rd156;
	ld.global.f64 	%fd42, [%rd151+12288];
	setp.gt.f64 	%p56, %fd42, 0d0000000000000000;
	selp.u64 	%rd158, 1, 0, %p56;
	add.s64 	%rd401, %rd157, %rd158;
	add.s32 	%r252, %r252, 2048;
$L__BB4_42:
	setp.eq.s32 	%p57, %r36, 0;
	@%p57 bra 	$L__BB4_45;
	cvt.u64.u32 	%rd159, %r252;
	add.s64 	%rd160, %rd389, %rd159;
	shl.b64 	%rd161, %rd160, 3;
	add.s64 	%rd399, %rd2, %rd161;
	neg.s32 	%r255, %r36;
$L__BB4_44:
	.pragma "nounroll";
	ld.global.f64 	%fd43, [%rd399];
	setp.gt.f64 	%p58, %fd43, 0d0000000000000000;
	selp.u64 	%rd162, 1, 0, %p58;
	add.s64 	%rd401, %rd401, %rd162;
	add.s64 	%rd399, %rd399, 4096;
	add.s32 	%r255, %r255, 1;
	setp.ne.s32 	%p59, %r255, 0;
	@%p59 bra 	$L__BB4_44;
$L__BB4_45:
	// begin inline asm
	mov.u32 %r63, %laneid;
	// end inline asm
	mov.b64 	{%r65, %r70}, %rd401;
	mov.b32 	%r71, 1;
	mov.b32 	%r112, 31;
	mov.b32 	%r113, -1;
	// begin inline asm
	shfl.sync.down.b32 %r64, %r65, %r71, %r112, %r113;
	// end inline asm
	// begin inline asm
	shfl.sync.down.b32 %r69, %r70, %r71, %r112, %r113;
	// end inline asm
	mov.b64 	%rd163, {%r64, %r69};
	setp.gt.s32 	%p60, %r63, 30;
	selp.b64 	%rd164, 0, %rd163, %p60;
	add.s64 	%rd165, %rd164, %rd401;
	mov.b64 	{%r75, %r80}, %rd165;
	mov.b32 	%r81, 2;
	// begin inline asm
	shfl.sync.down.b32 %r74, %r75, %r81, %r112, %r113;
	// end inline asm
	// begin inline asm
	shfl.sync.down.b32 %r79, %r80, %r81, %r112, %r113;
	// end inline asm
	mov.b64 	%rd166, {%r74, %r79};
	setp.gt.s32 	%p61, %r63, 29;
	selp.b64 	%rd167, 0, %rd166, %p61;
	add.s64 	%rd168, %rd167, %rd165;
	mov.b64 	{%r85, %r90}, %rd168;
	mov.b32 	%r91, 4;
	// begin inline asm
	shfl.sync.down.b32 %r84, %r85, %r91, %r112, %r113;
	// end inline asm
	// begin inline asm
	shfl.sync.down.b32 %r89, %r90, %r91, %r112, %r113;
	// end inline asm
	mov.b64 	%rd169, {%r84, %r89};
	setp.gt.s32 	%p62, %r63, 27;
	selp.b64 	%rd170, 0, %rd169, %p62;
	add.s64 	%rd171, %rd170, %rd168;
	mov.b64 	{%r95, %r100}, %rd171;
	mov.b32 	%r101, 8;
	// begin inline asm
	shfl.sync.down.b32 %r94, %r95, %r101, %r112, %r113;
	// end inline asm
	// begin inline asm
	shfl.sync.down.b32 %r99, %r100, %r101, %r112, %r113;
	// end inline asm
	mov.b64 	%rd172, {%r94, %r99};
	setp.gt.s32 	%p63, %r63, 23;
	selp.b64 	%rd173, 0, %rd172, %p63;
	add.s64 	%rd174, %rd173, %rd171;
	mov.b64 	{%r105, %r110}, %rd174;
	mov.b32 	%r111, 16;
	// begin inline asm
	shfl.sync.down.b32 %r104, %r105, %r111, %r112, %r113;
	// end inline asm
	// begin inline asm
	shfl.sync.down.b32 %r109, %r110, %r111, %r112, %r113;
	// end inline asm
	mov.b64 	%rd175, {%r104, %r109};
	setp.gt.s32 	%p64, %r63, 15;
	selp.b64 	%rd176, 0, %rd175, %p64;
	add.s64 	%rd402, %rd176, %rd174;
	setp.ne.s32 	%p65, %r63, 0;
	@%p65 bra 	$L__BB4_47;
	shr.u32 	%r114, %r24, 2;
	and.b32  	%r115, %r114, 248;
	mov.u32 	%r116, _ZZN3cub18CUB_300001_SM_10006detail6reduce28DeviceReduceSingleTileKernelINS2_10policy_hubIlyN4cuda3std3__44plusIlEEE10Policy1000EN6thrust24THRUST_300001_SM_1000_NS18transform_iteratorI11is_positiveNSD_6detail15normal_iteratorINSD_10device_ptrIdEEEEllEEPlyS9_llNS7_10__identityEEEvT0_T1_T2_T3_T4_T6_E12temp_storage;
	add.s32 	%r117, %r116, %r115;
	st.shared.u64 	[%r117+16], %rd402;
$L__BB4_47:
	bar.sync 	0;
	setp.ne.s32 	%p66, %r24, 0;
	@%p66 bra 	$L__BB4_49;
	ld.shared.u64 	%rd177, [_ZZN3cub18CUB_300001_SM_10006detail6reduce28DeviceReduceSingleTileKernelINS2_10policy_hubIlyN4cuda3std3__44plusIlEEE10Policy1000EN6thrust24THRUST_300001_SM_1000_NS18transform_iteratorI11is_positiveNSD_6detail15normal_iteratorINSD_10device_ptrIdEEEEllEEPlyS9_llNS7_10__identityEEEvT0_T1_T2_T3_T4_T6_E12temp_storage+24];
	add.s64 	%rd178, %rd177, %rd402;
	ld.shared.u64 	%rd179, [_ZZN3cub18CUB_300001_SM_10006detail6reduce28DeviceReduceSingleTileKernelINS2_10policy_hubIlyN4cuda3std3__44plusIlEEE10Policy1000EN6thrust24THRUST_300001_SM_1000_NS18transform_iteratorI11is_positiveNSD_6detail15normal_iteratorINSD_10device_ptrIdEEEEllEEPlyS9_llNS7_10__identityEEEvT0_T1_T2_T3_T4_T6_E12temp_storage+32];
	add.s64 	%rd180, %rd178, %rd179;
	ld.shared.u64 	%rd181, [_ZZN3cub18CUB_300001_SM_10006detail6reduce28DeviceReduceSingleTileKernelINS2_10policy_hubIlyN4cuda3std3__44plusIlEEE10Policy1000EN6thrust24THRUST_300001_SM_1000_NS18transform_iteratorI11is_positiveNSD_6detail15normal_iteratorINSD_10device_ptrIdEEEEllEEPlyS9_llNS7_10__identityEEEvT0_T1_T2_T3_T4_T6_E12temp_storage+40];
	add.s64 	%rd182, %rd180, %rd181;
	ld.shared.u64 	%rd183, [_ZZN3cub18CUB_300001_SM_10006detail6reduce28DeviceReduceSingleTileKernelINS2_10policy_hubIlyN4cuda3std3__44plusIlEEE10Policy1000EN6thrust24THRUST_300001_SM_1000_NS18transform_iteratorI11is_positiveNSD_6detail15normal_iteratorINSD_10device_ptrIdEEEEllEEPlyS9_llNS7_10__identityEEEvT0_T1_T2_T3_T4_T6_E12temp_storage+48];
	add.s64 	%rd184, %rd182, %rd183;
	ld.shared.u64 	%rd185, [_ZZN3cub18CUB_300001_SM_10006detail6reduce28DeviceReduceSingleTileKernelINS2_10policy_hubIlyN4cuda3std3__44plusIlEEE10Policy1000EN6thrust24THRUST_300001_SM_1000_NS18transform_iteratorI11is_positiveNSD_6detail15normal_iteratorINSD_10device_ptrIdEEEEllEEPlyS9_llNS7_10__identityEEEvT0_T1_T2_T3_T4_T6_E12temp_storage+56];
	add.s64 	%rd186, %rd184, %rd185;
	ld.shared.u64 	%rd187, [_ZZN3cub18CUB_300001_SM_10006detail6reduce28DeviceReduceSingleTileKernelINS2_10policy_hubIlyN4cuda3std3__44plusIlEEE10Policy1000EN6thrust24THRUST_300001_SM_1000_NS18transform_iteratorI11is_positiveNSD_6detail15normal_iteratorINSD_10device_ptrIdEEEEllEEPlyS9_llNS7_10__identityEEEvT0_T1_T2_T3_T4_T6_E12temp_storage+64];
	add.s64 	%rd188, %rd186, %rd187;
	ld.shared.u64 	%rd189, [_ZZN3cub18CUB_300001_SM_10006detail6reduce28DeviceReduceSingleTileKernelINS2_10policy_hubIlyN4cuda3std3__44plusIlEEE10Policy1000EN6thrust24THRUST_300001_SM_1000_NS18transform_iteratorI11is_positiveNSD_6detail15normal_iteratorINSD_10device_ptrIdEEEEllEEPlyS9_llNS7_10__identityEEEvT0_T1_T2_T3_T4_T6_E12temp_storage+72];
	add.s64 	%rd190, %rd188, %rd189;
	ld.shared.u64 	%rd191, [_ZZN3cub18CUB_300001_SM_10006detail6reduce28DeviceReduceSingleTileKernelINS2_10policy_hubIlyN4cuda3std3__44plusIlEEE10Policy1000EN6thrust24THRUST_300001_SM_1000_NS18transform_iteratorI11is_positiveNSD_6detail15normal_iteratorINSD_10device_ptrIdEEEEllEEPlyS9_llNS7_10__identityEEEvT0_T1_T2_T3_T4_T6_E12temp_storage+80];
	add.s64 	%rd192, %rd190, %rd191;
	ld.shared.u64 	%rd193, [_ZZN3cub18CUB_300001_SM_10006detail6reduce28DeviceReduceSingleTileKernelINS2_10policy_hubIlyN4cuda3std3__44plusIlEEE10Policy1000EN6thrust24THRUST_300001_SM_1000_NS18transform_iteratorI11is_positiveNSD_6detail15normal_iteratorINSD_10device_ptrIdEEEEllEEPlyS9_llNS7_10__identityEEEvT0_T1_T2_T3_T4_T6_E12temp_storage+88];
	add.s64 	%rd194, %rd192, %rd193;
	ld.shared.u64 	%rd195, [_ZZN3cub18CUB_300001_SM_10006detail6reduce28DeviceReduceSingleTileKernelINS2_10policy_hubIlyN4cuda3std3__44plusIlEEE10Policy1000EN6thrust24THRUST_300001_SM_1000_NS18transform_iteratorI11is_positiveNSD_6detail15normal_iteratorINSD_10device_ptrIdEEEEllEEPlyS9_llNS7_10__identityEEEvT0_T1_T2_T3_T4_T6_E12temp_storage+96];
	add.s64 	%rd196, %rd194, %rd195;
	ld.shared.u64 	%rd197, [_ZZN3cub18CUB_300001_SM_10006detail6reduce28DeviceReduceSingleTileKernelINS2_10policy_hubIlyN4cuda3std3__44plusIlEEE10Policy1000EN6thrust24THRUST_300001_SM_1000_NS18transform_iteratorI11is_positiveNSD_6detail15normal_iteratorINSD_10device_ptrIdEEEEllEEPlyS9_llNS7_10__identityEEEvT0_T1_T2_T3_T4_T6_E12temp_storage+104];
	add.s64 	%rd198, %rd196, %rd197;
	ld.shared.u64 	%rd199, [_ZZN3cub18CUB_300001_SM_10006detail6reduce28DeviceReduceSingleTileKernelINS2_10policy_hubIlyN4cuda3std3__44plusIlEEE10Policy1000EN6thrust24THRUST_300001_SM_1000_NS18transform_iteratorI11is_positiveNSD_6detail15normal_iteratorINSD_10device_ptrIdEEEEllEEPlyS9_llNS7_10__identityEEEvT0_T1_T2_T3_T4_T6_E12temp_storage+112];
	add.s64 	%rd200, %rd198, %rd199;
	ld.shared.u64 	%rd201, [_ZZN3cub18CUB_300001_SM_10006detail6reduce28DeviceReduceSingleTileKernelINS2_10policy_hubIlyN4cuda3std3__44plusIlEEE10Policy1000EN6thrust24THRUST_300001_SM_1000_NS18transform_iteratorI11is_positiveNSD_6detail15normal_iteratorINSD_10device_ptrIdEEEEllEEPlyS9_llNS7_10__identityEEEvT0_T1_T2_T3_T4_T6_E12temp_storage+120];
	add.s64 	%rd202, %rd200, %rd201;
	ld.shared.u64 	%rd203, [_ZZN3cub18CUB_300001_SM_10006detail6reduce28DeviceReduceSingleTileKernelINS2_10policy_hubIlyN4cuda3std3__44plusIlEEE10Policy1000EN6thrust24THRUST_300001_SM_1000_NS18transform_iteratorI11is_positiveNSD_6detail15normal_iteratorINSD_10device_ptrIdEEEEllEEPlyS9_llNS7_10__identityEEEvT0_T1_T2_T3_T4_T6_E12temp_storage+128];
	add.s64 	%rd204, %rd202, %rd203;
	ld.shared.u64 	%rd205, [_ZZN3cub18CUB_300001_SM_10006detail6reduce28DeviceReduceSingleTileKernelINS2_10policy_hubIlyN4cuda3std3__44plusIlEEE10Policy1000EN6thrust24THRUST_300001_SM_1000_NS18transform_iteratorI11is_positiveNSD_6detail15normal_iteratorINSD_10device_ptrIdEEEEllEEPlyS9_llNS7_10__identityEEEvT0_T1_T2_T3_T4_T6_E12temp_storage+136];
	add.s64 	%rd402, %rd204, %rd205;
$L__BB4_49:
	mov.u32 	%r240, %tid.x;
	setp.ne.s32 	%p138, %r240, 0;
	@%p138 bra 	$L__BB4_51;
	add.s64 	%rd375, %rd402, %rd59;
	st.global.u64 	[%rd1], %rd375;
$L__BB4_51:
	ret;

}
	// .globl	_ZN3cub18CUB_300001_SM_10006detail6reduce18DeviceReduceKernelINS2_10policy_hubIlyN4cuda3std3__44plusIlEEE10Policy1000EN6thrust24THRUST_300001_SM_1000_NS18transform_iteratorI11is_positiveNSD_6detail15normal_iteratorINSD_10device_ptrIdEEEEllEEyS9_lNS7_10__identityEEEvT0_PT3_T1_NS0_13GridEvenShareISQ_EET2_T4_
.visible .entry _ZN3cub18CUB_300001_SM_10006detail6reduce18DeviceReduceKernelINS2_10policy_hubIlyN4cuda3std3__44plusIlEEE10Policy1000EN6thrust24THRUST_300001_SM_1000_NS18transform_iteratorI11is_positiveNSD_6detail15normal_iteratorINSD_10device_ptrIdEEEEllEEyS9_lNS7_10__identityEEEvT0_PT3_T1_NS0_13GridEvenShareISQ_EET2_T4_(
	.param .align 8 .b8 _ZN3cub18CUB_300001_SM_10006detail6reduce18DeviceReduceKernelINS2_10policy_hubIlyN4cuda3std3__44plusIlEEE10Policy1000EN6thrust24THRUST_300001_SM_1000_NS18transform_iteratorI11is_positiveNSD_6detail15normal_iteratorINSD_10device_ptrIdEEEEllEEyS9_lNS7_10__identityEEEvT0_PT3_T1_NS0_13GridEvenShareISQ_EET2_T4__param_0[16],
	.param .u64 .ptr .align 1 _ZN3cub18CUB_300001_SM_10006detail6reduce18DeviceReduceKernelINS2_10policy_hubIlyN4cuda3std3__44plusIlEEE10Policy1000EN6thrust24THRUST_300001_SM_1000_NS18transform_iteratorI11is_positiveNSD_6detail15normal_iteratorINSD_10device_ptrIdEEEEllEEyS9_lNS7_10__identityEEEvT0_PT3_T1_NS0_13GridEvenShareISQ_EET2_T4__param_1,
	.param .u64 _ZN3cub18CUB_300001_SM_10006detail6reduce18DeviceReduceKernelINS2_10policy_hubIlyN4cuda3std3__44plusIlEEE10Policy1000EN6thrust24THRUST_300001_SM_1000_NS18transform_iteratorI11is_positiveNSD_6detail15normal_iteratorINSD_10device_ptrIdEEEEllEEyS9_lNS7_10__identityEEEvT0_PT3_T1_NS0_13GridEvenShareISQ_EET2_T4__param_2,
	.param .align 8 .b8 _ZN3cub18CUB_300001_SM_10006detail6reduce18DeviceReduceKernelINS2_10policy_hubIlyN4cuda3std3__44plusIlEEE10Policy1000EN6thrust24THRUST_300001_SM_1000_NS18transform_iteratorI11is_positiveNSD_6detail15normal_iteratorINSD_10device_ptrIdEEEEllEEyS9_lNS7_10__identityEEEvT0_PT3_T1_NS0_13GridEvenShareISQ_EET2_T4__param_3[72],
	.param .align 1 .b8 _ZN3cub18CUB_300001_SM_10006detail6reduce18DeviceReduceKernelINS2_10policy_hubIlyN4cuda3std3__44plusIlEEE10Policy1000EN6thrust24THRUST_300001_SM_1000_NS18transform_iteratorI11is_positiveNSD_6detail15normal_iteratorINSD_10device_ptrIdEEEEllEEyS9_lNS7_10__identityEEEvT0_PT3_T1_NS0_13GridEvenShareISQ_EET2_T4__param_4[1],
	.param .align 1 .b8 _ZN3cub18CUB_300001_SM_10006detail6reduce18DeviceReduceKernelINS2_10policy_hubIlyN4cuda3std3__44plusIlEEE10Policy1000EN6thrust24THRUST_300001_SM_1000_NS18transform_iteratorI11is_positiveNSD_6detail15normal_iteratorINSD_10device_ptrIdEEEEllEEyS9_lNS7_10__identityEEEvT0_PT3_T1_NS0_13GridEvenShareISQ_EET2_T4__param_5[1]
)
.maxntid 512
{
	.reg .pred 	%p<138>;
	.reg .b16 	%rs<4>;
	.reg .b32 	%r<280>;
	.reg .b64 	%rd<420>;
	.reg .b64 	%fd<74>;
	// demoted variable
	.shared .align 8 .b8 _ZZN3cub18CUB_300001_SM_10006detail6reduce18DeviceReduceKernelINS2_10policy_hubIlyN4cuda3std3__44plusIlEEE10Policy1000EN6thrust24THRUST_300001_SM_1000_NS18transform_iteratorI11is_positiveNSD_6detail15normal_iteratorINSD_10device_ptrIdEEEEllEEyS9_lNS7_10__identityEEEvT0_PT3_T1_NS0_13GridEvenShareISQ_EET2_T4_E12temp_storage[152];
	ld.param.u64 	%rd1, [_ZN3cub18CUB_300001_SM_10006detail6reduce18DeviceReduceKernelINS2_10policy_hubIlyN4cuda3std3__44plusIlEEE10Policy1000EN6thrust24THRUST_300001_SM_1000_NS18transform_iteratorI11is_positiveNSD_6detail15normal_iteratorINSD_10device_ptrIdEEEEllEEyS9_lNS7_10__identityEEEvT0_PT3_T1_NS0_13GridEvenShareISQ_EET2_T4__param_3+32];
	ld.param.u32 	%r1, [_ZN3cub18CUB_300001_SM_10006detail6reduce18DeviceReduceKernelINS2_10policy_hubIlyN4cuda3std3__44plusIlEEE10Policy1000EN6thrust24THRUST_300001_SM_1000_NS18transform_iteratorI11is_positiveNSD_6detail15normal_iteratorINSD_10device_ptrIdEEEEllEEyS9_lNS7_10__identityEEEvT0_PT3_T1_NS0_13GridEvenShareISQ_EET2_T4__param_3+40];
	ld.param.u64 	%rd64, [_ZN3cub18CUB_300001_SM_10006detail6reduce18DeviceReduceKernelINS2_10policy_hubIlyN4cuda3std3__44plusIlEEE10Policy1000EN6thrust24THRUST_300001_SM_1000_NS18transform_iteratorI11is_positiveNSD_6detail15normal_iteratorINSD_10device_ptrIdEEEEllEEyS9_lNS7_10__identityEEEvT0_PT3_T1_NS0_13GridEvenShareISQ_EET2_T4__param_0];
	cvta.to.global.u64 	%rd2, %rd64;
	mov.u32 	%r2, %ctaid.x;
	mul.lo.s32 	%r50, %r1, 3584;
	cvt.s64.s32 	%rd3, %r50;
	mul.lo.s32 	%r51, %r2, 3584;
	cvt.u64.u32 	%rd4, %r51;
	sub.s64 	%rd5, %rd1, %rd4;
	setp.gt.u64 	%p1, %rd5, 3583;
	@%p1 bra 	$L__BB5_25;
	cvt.u32.u64 	%r136, %rd4;
	cvt.u32.u64 	%r3, %rd1;
	sub.s32 	%r4, %r3, %r136;
	mov.u32 	%r5, %tid.x;
	setp.ge.s32 	%p66, %r5, %r4;
	mov.b64 	%rd403, 0;
	mov.u32 	%r267, %r5;
	@%p66 bra 	$L__BB5_3;
	add.s32 	%r138, %r136, %r5;
	mul.wide.u32 	%rd214, %r138, 8;
	add.s64 	%rd215, %rd2, %rd214;
	ld.global.f64 	%fd44, [%rd215];
	setp.gt.f64 	%p67, %fd44, 0d0000000000000000;
	selp.u64 	%rd403, 1, 0, %p67;
	add.s32 	%r267, %r5, 512;
$L__BB5_3:
	setp.ge.s32 	%p68, %r267, %r4;
	@%p68 bra 	$L__BB5_16;
	not.b32 	%r140, %r267;
	add.s32 	%r141, %r140, %r3;
	sub.s32 	%r142, %r141, %r136;
	shr.u32 	%r143, %r142, 9;
	add.s32 	%r8, %r143, 1;
	and.b32  	%r9, %r8, 15;
	setp.lt.u32 	%p69, %r142, 7680;
	@%p69 bra 	$L__BB5_7;
	and.b32  	%r144, %r8, 16777200;
	neg.s32 	%r265, %r144;
	mul.wide.u32 	%rd217, %r2, 28672;
	mul.wide.u32 	%rd218, %r267, 8;
	add.s64 	%rd219, %rd217, %rd218;
	add.s64 	%rd220, %rd219, %rd2;
	add.s64 	%rd394, %rd220, 32768;
$L__BB5_6:
	.pragma "nounroll";
	ld.global.f64 	%fd45, [%rd394+-32768];
	setp.gt.f64 	%p70, %fd45, 0d0000000000000000;
	selp.u64 	%rd221, 1, 0, %p70;
	add.s64 	%rd222, %rd403, %rd221;
	ld.global.f64 	%fd46, [%rd394+-28672];
	setp.gt.f64 	%p71, %fd46, 0d0000000000000000;
	selp.u64 	%rd223, 1, 0, %p71;
	add.s64 	%rd224, %rd222, %rd223;
	ld.global.f64 	%fd47, [%rd394+-24576];
	setp.gt.f64 	%p72, %fd47, 0d0000000000000000;
	selp.u64 	%rd225, 1, 0, %p72;
	add.s64 	%rd226, %rd224, %rd225;
	ld.global.f64 	%fd48, [%rd394+-20480];
	setp.gt.f64 	%p73, %fd48, 0d0000000000000000;
	selp.u64 	%rd227, 1, 0, %p73;
	add.s64 	%rd228, %rd226, %rd227;
	ld.global.f64 	%fd49, [%rd394+-16384];
	setp.gt.f64 	%p74, %fd49, 0d0000000000000000;
	selp.u64 	%rd229, 1, 0, %p74;
	add.s64 	%rd230, %rd228, %rd229;
	ld.global.f64 	%fd50, [%rd394+-12288];
	setp.gt.f64 	%p75, %fd50, 0d0000000000000000;
	selp.u64 	%rd231, 1, 0, %p75;
	add.s64 	%rd232, %rd230, %rd231;
	ld.global.f64 	%fd51, [%rd394+-8192];
	setp.gt.f64 	%p76, %fd51, 0d0000000000000000;
	selp.u64 	%rd233, 1, 0, %p76;
	add.s64 	%rd234, %rd232, %rd233;
	ld.global.f64 	%fd52, [%rd394+-4096];
	setp.gt.f64 	%p77, %fd52, 0d0000000000000000;
	selp.u64 	%rd235, 1, 0, %p77;
	add.s64 	%rd236, %rd234, %rd235;
	ld.global.f64 	%fd53, [%rd394];
	setp.gt.f64 	%p78, %fd53, 0d0000000000000000;
	selp.u64 	%rd237, 1, 0, %p78;
	add.s64 	%rd238, %rd236, %rd237;
	ld.global.f64 	%fd54, [%rd394+4096];
	setp.gt.f64 	%p79, %fd54, 0d0000000000000000;
	selp.u64 	%rd239, 1, 0, %p79;
	add.s64 	%rd240, %rd238, %rd239;
	ld.global.f64 	%fd55, [%rd394+8192];
	setp.gt.f64 	%p80, %fd55, 0d0000000000000000;
	selp.u64 	%rd241, 1, 0, %p80;
	add.s64 	%rd242, %rd240, %rd241;
	ld.global.f64 	%fd56, [%rd394+12288];
	setp.gt.f64 	%p81, %fd56, 0d0000000000000000;
	selp.u64 	%rd243, 1, 0, %p81;
	add.s64 	%rd244, %rd242, %rd243;
	ld.global.f64 	%fd57, [%rd394+16384];
	setp.gt.f64 	%p82, %fd57, 0d0000000000000000;
	selp.u64 	%rd245, 1, 0, %p82;
	add.s64 	%rd246, %rd244, %rd245;
	ld.global.f64 	%fd58, [%rd394+20480];
	setp.gt.f64 	%p83, %fd58, 0d0000000000000000;
	selp.u64 	%rd247, 1, 0, %p83;
	add.s64 	%rd248, %rd246, %rd247;
	ld.global.f64 	%fd59, [%rd394+24576];
	setp.gt.f64 	%p84, %fd59, 0d0000000000000000;
	selp.u64 	%rd249, 1, 0, %p84;
	add.s64 	%rd250, %rd248, %rd249;
	ld.global.f64 	%fd60, [%rd394+28672];
	setp.gt.f64 	%p85, %fd60, 0d0000000000000000;
	selp.u64 	%rd251, 1, 0, %p85;
	add.s64 	%rd403, %rd250, %rd251;
	add.s32 	%r267, %r267, 8192;
	add.s32 	%r265, %r265, 16;
	add.s64 	%rd394, %rd394, 65536;
	setp.ne.s32 	%p86, %r265, 0;
	@%p86 bra 	$L__BB5_6;
$L__BB5_7:
	setp.eq.s32 	%p87, %r9, 0;
	@%p87 bra 	$L__BB5_16;
	and.b32  	%r16, %r8, 7;
	setp.lt.u32 	%p88, %r9, 8;
	@%p88 bra 	$L__BB5_10;
	cvt.s64.s32 	%rd253, %r267;
	add.s64 	%rd254, %rd253, %rd4;
	shl.b64 	%rd255, %rd254, 3;
	add.s64 	%rd256, %rd2, %rd255;
	ld.global.f64 	%fd61, [%rd256];
	setp.gt.f64 	%p89, %fd61, 0d0000000000000000;
	selp.u64 	%rd257, 1, 0, %p89;
	add.s64 	%rd258, %rd403, %rd257;
	ld.global.f64 	%fd62, [%rd256+4096];
	setp.gt.f64 	%p90, %fd62, 0d0000000000000000;
	selp.u64 	%rd259, 1, 0, %p90;
	add.s64 	%rd260, %rd258, %rd259;
	ld.global.f64 	%fd63, [%rd256+8192];
	setp.gt.f64 	%p91, %fd63, 0d0000000000000000;
	selp.u64 	%rd261, 1, 0, %p91;
	add.s64 	%rd262, %rd260, %rd261;
	ld.global.f64 	%fd64, [%rd256+12288];
	setp.gt.f64 	%p92, %fd64, 0d0000000000000000;
	selp.u64 	%rd263, 1, 0, %p92;
	add.s64 	%rd264, %rd262, %rd263;
	ld.global.f64 	%fd65, [%rd256+16384];
	setp.gt.f64 	%p93, %fd65, 0d0000000000000000;
	selp.u64 	%rd265, 1, 0, %p93;
	add.s64 	%rd266, %rd264, %rd265;
	ld.global.f64 	%fd66, [%rd256+20480];
	setp.gt.f64 	%p94, %fd66, 0d0000000000000000;
	selp.u64 	%rd267, 1, 0, %p94;
	add.s64 	%rd268, %rd266, %rd267;
	ld.global.f64 	%fd67, [%rd256+24576];
	setp.gt.f64 	%p95, %fd67, 0d0000000000000000;
	selp.u64 	%rd269, 1, 0, %p95;
	add.s64 	%rd270, %rd268, %rd269;
	ld.global.f64 	%fd68, [%rd256+28672];
	setp.gt.f64 	%p96, %fd68, 0d0000000000000000;
	selp.u64 	%rd271, 1, 0, %p96;
	add.s64 	%rd403, %rd270, %rd271;
	add.s32 	%r267, %r267, 4096;
$L__BB5_10:
	setp.eq.s32 	%p97, %r16, 0;
	@%p97 bra 	$L__BB5_16;
	and.b32  	%r19, %r8, 3;
	setp.lt.u32 	%p98, %r16, 4;
	@%p98 bra 	$L__BB5_13;
	cvt.s64.s32 	%rd273, %r267;
	add.s64 	%rd274, %rd273, %rd4;
	shl.b64 	%rd275, %rd274, 3;
	add.s64 	%rd276, %rd2, %rd275;
	ld.global.f64 	%fd69, [%rd276];
	setp.gt.f64 	%p99, %fd69, 0d0000000000000000;
	selp.u64 	%rd277, 1, 0, %p99;
	add.s64 	%rd278, %rd403, %rd277;
	ld.global.f64 	%fd70, [%rd276+4096];
	setp.gt.f64 	%p100, %fd70, 0d0000000000000000;
	selp.u64 	%rd279, 1, 0, %p100;
	add.s64 	%rd280, %rd278, %rd279;
	ld.global.f64 	%fd71, [%rd276+8192];
	setp.gt.f64 	%p101, %fd71, 0d0000000000000000;
	selp.u64 	%rd281, 1, 0, %p101;
	add.s64 	%rd282, %rd280, %rd281;
	ld.global.f64 	%fd72, [%rd276+12288];
	setp.gt.f64 	%p102, %fd72, 0d0000000000000000;
	selp.u64 	%rd283, 1, 0, %p102;
	add.s64 	%rd403, %rd282, %rd283;
	add.s32 	%r267, %r267, 2048;
$L__BB5_13:
	setp.eq.s32 	%p103, %r19, 0;
	@%p103 bra 	$L__BB5_16;
	mul.wide.u32 	%rd284, %r2, 28672;
	add.s64 	%rd21, %rd2, %rd284;
	neg.s32 	%r270, %r19;
$L__BB5_15:
	.pragma "nounroll";
	mul.wide.s32 	%rd285, %r267, 8;
	add.s64 	%rd286, %rd21, %rd285;
	ld.global.f64 	%fd73, [%rd286];
	setp.gt.f64 	%p104, %fd73, 0d0000000000000000;
	selp.u64 	%rd287, 1, 0, %p104;
	add.s64 	%rd403, %rd403, %rd287;
	add.s32 	%r267, %r267, 512;
	add.s32 	%r270, %r270, 1;
	setp.ne.s32 	%p105, %r270, 0;
	@%p105 bra 	$L__BB5_15;
$L__BB5_16:
	setp.lt.s32 	%p106, %r4, 512;
	@%p106 bra 	$L__BB5_21;
	// begin inline asm
	mov.u32 %r208, %laneid;
	// end inline asm
	mov.b64 	{%r210, %r215}, %rd403;
	mov.b32 	%r216, 1;
	mov.b32 	%r257, 31;
	mov.b32 	%r258, -1;
	// begin inline asm
	shfl.sync.down.b32 %r209, %r210, %r216, %r257, %r258;
	// end inline asm
	// begin inline asm
	shfl.sync.down.b32 %r214, %r215, %r216, %r257, %r258;
	// end inline asm
	mov.b64 	%rd346, {%r209, %r214};
	setp.gt.s32 	%p130, %r208, 30;
	selp.b64 	%rd347, 0, %rd346, %p130;
	add.s64 	%rd348, %rd347, %rd403;
	mov.b64 	{%r220, %r225}, %rd348;
	mov.b32 	%r226, 2;
	// begin inline asm
	shfl.sync.down.b32 %r219, %r220, %r226, %r257, %r258;
	// end inline asm
	// begin inline asm
	shfl.sync.down.b32 %r224, %r225, %r226, %r257, %r258;
	// end inline asm
	mov.b64 	%rd349, {%r219, %r224};
	setp.gt.s32 	%p131, %r208, 29;
	selp.b64 	%rd350, 0, %rd349, %p131;
	add.s64 	%rd351, %rd350, %rd348;
	mov.b64 	{%r230, %r235}, %rd351;
	mov.b32 	%r236, 4;
	// begin inline asm
	shfl.sync.down.b32 %r229, %r230, %r236, %r257, %r258;
	// end inline asm
	// begin inline asm
	shfl.sync.down.b32 %r234, %r235, %r236, %r257, %r258;
	// end inline asm
	mov.b64 	%rd352, {%r229, %r234};
	setp.gt.s32 	%p132, %r208, 27;
	selp.b64 	%rd353, 0, %rd352, %p132;
	add.s64 	%rd354, %rd353, %rd351;
	mov.b64 	{%r240, %r245}, %rd354;
	mov.b32 	%r246, 8;
	// begin inline asm
	shfl.sync.down.b32 %r239, %r240, %r246, %r257, %r258;
	// end inline asm
	// begin inline asm
	shfl.sync.down.b32 %r244, %r245, %r246, %r257, %r258;
	// end inline asm
	mov.b64 	%rd355, {%r239, %r244};
	setp.gt.s32 	%p133, %r208, 23;
	selp.b64 	%rd356, 0, %rd355, %p133;
	add.s64 	%rd357, %rd356, %rd354;
	mov.b64 	{%r250, %r255}, %rd357;
	mov.b32 	%r256, 16;
	// begin inline asm
	shfl.sync.down.b32 %r249, %r250, %r256, %r257, %r258;
	// end inline asm
	// begin inline asm
	shfl.sync.down.b32 %r254, %r255, %r256, %r257, %r258;
	// end inline asm
	mov.b64 	%rd358, {%r249, %r254};
	setp.gt.s32 	%p134, %r208, 15;
	selp.b64 	%rd359, 0, %rd358, %p134;
	add.s64 	%rd419, %rd359, %rd357;
	setp.ne.s32 	%p135, %r208, 0;
	@%p135 bra 	$L__BB5_19;
	shr.u32 	%r259, %r5, 2;
	and.b32  	%r260, %r259, 248;
	mov.u32 	%r261, _ZZN3cub18CUB_300001_SM_10006detail6reduce18DeviceReduceKernelINS2_10policy_hubIlyN4cuda3std3__44plusIlEEE10Policy1000EN6thrust24THRUST_300001_SM_1000_NS18transform_iteratorI11is_positiveNSD_6detail15normal_iteratorINSD_10device_ptrIdEEEEllEEyS9_lNS7_10__identityEEEvT0_PT3_T1_NS0_13GridEvenShareISQ_EET2_T4_E12temp_storage;
	add.s32 	%r262, %r261, %r260;
	st.shared.u64 	[%r262+16], %rd419;
$L__BB5_19:
	bar.sync 	0;
	setp.ne.s32 	%p136, %r5, 0;
	@%p136 bra 	$L__BB5_46;
	ld.shared.u64 	%rd360, [_ZZN3cub18CUB_300001_SM_10006detail6reduce18DeviceReduceKernelINS2_10policy_hubIlyN4cuda3std3__44plusIlEEE10Policy1000EN6thrust24THRUST_300001_SM_1000_NS18transform_iteratorI11is_positiveNSD_6detail15normal_iteratorINSD_10device_ptrIdEEEEllEEyS9_lNS7_10__identityEEEvT0_PT3_T1_NS0_13GridEvenShareISQ_EET2_T4_E12temp_storage+24];
	add.s64 	%rd361, %rd360, %rd419;
	ld.shared.u64 	%rd362, [_ZZN3cub18CUB_300001_SM_10006detail6reduce18DeviceReduceKernelINS2_10policy_hubIlyN4cuda3std3__44plusIlEEE10Policy1000EN6thrust24THRUST_300001_SM_1000_NS18transform_iteratorI11is_positiveNSD_6detail15normal_iteratorINSD_10device_ptrIdEEEEllEEyS9_lNS7_10__identityEEEvT0_PT3_T1_NS0_13GridEvenShareISQ_EET2_T4_E12temp_storage+32];
	add.s64 	%rd363, %rd361, %rd362;
	ld.shared.u64 	%rd364, [_ZZN3cub18CUB_300001_SM_10006detail6reduce18DeviceReduceKernelINS2_10policy_hubIlyN4cuda3std3__44plusIlEEE10Policy1000EN6thrust24THRUST_300001_SM_1000_NS18transform_iteratorI11is_positiveNSD_6detail15normal_iteratorINSD_10device_ptrIdEEEEllEEyS9_lNS7_10__identityEEEvT0_PT3_T1_NS0_13GridEvenShareISQ_EET2_T4_E12temp_storage+40];
	add.s64 	%rd365, %rd363, %rd364;
	ld.shared.u64 	%rd366, [_ZZN3cub18CUB_300001_SM_10006detail6reduce18DeviceReduceKernelINS2_10policy_hubIlyN4cuda3std3__44plusIlEEE10Policy1000EN6thrust24THRUST_300001_SM_1000_NS18transform_iteratorI11is_positiveNSD_6detail15normal_iteratorINSD_10device_ptrIdEEEEllEEyS9_lNS7_10__identityEEEvT0_PT3_T1_NS0_13GridEvenShareISQ_EET2_T4_E12temp_storage+48];
	add.s64 	%rd367, %rd365, %rd366;
	ld.shared.u64 	%rd368, [_ZZN3cub18CUB_300001_SM_10006detail6reduce18DeviceReduceKernelINS2_10policy_hubIlyN4cuda3std3__44plusIlEEE10Policy1000EN6thrust24THRUST_300001_SM_1000_NS18transform_iteratorI11is_positiveNSD_6detail15normal_iteratorINSD_10device_ptrIdEEEEllEEyS9_lNS7_10__identityEEEvT0_PT3_T1_NS0_13GridEvenShareISQ_EET2_T4_E12temp_storage+56];
	add.s64 	%rd369, %rd367, %rd368;
	ld.shared.u64 	%rd370, [_ZZN3cub18CUB_300001_SM_10006detail6reduce18DeviceReduceKernelINS2_10policy_hubIlyN4cuda3std3__44plusIlEEE10Policy1000EN6thrust24THRUST_300001_SM_1000_NS18transform_iteratorI11is_positiveNSD_6detail15normal_iteratorINSD_10device_ptrIdEEEEllEEyS9_lNS7_10__identityEEEvT0_PT3_T1_NS0_13GridEvenShareISQ_EET2_T4_E12temp_storage+64];
	add.s64 	%rd371, %rd369, %rd370;
	ld.shared.u64 	%rd372, [_ZZN3cub18CUB_300001_SM_10006detail6reduce18DeviceReduceKernelINS2_10policy_hubIlyN4cuda3std3__44plusIlEEE10Policy1000EN6thrust24THRUST_300001_SM_1000_NS18transform_iteratorI11is_positiveNSD_6detail15normal_iteratorINSD_10device_ptrIdEEEEllEEyS9_lNS7_10__identityEEEvT0_PT3_T1_NS0_13GridEvenShareISQ_EET2_T4_E12temp_storage+72];
	add.s64 	%rd373, %rd371, %rd372;
	ld.shared.u64 	%rd374, [_ZZN3cub18CUB_300001_SM_10006detail6reduce18DeviceReduceKernelINS2_10policy_hubIlyN4cuda3std3__44plusIlEEE10Policy1000EN6thrust24THRUST_300001_SM_1000_NS18transform_iteratorI11is_positiveNSD_6detail15normal_iteratorINSD_10device_ptrIdEEEEllEEyS9_lNS7_10__identityEEEvT0_PT3_T1_NS0_13GridEvenShareISQ_EET2_T4_E12temp_storage+80];
	add.s64 	%rd375, %rd373, %rd374;
	ld.shared.u64 	%rd376, [_ZZN3cub18CUB_300001_SM_10006detail6reduce18DeviceReduceKernelINS2_10policy_hubIlyN4cuda3std3__44plusIlEEE10Policy1000EN6thrust24THRUST_300001_SM_1000_NS18transform_iteratorI11is_positiveNSD_6detail15normal_iteratorINSD_10device_ptrIdEEEEllEEyS9_lNS7_10__identityEEEvT0_PT3_T1_NS0_13GridEvenShareISQ_EET2_T4_E12temp_storage+88];
	add.s64 	%rd377, %rd375, %rd376;
	ld.shared.u64 	%rd378, [_ZZN3cub18CUB_300001_SM_10006detail6reduce18DeviceReduceKernelINS2_10policy_hubIlyN4cuda3std3__44plusIlEEE10Policy1000EN6thrust24THRUST_300001_SM_1000_NS18transform_iteratorI11is_positiveNSD_6detail15normal_iteratorINSD_10device_ptrIdEEEEllEEyS9_lNS7_10__identityEEEvT0_PT3_T1_NS0_13GridEvenShareISQ_EET2_T4_E12temp_storage+96];
	add.s64 	%rd379, %rd377, %rd378;
	ld.shared.u64 	%rd380, [_ZZN3cub18CUB_300001_SM_10006detail6reduce18DeviceReduceKernelINS2_10policy_hubIlyN4cuda3std3__44plusIlEEE10Policy1000EN6thrust24THRUST_300001_SM_1000_NS18transform_iteratorI11is_positiveNSD_6detail15normal_iteratorINSD_10device_ptrIdEEEEllEEyS9_lNS7_10__identityEEEvT0_PT3_T1_NS0_13GridEvenShareISQ_EET2_T4_E12temp_storage+104];
	add.s64 	%rd381, %rd379, %rd380;
	ld.shared.u64 	%rd382, [_ZZN3cub18CUB_300001_SM_10006detail6reduce18DeviceReduceKernelINS2_10policy_hubIlyN4cuda3std3__44plusIlEEE10Policy1000EN6thrust24THRUST_300001_SM_1000_NS18transform_iteratorI11is_positiveNSD_6detail15normal_iteratorINSD_10device_ptrIdEEEEllEEyS9_lNS7_10__identityEEEvT0_PT3_T1_NS0_13GridEvenShareISQ_EET2_T4_E12temp_storage+112];
	add.s64 	%rd383, %rd381, %rd382;
	ld.shared.u64 	%rd384, [_ZZN3cub18CUB_300001_SM_10006detail6reduce18DeviceReduceKernelINS2_10policy_hubIlyN4cuda3std3__44plusIlEEE10Policy1000EN6thrust24THRUST_300001_SM_1000_NS18transform_iteratorI11is_positiveNSD_6detail15normal_iteratorINSD_10device_ptrIdEEEEllEEyS9_lNS7_10__identityEEEvT0_PT3_T1_NS0_13GridEvenShareISQ_EET2_T4_E12temp_storage+120];
	add.s64 	%rd385, %rd383, %rd384;
	ld.shared.u64 	%rd386, [_ZZN3cub18CUB_300001_SM_10006detail6reduce18DeviceReduceKernelINS2_10policy_hubIlyN4cuda3std3__44plusIlEEE10Policy1000EN6thrust24THRUST_300001_SM_1000_NS18transform_iteratorI11is_positiveNSD_6detail15normal_iteratorINSD_10device_ptrIdEEEEllEEyS9_lNS7_10__identityEEEvT0_PT3_T1_NS0_13GridEvenShareISQ_EET2_T4_E12temp_storage+128];
	add.s64 	%rd387, %rd385, %rd386;
	ld.shared.u64 	%rd388, [_ZZN3cub18CUB_300001_SM_10006detail6reduce18DeviceReduceKernelINS2_10policy_hubIlyN4cuda3std3__44plusIlEEE10Policy1000EN6thrust24THRUST_300001_SM_1000_NS18transform_iteratorI11is_positiveNSD_6detail15normal_iteratorINSD_10device_ptrIdEEEEllEEyS9_lNS7_10__identityEEEvT0_PT3_T1_NS0_13GridEvenShareISQ_EET2_T4_E12temp_storage+136];
	add.s64 	%rd419, %rd387, %rd388;
	bra.uni 	$L__BB5_46;
$L__BB5_21:
	// begin inline asm
	mov.u32 %r145, %laneid;
	// end inline asm
	and.b32  	%r196, %r5, 992;
	add.s32 	%r197, %r196, 32;
	setp.gt.s32 	%p107, %r197, %r4;
	not.b32 	%r198, %r196;
	add.s32 	%r199, %r4, %r198;
	selp.b32 	%r194, %r199, 31, %p107;
	mov.b64 	{%r147, %r152}, %rd403;
	mov.b32 	%r153, 1;
	mov.b32 	%r195, -1;
	// begin inline asm
	shfl.sync.down.b32 %r146, %r147, %r153, %r194, %r195;
	// end inline asm
	// begin inline asm
	shfl.sync.down.b32 %r151, %r152, %r153, %r194, %r195;
	// end inline asm
	mov.b64 	%rd288, {%r146, %r151};
	setp.lt.s32 	%p108, %r145, %r194;
	selp.b64 	%rd289, %rd288, 0, %p108;
	add.s64 	%rd290, %rd289, %rd403;
	mov.b64 	{%r157, %r162}, %rd290;
	mov.b32 	%r163, 2;
	// begin inline asm
	shfl.sync.down.b32 %r156, %r157, %r163, %r194, %r195;
	// end inline asm
	// begin inline asm
	shfl.sync.down.b32 %r161, %r162, %r163, %r194, %r195;
	// end inline asm
	mov.b64 	%rd291, {%r156, %r161};
	add.s32 	%r200, %r145, 2;
	setp.gt.s32 	%p109, %r200, %r194;
	selp.b64 	%rd292, 0, %rd291, %p109;
	add.s64 	%rd293, %rd292, %rd290;
	mov.b64 	{%r167, %r172}, %rd293;
	mov.b32 	%r173, 4;
	// begin inline asm
	shfl.sync.down.b32 %r166, %r167, %r173, %r194, %r195;
	// end inline asm
	// begin inline asm
	shfl.sync.down.b32 %r171, %r172, %r173, %r194, %r195;
	// end inline asm
	mov.b64 	%rd294, {%r166, %r171};
	add.s32 	%r201, %r145, 4;
	setp.gt.s32 	%p110, %r201, %r194;
	selp.b64 	%rd295, 0, %rd294, %p110;
	add.s64 	%rd296, %rd295, %rd293;
	mov.b64 	{%r177, %r182}, %rd296;
	mov.b32 	%r183, 8;
	// begin inline asm
	shfl.sync.down.b32 %r176, %r177, %r183, %r194, %r195;
	// end inline asm
	// begin inline asm
	shfl.sync.down.b32 %r181, %r182, %r183, %r194, %r195;
	// end inline asm
	mov.b64 	%rd297, {%r176, %r181};
	add.s32 	%r202, %r145, 8;
	setp.gt.s32 	%p111, %r202, %r194;
	selp.b64 	%rd298, 0, %rd297, %p111;
	add.s64 	%rd299, %rd298, %rd296;
	mov.b64 	{%r187, %r192}, %rd299;
	mov.b32 	%r193, 16;
	// begin inline asm
	shfl.sync.down.b32 %r186, %r187, %r193, %r194, %r195;
	// end inline asm
	// begin inline asm
	shfl.sync.down.b32 %r191, %r192, %r193, %r194, %r195;
	// end inline asm
	mov.b64 	%rd300, {%r186, %r191};
	add.s32 	%r203, %r145, 16;
	setp.gt.s32 	%p112, %r203, %r194;
	selp.b64 	%rd301, 0, %rd300, %p112;
	add.s64 	%rd419, %rd301, %rd299;
	setp.ne.s32 	%p113, %r145, 0;
	@%p113 bra 	$L__BB5_23;
	shr.u32 	%r204, %r5, 2;
	and.b32  	%r205, %r204, 248;
	mov.u32 	%r206, _ZZN3cub18CUB_300001_SM_10006detail6reduce18DeviceReduceKernelINS2_10policy_hubIlyN4cuda3std3__44plusIlEEE10Policy1000EN6thrust24THRUST_300001_SM_1000_NS18transform_iteratorI11is_positiveNSD_6detail15normal_iteratorINSD_10device_ptrIdEEEEllEEyS9_lNS7_10__identityEEEvT0_PT3_T1_NS0_13GridEvenShareISQ_EET2_T4_E12temp_storage;
	add.s32 	%r207, %r206, %r205;
	st.shared.u64 	[%r207+16], %rd419;
$L__BB5_23:
	bar.sync 	0;
	setp.ne.s32 	%p114, %r5, 0;
	@%p114 bra 	$L__BB5_46;
	setp.gt.s32 	%p115, %r4, 32;
	ld.shared.u64 	%rd302, [_ZZN3cub18CUB_300001_SM_10006detail6reduce18DeviceReduceKernelINS2_10policy_hubIlyN4cuda3std3__44plusIlEEE10Policy1000EN6thrust24THRUST_300001_SM_1000_NS18transform_iteratorI11is_positiveNSD_6detail15normal_iteratorINSD_10device_ptrIdEEEEllEEyS9_lNS7_10__identityEEEvT0_PT3_T1_NS0_13GridEvenShareISQ_EET2_T4_E12temp_storage+24];
	selp.b64 	%rd303, %rd302, 0, %p115;
	add.s64 	%rd304, %rd303, %rd419;
	setp.gt.s32 	%p116, %r4, 64;
	ld.shared.u64 	%rd305, [_ZZN3cub18CUB_300001_SM_10006detail6reduce18DeviceReduceKernelINS2_10policy_hubIlyN4cuda3std3__44plusIlEEE10Policy1000EN6thrust24THRUST_300001_SM_1000_NS18transform_iteratorI11is_positiveNSD_6detail15normal_iteratorINSD_10device_ptrIdEEEEllEEyS9_lNS7_10__identityEEEvT0_PT3_T1_NS0_13GridEvenShareISQ_EET2_T4_E12temp_storage+32];
	selp.b64 	%rd306, %rd305, 0, %p116;
	add.s64 	%rd307, %rd304, %rd306;
	setp.gt.s32 	%p117, %r4, 96;
	ld.shared.u64 	%rd308, [_ZZN3cub18CUB_300001_SM_10006detail6reduce18DeviceReduceKernelINS2_10policy_hubIlyN4cuda3std3__44plusIlEEE10Policy1000EN6thrust24THRUST_300001_SM_1000_NS18transform_iteratorI11is_positiveNSD_6detail15normal_iteratorINSD_10device_ptrIdEEEEllEEyS9_lNS7_10__identityEEEvT0_PT3_T1_NS0_13GridEvenShareISQ_EET2_T4_E12temp_storage+40];
	selp.b64 	%rd309, %rd308, 0, %p117;
	add.s64 	%rd310, %rd307, %rd309;
	setp.gt.s32 	%p118, %r4, 128;
	ld.shared.u64 	%rd311, [_ZZN3cub18CUB_300001_SM_10006detail6reduce18DeviceReduceKernelINS2_10policy_hubIlyN4cuda3std3__44plusIlEEE10Policy1000EN6thrust24THRUST_300001_SM_1000_NS18transform_iteratorI11is_positiveNSD_6detail15normal_iteratorINSD_10device_ptrIdEEEEllEEyS9_lNS7_10__identityEEEvT0_PT3_T1_NS0_13GridEvenShareISQ_EET2_T4_E12temp_storage+48];
	selp.b64 	%rd312, %rd311, 0, %p118;
	add.s64 	%rd313, %rd310, %rd312;
	setp.gt.s32 	%p119, %r4, 160;
	ld.shared.u64 	%rd314, [_ZZN3cub18CUB_300001_SM_10006detail6reduce18DeviceReduceKernelINS2_10policy_hubIlyN4cuda3std3__44plusIlEEE10Policy1000EN6thrust24THRUST_300001_SM_1000_NS18transform_iteratorI11is_positiveNSD_6detail15normal_iteratorINSD_10device_ptrIdEEEEllEEyS9_lNS7_10__identityEEEvT0_PT3_T1_NS0_13GridEvenShareISQ_EET2_T4_E12temp_storage+56];
	selp.b64 	%rd315, %rd314, 0, %p119;
	add.s64 	%rd316, %rd313, %rd315;
	setp.gt.s32 	%p120, %r4, 192;
	ld.shared.u64 	%rd317, [_ZZN3cub18CUB_300001_SM_10006detail6reduce18DeviceReduceKernelINS2_10policy_hubIlyN4cuda3std3__44plusIlEEE10Policy1000EN6thrust24THRUST_300001_SM_1000_NS18transform_iteratorI11is_positiveNSD_6detail15normal_iteratorINSD_10device_ptrIdEEEEllEEyS9_lNS7_10__identityEEEvT0_PT3_T1_NS0_13GridEvenShareISQ_EET2_T4_E12temp_storage+64];
	selp.b64 	%rd318, %rd317, 0, %p120;
	add.s64 	%rd319, %rd316, %rd318;
	setp.gt.s32 	%p121, %r4, 224;
	ld.shared.u64 	%rd320, [_ZZN3cub18CUB_300001_SM_10006detail6reduce18DeviceReduceKernelINS2_10policy_hubIlyN4cuda3std3__44plusIlEEE10Policy1000EN6thrust24THRUST_300001_SM_1000_NS18transform_iteratorI11is_positiveNSD_6detail15normal_iteratorINSD_10device_ptrIdEEEEllEEyS9_lNS7_10__identityEEEvT0_PT3_T1_NS0_13GridEvenShareISQ_EET2_T4_E12temp_storage+72];
	selp.b64 	%rd321, %rd320, 0, %p121;
	add.s64 	%rd322, %rd319, %rd321;
	setp.gt.s32 	%p122, %r4, 256;
	ld.shared.u64 	%rd323, [_ZZN3cub18CUB_300001_SM_10006detail6reduce18DeviceReduceKernelINS2_10policy_hubIlyN4cuda3std3__44plusIlEEE10Policy1000EN6thrust24THRUST_300001_SM_1000_NS18transform_iteratorI11is_positiveNSD_6detail15normal_iteratorINSD_10device_ptrIdEEEEllEEyS9_lNS7_10__identityEEEvT0_PT3_T1_NS0_13GridEvenShareISQ_EET2_T4_E12temp_storage+80];
	selp.b64 	%rd324, %rd323, 0, %p122;
	add.s64 	%rd325, %rd322, %rd324;
	setp.gt.s32 	%p123, %r4, 288;
	ld.shared.u64 	%rd326, [_ZZN3cub18CUB_300001_SM_10006detail6reduce18DeviceReduceKernelINS2_10policy_hubIlyN4cuda3std3__44plusIlEEE10Policy1000EN6thrust24THRUST_300001_SM_1000_NS18transform_iteratorI11is_positiveNSD_6detail15normal_iteratorINSD_10device_ptrIdEEEEllEEyS9_lNS7_10__identityEEEvT0_PT3_T1_NS0_13GridEvenShareISQ_EET2_T4_E12temp_storage+88];
	selp.b64 	%rd327, %rd326, 0, %p123;
	add.s64 	%rd328, %rd325, %rd327;
	setp.gt.s32 	%p124, %r4, 320;
	ld.shared.u64 	%rd329, [_ZZN3cub18CUB_300001_SM_10006detail6reduce18DeviceReduceKernelINS2_10policy_hubIlyN4cuda3std3__44plusIlEEE10Policy1000EN6thrust24THRUST_300001_SM_1000_NS18transform_iteratorI11is_positiveNSD_6detail15normal_iteratorINSD_10device_ptrIdEEEEllEEyS9_lNS7_10__identityEEEvT0_PT3_T1_NS0_13GridEvenShareISQ_EET2_T4_E12temp_storage+96];
	selp.b64 	%rd330, %rd329, 0, %p124;
	add.s64 	%rd331, %rd328, %rd330;
	setp.gt.s32 	%p125, %r4, 352;
	ld.shared.u64 	%rd332, [_ZZN3cub18CUB_300001_SM_10006detail6reduce18DeviceReduceKernelINS2_10policy_hubIlyN4cuda3std3__44plusIlEEE10Policy1000EN6thrust24THRUST_300001_SM_1000_NS18transform_iteratorI11is_positiveNSD_6detail15normal_iteratorINSD_10device_ptrIdEEEEllEEyS9_lNS7_10__identityEEEvT0_PT3_T1_NS0_13GridEvenShareISQ_EET2_T4_E12temp_storage+104];
	selp.b64 	%rd333, %rd332, 0, %p125;
	add.s64 	%rd334, %rd331, %rd333;
	setp.gt.s32 	%p126, %r4, 384;
	ld.shared.u64 	%rd335, [_ZZN3cub18CUB_300001_SM_10006detail6reduce18DeviceReduceKernelINS2_10policy_hubIlyN4cuda3std3__44plusIlEEE10Policy1000EN6thrust24THRUST_300001_SM_1000_NS18transform_iteratorI11is_positiveNSD_6detail15normal_iteratorINSD_10device_ptrIdEEEEllEEyS9_lNS7_10__identityEEEvT0_PT3_T1_NS0_13GridEvenShareISQ_EET2_T4_E12temp_storage+112];
	selp.b64 	%rd336, %rd335, 0, %p126;
	add.s64 	%rd337, %rd334, %rd336;
	setp.gt.s32 	%p127, %r4, 416;
	ld.shared.u64 	%rd338, [_ZZN3cub18CUB_300001_SM_10006detail6reduce18DeviceReduceKernelINS2_10policy_hubIlyN4cuda3std3__44plusIlEEE10Policy1000EN6thrust24THRUST_300001_SM_1000_NS18transform_iteratorI11is_positiveNSD_6detail15normal_iteratorINSD_10device_ptrIdEEEEllEEyS9_lNS7_10__identityEEEvT0_PT3_T1_NS0_13GridEvenShareISQ_EET2_T4_E12temp_storage+120];
	selp.b64 	%rd339, %rd338, 0, %p127;
	add.s64 	%rd340, %rd337, %rd339;
	setp.gt.s32 	%p128, %r4, 448;
	ld.shared.u64 	%rd341, [_ZZN3cub18CUB_300001_SM_10006detail6reduce18DeviceReduceKernelINS2_10policy_hubIlyN4cuda3std3__44plusIlEEE10Policy1000EN6thrust24THRUST_300001_SM_1000_NS18transform_iteratorI11is_positiveNSD_6detail15normal_iteratorINSD_10device_ptrIdEEEEllEEyS9_lNS7_10__identityEEEvT0_PT3_T1_NS0_13GridEvenShareISQ_EET2_T4_E12temp_storage+128];
	selp.b64 	%rd342, %rd341, 0, %p128;
	add.s64 	%rd343, %rd340, %rd342;
	setp.gt.s32 	%p129, %r4, 480;
	ld.shared.u64 	%rd344, [_ZZN3cub18CUB_300001_SM_10006detail6reduce18DeviceReduceKernelINS2_10policy_hubIlyN4cuda3std3__44plusIlEEE10Policy1000EN6thrust24THRUST_300001_SM_1000_NS18transform_iteratorI11is_positiveNSD_6detail15normal_iteratorINSD_10device_ptrIdEEEEllEEyS9_lNS7_10__identityEEEvT0_PT3_T1_NS0_13GridEvenShareISQ_EET2_T4_E12temp_storage+136];
	selp.b64 	%rd345, %rd344, 0, %p129;
	add.s64 	%rd419, %rd343, %rd345;
	bra.uni 	$L__BB5_46;
$L__BB5_25:
	cvt.u32.u64 	%r52, %rd4;
	mov.u32 	%r27, %tid.x;
	add.s32 	%r53, %r52, %r27;
	mul.wide.u32 	%rd65, %r53, 8;
	add.s64 	%rd66, %rd2, %rd65;
	ld.global.f64 	%fd1, [%rd66];
	setp.gt.f64 	%p2, %fd1, 0d0000000000000000;
	selp.u64 	%rd67, 1, 0, %p2;
	ld.global.f64 	%fd2, [%rd66+4096];
	setp.gt.f64 	%p3, %fd2, 0d0000000000000000;
	selp.u64 	%rd68, 1, 0, %p3;
	ld.global.f64 	%fd3, [%rd66+8192];
	setp.gt.f64 	%p4, %fd3, 0d0000000000000000;
	selp.u64 	%rd69, 1, 0, %p4;
	ld.global.f64 	%fd4, [%rd66+12288];
	setp.gt.f64 	%p5, %fd4, 0d0000000000000000;
	selp.u64 	%rd70, 1, 0, %p5;
	ld.global.f64 	%fd5, [%rd66+16384];
	setp.gt.f64 	%p6, %fd5, 0d0000000000000000;
	selp.u64 	%rd71, 1, 0, %p6;
	ld.global.f64 	%fd6, [%rd66+20480];
	setp.gt.f64 	%p7, %fd6, 0d0000000000000000;
	selp.u64 	%rd72, 1, 0, %p7;
	ld.global.f64 	%fd7, [%rd66+24576];
	setp.gt.f64 	%p8, %fd7, 0d0000000000000000;
	selp.u64 	%rd73, 1, 0, %p8;
	add.s64 	%rd74, %rd68, %rd67;
	add.s64 	%rd75, %rd74, %rd69;
	add.s64 	%rd76, %rd75, %rd70;
	add.s64 	%rd77, %rd76, %rd71;
	add.s64 	%rd78, %rd77, %rd72;
	add.s64 	%rd418, %rd78, %rd73;
	setp.lt.u64 	%p9, %rd5, %rd3;
	@%p9 bra 	$L__BB5_42;
	cvt.u32.u64 	%r55, %rd3;
	cvt.u64.u32 	%rd30, %r27;
	add.s64 	%rd405, %rd4, %rd3;
	cvt.u32.u64 	%r28, %rd1;
	not.b32 	%r57, %r27;
	add.s32 	%r58, %r57, %r28;
	sub.s32 	%r59, %r58, %r55;
	sub.s32 	%r272, %r59, %r52;
	add.s64 	%rd79, %rd405, %rd30;
	shl.b64 	%rd80, %rd79, 3;
	add.s64 	%rd81, %rd80, %rd2;
	add.s64 	%rd404, %rd81, 32768;
	mov.b32 	%r273, 0;
	mov.u64 	%rd406, %rd4;
$L__BB5_27:
	cvt.s64.s32 	%rd37, %r50;
	add.s64 	%rd406, %rd406, %rd37;
	add.s64 	%rd82, %rd1, -3584;
	setp.gt.u64 	%p10, %rd406, %rd82;
	@%p10 bra 	$L__BB5_29;
	mul.lo.s32 	%r61, %r1, 3584;
	cvt.s64.s32 	%rd83, %r61;
	add.s64 	%rd84, %rd406, %rd30;
	shl.b64 	%rd85, %rd84, 3;
	add.s64 	%rd86, %rd2, %rd85;
	ld.global.f64 	%fd8, [%rd86];
	setp.gt.f64 	%p11, %fd8, 0d0000000000000000;
	selp.u64 	%rd87, 1, 0, %p11;
	ld.global.f64 	%fd9, [%rd86+4096];
	setp.gt.f64 	%p12, %fd9, 0d0000000000000000;
	selp.u64 	%rd88, 1, 0, %p12;
	ld.global.f64 	%fd10, [%rd86+8192];
	setp.gt.f64 	%p13, %fd10, 0d0000000000000000;
	selp.u64 	%rd89, 1, 0, %p13;
	ld.global.f64 	%fd11, [%rd86+12288];
	setp.gt.f64 	%p14, %fd11, 0d0000000000000000;
	selp.u64 	%rd90, 1, 0, %p14;
	ld.global.f64 	%fd12, [%rd86+16384];
	setp.gt.f64 	%p15, %fd12, 0d0000000000000000;
	selp.u64 	%rd91, 1, 0, %p15;
	ld.global.f64 	%fd13, [%rd86+20480];
	setp.gt.f64 	%p16, %fd13, 0d0000000000000000;
	selp.u64 	%rd92, 1, 0, %p16;
	ld.global.f64 	%fd14, [%rd86+24576];
	setp.gt.f64 	%p17, %fd14, 0d0000000000000000;
	selp.u64 	%rd93, 1, 0, %p17;
	add.s64 	%rd94, %rd418, %rd87;
	add.s64 	%rd95, %rd94, %rd88;
	add.s64 	%rd96, %rd95, %rd89;
	add.s64 	%rd97, %rd96, %rd90;
	add.s64 	%rd98, %rd97, %rd91;
	add.s64 	%rd99, %rd98, %rd92;
	add.s64 	%rd418, %rd99, %rd93;
	sub.s64 	%rd100, %rd1, %rd406;
	setp.lt.u64 	%p18, %rd100, %rd83;
	add.s32 	%r273, %r273, 1;
	add.s64 	%rd405, %rd405, %rd83;
	sub.s32 	%r272, %r272, %r61;
	mul.wide.s32 	%rd101, %r61, 8;
	add.s64 	%rd404, %rd404, %rd101;
	@%p18 bra 	$L__BB5_42;
	bra.uni 	$L__BB5_27;
$L__BB5_29:
	setp.le.u64 	%p19, %rd1, %rd406;
	cvt.u32.u64 	%r62, %rd406;
	cvt.u32.u64 	%r63, %rd1;
	sub.s32 	%r64, %r63, %r62;
	setp.ge.s32 	%p20, %r27, %r64;
	or.pred  	%p21, %p19, %p20;
	@%p21 bra 	$L__BB5_42;
	cvt.u32.u64 	%r66, %rd37;
	cvt.u32.u64 	%r67, %rd4;
	not.b32 	%r68, %r27;
	add.s32 	%r69, %r68, %r28;
	add.s32 	%r70, %r66, %r67;
	sub.s32 	%r71, %r69, %r70;
	mul.lo.s32 	%r72, %r1, %r273;
	mad.lo.s32 	%r73, %r72, -3584, %r71;
	shr.u32 	%r74, %r73, 9;
	add.s32 	%r34, %r74, 1;
	and.b32  	%r35, %r34, 15;
	setp.lt.u32 	%p22, %r73, 7680;
	mov.u32 	%r276, %r27;
	@%p22 bra 	$L__BB5_33;
	shr.u32 	%r75, %r272, 9;
	add.s32 	%r76, %r75, 1;
	and.b32  	%r77, %r76, 16777200;
	neg.s32 	%r274, %r77;
	mov.u32 	%r276, %r27;
$L__BB5_32:
	.pragma "nounroll";
	ld.global.f64 	%fd15, [%rd404+-32768];
	setp.gt.f64 	%p23, %fd15, 0d0000000000000000;
	selp.u64 	%rd103, 1, 0, %p23;
	add.s64 	%rd104, %rd418, %rd103;
	ld.global.f64 	%fd16, [%rd404+-28672];
	setp.gt.f64 	%p24, %fd16, 0d0000000000000000;
	selp.u64 	%rd105, 1, 0, %p24;
	add.s64 	%rd106, %rd104, %rd105;
	ld.global.f64 	%fd17, [%rd404+-24576];
	setp.gt.f64 	%p25, %fd17, 0d0000000000000000;
	selp.u64 	%rd107, 1, 0, %p25;
	add.s64 	%rd108, %rd106, %rd107;
	ld.global.f64 	%fd18, [%rd404+-20480];
	setp.gt.f64 	%p26, %fd18, 0d0000000000000000;
	selp.u64 	%rd109, 1, 0, %p26;
	add.s64 	%rd110, %rd108, %rd109;
	ld.global.f64 	%fd19, [%rd404+-16384];
	setp.gt.f64 	%p27, %fd19, 0d0000000000000000;
	selp.u64 	%rd111, 1, 0, %p27;
	add.s64 	%rd112, %rd110, %rd111;
	ld.global.f64 	%fd20, [%rd404+-12288];
	setp.gt.f64 	%p28, %fd20, 0d0000000000000000;
	selp.u64 	%rd113, 1, 0, %p28;
	add.s64 	%rd114, %rd112, %rd113;
	ld.global.f64 	%fd21, [%rd404+-8192];
	setp.gt.f64 	%p29, %fd21, 0d0000000000000000;
	selp.u64 	%rd115, 1, 0, %p29;
	add.s64 	%rd116, %rd114, %rd115;
	ld.global.f64 	%fd22, [%rd404+-4096];
	setp.gt.f64 	%p30, %fd22, 0d0000000000000000;
	selp.u64 	%rd117, 1, 0, %p30;
	add.s64 	%rd118, %rd116, %rd117;
	ld.global.f64 	%fd23, [%rd404];
	setp.gt.f64 	%p31, %fd23, 0d0000000000000000;
	selp.u64 	%rd119, 1, 0, %p31;
	add.s64 	%rd120, %rd118, %rd119;
	ld.global.f64 	%fd24, [%rd404+4096];
	setp.gt.f64 	%p32, %fd24, 0d0000000000000000;
	selp.u64 	%rd121, 1, 0, %p32;
	add.s64 	%rd122, %rd120, %rd121;
	ld.global.f64 	%fd25, [%rd404+8192];
	setp.gt.f64 	%p33, %fd25, 0d0000000000000000;
	selp.u64 	%rd123, 1, 0, %p33;
	add.s64 	%rd124, %rd122, %rd123;
	ld.global.f64 	%fd26, [%rd404+12288];
	setp.gt.f64 	%p34, %fd26, 0d0000000000000000;
	selp.u64 	%rd125, 1, 0, %p34;
	add.s64 	%rd126, %rd124, %rd125;
	ld.global.f64 	%fd27, [%rd404+16384];
	setp.gt.f64 	%p35, %fd27, 0d0000000000000000;
	selp.u64 	%rd127, 1, 0, %p35;
	add.s64 	%rd128, %rd126, %rd127;
	ld.global.f64 	%fd28, [%rd404+20480];
	setp.gt.f64 	%p36, %fd28, 0d0000000000000000;
	selp.u64 	%rd129, 1, 0, %p36;
	add.s64 	%rd130, %rd128, %rd129;
	ld.global.f64 	%fd29, [%rd404+24576];
	setp.gt.f64 	%p37, %fd29, 0d0000000000000000;
	selp.u64 	%rd131, 1, 0, %p37;
	add.s64 	%rd132, %rd130, %rd131;
	ld.global.f64 	%fd30, [%rd404+28672];
	setp.gt.f64 	%p38, %fd30, 0d0000000000000000;
	selp.u64 	%rd133, 1, 0, %p38;
	add.s64 	%rd418, %rd132, %rd133;
	add.s32 	%r276, %r276, 8192;
	add.s32 	%r274, %r274, 16;
	add.s64 	%rd404, %rd404, 65536;
	setp.ne.s32 	%p39, %r274, 0;
	@%p39 bra 	$L__BB5_32;
$L__BB5_33:
	setp.eq.s32 	%p40, %r35, 0;
	@%p40 bra 	$L__BB5_42;
	and.b32  	%r42, %r34, 7;
	setp.lt.u32 	%p41, %r35, 8;
	@%p41 bra 	$L__BB5_36;
	cvt.u64.u32 	%rd135, %r276;
	add.s64 	%rd136, %rd406, %rd135;
	shl.b64 	%rd137, %rd136, 3;
	add.s64 	%rd138, %rd2, %rd137;
	ld.global.f64 	%fd31, [%rd138];
	setp.gt.f64 	%p42, %fd31, 0d0000000000000000;
	selp.u64 	%rd139, 1, 0, %p42;
	add.s64 	%rd140, %rd418, %rd139;
	ld.global.f64 	%fd32, [%rd138+4096];
	setp.gt.f64 	%p43, %fd32, 0d0000000000000000;
	selp.u64 	%rd141, 1, 0, %p43;
	add.s64 	%rd142, %rd140, %rd141;
	ld.global.f64 	%fd33, [%rd138+8192];
	setp.gt.f64 	%p44, %fd33, 0d0000000000000000;
	selp.u64 	%rd143, 1, 0, %p44;
	add.s64 	%rd144, %rd142, %rd143;
	ld.global.f64 	%fd34, [%rd138+12288];
	setp.gt.f64 	%p45, %fd34, 0d0000000000000000;
	selp.u64 	%rd145, 1, 0, %p45;
	add.s64 	%rd146, %rd144, %rd145;
	ld.global.f64 	%fd35, [%rd138+16384];
	setp.gt.f64 	%p46, %fd35, 0d0000000000000000;
	selp.u64 	%rd147, 1, 0, %p46;
	add.s64 	%rd148, %rd146, %rd147;
	ld.global.f64 	%fd36, [%rd138+20480];
	setp.gt.f64 	%p47, %fd36, 0d0000000000000000;
	selp.u64 	%rd149, 1, 0, %p47;
	add.s64 	%rd150, %rd148, %rd149;
	ld.global.f64 	%fd37, [%rd138+24576];
	setp.gt.f64 	%p48, %fd37, 0d0000000000000000;
	selp.u64 	%rd151, 1, 0, %p48;
	add.s64 	%rd152, %rd150, %rd151;
	ld.global.f64 	%fd38, [%rd138+28672];
	setp.gt.f64 	%p49, %fd38, 0d0000000000000000;
	selp.u64 	%rd153, 1, 0, %p49;
	add.s64 	%rd418, %rd152, %rd153;
	add.s32 	%r276, %r276, 4096;
$L__BB5_36:
	setp.eq.s32 	%p50, %r42, 0;
	@%p50 bra 	$L__BB5_42;
	setp.lt.u32 	%p51, %r42, 4;
	@%p51 bra 	$L__BB5_39;
	cvt.u64.u32 	%rd155, %r276;
	add.s64 	%rd156, %rd406, %rd155;
	shl.b64 	%rd157, %rd156, 3;
	add.s64 	%rd158, %rd2, %rd157;
	ld.global.f64 	%fd39, [%rd158];
	setp.gt.f64 	%p52, %fd39, 0d0000000000000000;
	selp.u64 	%rd159, 1, 0, %p52;
	add.s64 	%rd160, %rd418, %rd159;
	ld.global.f64 	%fd40, [%rd158+4096];
	setp.gt.f64 	%p53, %fd40, 0d0000000000000000;
	selp.u64 	%rd161, 1, 0, %p53;
	add.s64 	%rd162, %rd160, %rd161;
	ld.global.f64 	%fd41, [%rd158+8192];
	setp.gt.f64 	%p54, %fd41, 0d0000000000000000;
	selp.u64 	%rd163, 1, 0, %p54;
	add.s64 	%rd164, %rd162, %rd163;
	ld.global.f64 	%fd42, [%rd158+12288];
	setp.gt.f64 	%p55, %fd42, 0d0000000000000000;
	selp.u64 	%rd165, 1, 0, %p55;
	add.s64 	%rd418, %rd164, %rd165;
	add.s32 	%r276, %r276, 2048;
$L__BB5_39:
	and.b32  	%r78, %r34, 3;
	setp.eq.s32 	%p56, %r78, 0;
	@%p56 bra 	$L__BB5_42;
	cvt.u64.u32 	%rd166, %r276;
	add.s64 	%rd167, %rd166, %rd405;
	shl.b64 	%rd168, %rd167, 3;
	add.s64 	%rd416, %rd2, %rd168;
	cvt.u16.u32 	%rs1, %r272;
	shr.u16 	%rs2, %rs1, 9;
	add.s16 	%rs3, %rs2, 1;
	cvt.u32.u16 	%r79, %rs3;
	and.b32  	%r80, %r79, 3;
	neg.s32 	%r279, %r80;
$L__BB5_41:
	.pragma "nounroll";
	ld.global.f64 	%fd43, [%rd416];
	setp.gt.f64 	%p57, %fd43, 0d0000000000000000;
	selp.u64 	%rd169, 1, 0, %p57;
	add.s64 	%rd418, %rd418, %rd169;
	add.s64 	%rd416, %rd416, 4096;
	add.s32 	%r279, %r279, 1;
	setp.ne.s32 	%p58, %r279, 0;
	@%p58 bra 	$L__BB5_41;
$L__BB5_42:
	// begin inline asm
	mov.u32 %r81, %laneid;
	// end inline asm
	mov.b64 	{%r83, %r88}, %rd418;
	mov.b32 	%r89, 1;
	mov.b32 	%r130, 31;
	mov.b32 	%r131, -1;
	// begin inline asm
	shfl.sync.down.b32 %r82, %r83, %r89, %r130, %r131;
	// end inline asm
	// begin inline asm
	shfl.sync.down.b32 %r87, %r88, %r89, %r130, %r131;
	// end inline asm
	mov.b64 	%rd170, {%r82, %r87};
	setp.gt.s32 	%p59, %r81, 30;
	selp.b64 	%rd171, 0, %rd170, %p59;
	add.s64 	%rd172, %rd171, %rd418;
	mov.b64 	{%r93, %r98}, %rd172;
	mov.b32 	%r99, 2;
	// begin inline asm
	shfl.sync.down.b32 %r92, %r93, %r99, %r130, %r131;
	// end inline asm
	// begin inline asm
	shfl.sync.down.b32 %r97, %r98, %r99, %r130, %r131;
	// end inline asm
	mov.b64 	%rd173, {%r92, %r97};
	setp.gt.s32 	%p60, %r81, 29;
	selp.b64 	%rd174, 0, %rd173, %p60;
	add.s64 	%rd175, %rd174, %rd172;
	mov.b64 	{%r103, %r108}, %rd175;
	mov.b32 	%r109, 4;
	// begin inline asm
	shfl.sync.down.b32 %r102, %r103, %r109, %r130, %r131;
	// end inline asm
	// begin inline asm
	shfl.sync.down.b32 %r107, %r108, %r109, %r130, %r131;
	// end inline asm
	mov.b64 	%rd176, {%r102, %r107};
	setp.gt.s32 	%p61, %r81, 27;
	selp.b64 	%rd177, 0, %rd176, %p61;
	add.s64 	%rd178, %rd177, %rd175;
	mov.b64 	{%r113, %r118}, %rd178;
	mov.b32 	%r119, 8;
	// begin inline asm
	shfl.sync.down.b32 %r112, %r113, %r119, %r130, %r131;
	// end inline asm
	// begin inline asm
	shfl.sync.down.b32 %r117, %r118, %r119, %r130, %r131;
	// end inline asm
	mov.b64 	%rd179, {%r112, %r117};
	setp.gt.s32 	%p62, %r81, 23;
	selp.b64 	%rd180, 0, %rd179, %p62;
	add.s64 	%rd181, %rd180, %rd178;
	mov.b64 	{%r123, %r128}, %rd181;
	mov.b32 	%r129, 16;
	// begin inline asm
	shfl.sync.down.b32 %r122, %r123, %r129, %r130, %r131;
	// end inline asm
	// begin inline asm
	shfl.sync.down.b32 %r127, %r128, %r129, %r130, %r131;
	// end inline asm
	mov.b64 	%rd182, {%r122, %r127};
	setp.gt.s32 	%p63, %r81, 15;
	selp.b64 	%rd183, 0, %rd182, %p63;
	add.s64 	%rd419, %rd183, %rd181;
	setp.ne.s32 	%p64, %r81, 0;
	@%p64 bra 	$L__BB5_44;
	shr.u32 	%r132, %r27, 2;
	and.b32  	%r133, %r132, 248;
	mov.u32 	%r134, _ZZN3cub18CUB_300001_SM_10006detail6reduce18DeviceReduceKernelINS2_10policy_hubIlyN4cuda3std3__44plusIlEEE10Policy1000EN6thrust24THRUST_300001_SM_1000_NS18transform_iteratorI11is_positiveNSD_6detail15normal_iteratorINSD_10device_ptrIdEEEEllEEyS9_lNS7_10__identityEEEvT0_PT3_T1_NS0_13GridEvenShareISQ_EET2_T4_E12temp_storage;
	add.s32 	%r135, %r134, %r133;
	st.shared.u64 	[%r135+16], %rd419;
$L__BB5_44:
	bar.sync 	0;
	setp.ne.s32 	%p65, %r27, 0;
	@%p65 bra 	$L__BB5_46;
	ld.shared.u64 	%rd184, [_ZZN3cub18CUB_300001_SM_10006detail6reduce18DeviceReduceKernelINS2_10policy_hubIlyN4cuda3std3__44plusIlEEE10Policy1000EN6thrust24THRUST_300001_SM_1000_NS18transform_iteratorI11is_positiveNSD_6detail15normal_iteratorINSD_10device_ptrIdEEEEllEEyS9_lNS7_10__identityEEEvT0_PT3_T1_NS0_13GridEvenShareISQ_EET2_T4_E12temp_storage+24];
	add.s64 	%rd185, %rd184, %rd419;
	ld.shared.u64 	%rd186, [_ZZN3cub18CUB_300001_SM_10006detail6reduce18DeviceReduceKernelINS2_10policy_hubIlyN4cuda3std3__44plusIlEEE10Policy1000EN6thrust24THRUST_300001_SM_1000_NS18transform_iteratorI11is_positiveNSD_6detail15normal_iteratorINSD_10device_ptrIdEEEEllEEyS9_lNS7_10__identityEEEvT0_PT3_T1_NS0_13GridEvenShareISQ_EET2_T4_E12temp_storage+32];
	add.s64 	%rd187, %rd185, %rd186;
	ld.shared.u64 	%rd188, [_ZZN3cub18CUB_300001_SM_10006detail6reduce18DeviceReduceKernelINS2_10policy_hubIlyN4cuda3std3__44plusIlEEE10Policy1000EN6thrust24THRUST_300001_SM_1000_NS18transform_iteratorI11is_positiveNSD_6detail15normal_iteratorINSD_10device_ptrIdEEEEllEEyS9_lNS7_10__identityEEEvT0_PT3_T1_NS0_13GridEvenShareISQ_EET2_T4_E12temp_storage+40];
	add.s64 	%rd189, %rd187, %rd188;
	ld.shared.u64 	%rd190, [_ZZN3cub18CUB_300001_SM_10006detail6reduce18DeviceReduceKernelINS2_10policy_hubIlyN4cuda3std3__44plusIlEEE10Policy1000EN6thrust24THRUST_300001_SM_1000_NS18transform_iteratorI11is_positiveNSD_6detail15normal_iteratorINSD_10device_ptrIdEEEEllEEyS9_lNS7_10__identityEEEvT0_PT3_T1_NS0_13GridEvenShareISQ_EET2_T4_E12temp_storage+48];
	add.s64 	%rd191, %rd189, %rd190;
	ld.shared.u64 	%rd192, [_ZZN3cub18CUB_300001_SM_10006detail6reduce18DeviceReduceKernelINS2_10policy_hubIlyN4cuda3std3__44plusIlEEE10Policy1000EN6thrust24THRUST_300001_SM_1000_NS18transform_iteratorI11is_positiveNSD_6detail15normal_iteratorINSD_10device_ptrIdEEEEllEEyS9_lNS7_10__identityEEEvT0_PT3_T1_NS0_13GridEvenShareISQ_EET2_T4_E12temp_storage+56];
	add.s64 	%rd193, %rd191, %rd192;
	ld.shared.u64 	%rd194, [_ZZN3cub18CUB_300001_SM_10006detail6reduce18DeviceReduceKernelINS2_10policy_hubIlyN4cuda3std3__44plusIlEEE10Policy1000EN6thrust24THRUST_300001_SM_1000_NS18transform_iteratorI11is_positiveNSD_6detail15normal_iteratorINSD_10device_ptrIdEEEEllEEyS9_lNS7_10__identityEEEvT0_PT3_T1_NS0_13GridEvenShareISQ_EET2_T4_E12temp_storage+64];
	add.s64 	%rd195, %rd193, %rd194;
	ld.shared.u64 	%rd196, [_ZZN3cub18CUB_300001_SM_10006detail6reduce18DeviceReduceKernelINS2_10policy_hubIlyN4cuda3std3__44plusIlEEE10Policy1000EN6thrust24THRUST_300001_SM_1000_NS18transform_iteratorI11is_positiveNSD_6detail15normal_iteratorINSD_10device_ptrIdEEEEllEEyS9_lNS7_10__identityEEEvT0_PT3_T1_NS0_13GridEvenShareISQ_EET2_T4_E12temp_storage+72];
	add.s64 	%rd197, %rd195, %rd196;
	ld.shared.u64 	%rd198, [_ZZN3cub18CUB_300001_SM_10006detail6reduce18DeviceReduceKernelINS2_10policy_hubIlyN4cuda3std3__44plusIlEEE10Policy1000EN6thrust24THRUST_300001_SM_1000_NS18transform_iteratorI11is_positiveNSD_6detail15normal_iteratorINSD_10device_ptrIdEEEEllEEyS9_lNS7_10__identityEEEvT0_PT3_T1_NS0_13GridEvenShareISQ_EET2_T4_E12temp_storage+80];
	add.s64 	%rd199, %rd197, %rd198;
	ld.shared.u64 	%rd200, [_ZZN3cub18CUB_300001_SM_10006detail6reduce18DeviceReduceKernelINS2_10policy_hubIlyN4cuda3std3__44plusIlEEE10Policy1000EN6thrust24THRUST_300001_SM_1000_NS18transform_iteratorI11is_positiveNSD_6detail15normal_iteratorINSD_10device_ptrIdEEEEllEEyS9_lNS7_10__identityEEEvT0_PT3_T1_NS0_13GridEvenShareISQ_EET2_T4_E12temp_storage+88];
	add.s64 	%rd201, %rd199, %rd200;
	ld.shared.u64 	%rd202, [_ZZN3cub18CUB_300001_SM_10006detail6reduce18DeviceReduceKernelINS2_10policy_hubIlyN4cuda3std3__44plusIlEEE10Policy1000EN6thrust24THRUST_300001_SM_1000_NS18transform_iteratorI11is_positiveNSD_6detail15normal_iteratorINSD_10device_ptrIdEEEEllEEyS9_lNS7_10__identityEEEvT0_PT3_T1_NS0_13GridEvenShareISQ_EET2_T4_E12temp_storage+96];
	add.s64 	%rd203, %rd201, %rd202;
	ld.shared.u64 	%rd204, [_ZZN3cub18CUB_300001_SM_10006detail6reduce18DeviceReduceKernelINS2_10policy_hubIlyN4cuda3std3__44plusIlEEE10Policy1000EN6thrust24THRUST_300001_SM_1000_NS18transform_iteratorI11is_positiveNSD_6detail15normal_iteratorINSD_10device_ptrIdEEEEllEEyS9_lNS7_10__identityEEEvT0_PT3_T1_NS0_13GridEvenShareISQ_EET2_T4_E12temp_storage+104];
	add.s64 	%rd205, %rd203, %rd204;
	ld.shared.u64 	%rd206, [_ZZN3cub18CUB_300001_SM_10006detail6reduce18DeviceReduceKernelINS2_10policy_hubIlyN4cuda3std3__44plusIlEEE10Policy1000EN6thrust24THRUST_300001_SM_1000_NS18transform_iteratorI11is_positiveNSD_6detail15normal_iteratorINSD_10device_ptrIdEEEEllEEyS9_lNS7_10__identityEEEvT0_PT3_T1_NS0_13GridEvenShareISQ_EET2_T4_E12temp_storage+112];
	add.s64 	%rd207, %rd205, %rd206;
	ld.shared.u64 	%rd208, [_ZZN3cub18CUB_300001_SM_10006detail6reduce18DeviceReduceKernelINS2_10policy_hubIlyN4cuda3std3__44plusIlEEE10Policy1000EN6thrust24THRUST_300001_SM_1000_NS18transform_iteratorI11is_positiveNSD_6detail15normal_iteratorINSD_10device_ptrIdEEEEllEEyS9_lNS7_10__identityEEEvT0_PT3_T1_NS0_13GridEvenShareISQ_EET2_T4_E12temp_storage+120];
	add.s64 	%rd209, %rd207, %rd208;
	ld.shared.u64 	%rd210, [_ZZN3cub18CUB_300001_SM_10006detail6reduce18DeviceReduceKernelINS2_10policy_hubIlyN4cuda3std3__44plusIlEEE10Policy1000EN6thrust24THRUST_300001_SM_1000_NS18transform_iteratorI11is_positiveNSD_6detail15normal_iteratorINSD_10device_ptrIdEEEEllEEyS9_lNS7_10__identityEEEvT0_PT3_T1_NS0_13GridEvenShareISQ_EET2_T4_E12temp_storage+128];
	add.s64 	%rd211, %rd209, %rd210;
	ld.shared.u64 	%rd212, [_ZZN3cub18CUB_300001_SM_10006detail6reduce18DeviceReduceKernelINS2_10policy_hubIlyN4cuda3std3__44plusIlEEE10Policy1000EN6thrust24THRUST_300001_SM_1000_NS18transform_iteratorI11is_positiveNSD_6detail15normal_iteratorINSD_10device_ptrIdEEEEllEEyS9_lNS7_10__identityEEEvT0_PT3_T1_NS0_13GridEvenShareISQ_EET2_T4_E12temp_storage+136];
	add.s64 	%rd419, %rd211, %rd212;
$L__BB5_46:
	mov.u32 	%r263, %tid.x;
	setp.ne.s32 	%p137, %r263, 0;
	@%p137 bra 	$L__BB5_48;
	ld.param.u64 	%rd392, [_ZN3cub18CUB_300001_SM_10006detail6reduce18DeviceReduceKernelINS2_10policy_hubIlyN4cuda3std3__44plusIlEEE10Policy1000EN6thrust24THRUST_300001_SM_1000_NS18transform_iteratorI11is_positiveNSD_6detail15normal_iteratorINSD_10device_ptrIdEEEEllEEyS9_lNS7_10__identityEEEvT0_PT3_T1_NS0_13GridEvenShareISQ_EET2_T4__param_1];
	cvta.to.global.u64 	%rd389, %rd392;
	mul.wide.u32 	%rd390, %r2, 8;
	add.s64 	%rd391, %rd389, %rd390;
	st.global.u64 	[%rd391], %rd419;
$L__BB5_48:
	ret;

}
	// .globl	_ZN3cub18CUB_300001_SM_10006detail6reduce28DeviceReduceSingleTileKernelINS2_10policy_hubIlyN4cuda3std3__44plusIlEEE10Policy1000EPlSC_iS9_llNS7_10__identityEEEvT0_T1_T2_T3_T4_T6_
.visible .entry _ZN3cub18CUB_300001_SM_10006detail6reduce28DeviceReduceSingleTileKernelINS2_10policy_hubIlyN4cuda3std3__44plusIlEEE10Policy1000EPlSC_iS9_llNS7_10__identityEEEvT0_T1_T2_T3_T4_T6_(
	.param .u64 .ptr .align 1 _ZN3cub18CUB_300001_SM_10006detail6reduce28DeviceReduceSingleTileKernelINS2_10policy_hubIlyN4cuda3std3__44plusIlEEE10Policy1000EPlSC_iS9_llNS7_10__identityEEEvT0_T1_T2_T3_T4_T6__param_0,
	.param .u64 .ptr .align 1 _ZN3cub18CUB_300001_SM_10006detail6reduce28DeviceReduceSingleTileKernelINS2_10policy_hubIlyN4cuda3std3__44plusIlEEE10Policy1000EPlSC_iS9_llNS7_10__identityEEEvT0_T1_T2_T3_T4_T6__param_1,
	.param .u32 _ZN3cub18CUB_300001_SM_10006detail6reduce28DeviceReduceSingleTileKernelINS2_10policy_hubIlyN4cuda3std3__44plusIlEEE10Policy1000EPlSC_iS9_llNS7_10__identityEEEvT0_T1_T2_T3_T4_T6__param_2,
	.param .align 1 .b8 _ZN3cub18CUB_300001_SM_10006detail6reduce28DeviceReduceSingleTileKernelINS2_10policy_hubIlyN4cuda3std3__44plusIlEEE10Policy1000EPlSC_iS9_llNS7_10__identityEEEvT0_T1_T2_T3_T4_T6__param_3[1],
	.param .u64 _ZN3cub18CUB_300001_SM_10006detail6reduce28DeviceReduceSingleTileKernelINS2_10policy_hubIlyN4cuda3std3__44plusIlEEE10Policy1000EPlSC_iS9_llNS7_10__identityEEEvT0_T1_T2_T3_T4_T6__param_4,
	.param .align 1 .b8 _ZN3cub18CUB_300001_SM_10006detail6reduce28DeviceReduceSingleTileKernelINS2_10policy_hubIlyN4cuda3std3__44plusIlEEE10Policy1000EPlSC_iS9_llNS7_10__identityEEEvT0_T1_T2_T3_T4_T6__param_5[1]
)
.maxntid 512
.minnctapersm 1
{
	.reg .pred 	%p<58>;
	.reg .b32 	%r<238>;
	.reg .b64 	%rd<281>;
	// demoted variable
	.shared .align 8 .b8 _ZZN3cub18CUB_300001_SM_10006detail6reduce28DeviceReduceSingleTileKernelINS2_10policy_hubIlyN4cuda3std3__44plusIlEEE10Policy1000EPlSC_iS9_llNS7_10__identityEEEvT0_T1_T2_T3_T4_T6_E12temp_storage[152];
	ld.param.u64 	%rd35, [_ZN3cub18CUB_300001_SM_10006detail6reduce28DeviceReduceSingleTileKernelINS2_10policy_hubIlyN4cuda3std3__44plusIlEEE10Policy1000EPlSC_iS9_llNS7_10__identityEEEvT0_T1_T2_T3_T4_T6__param_0];
	ld.param.u64 	%rd37, [_ZN3cub18CUB_300001_SM_10006detail6reduce28DeviceReduceSingleTileKernelINS2_10policy_hubIlyN4cuda3std3__44plusIlEEE10Policy1000EPlSC_iS9_llNS7_10__identityEEEvT0_T1_T2_T3_T4_T6__param_1];
	ld.param.u32 	%r34, [_ZN3cub18CUB_300001_SM_10006detail6reduce28DeviceReduceSingleTileKernelINS2_10policy_hubIlyN4cuda3std3__44plusIlEEE10Policy1000EPlSC_iS9_llNS7_10__identityEEEvT0_T1_T2_T3_T4_T6__param_2];
	ld.param.u64 	%rd36, [_ZN3cub18CUB_300001_SM_10006detail6reduce28DeviceReduceSingleTileKernelINS2_10policy_hubIlyN4cuda3std3__44plusIlEEE10Policy1000EPlSC_iS9_llNS7_10__identityEEEvT0_T1_T2_T3_T4_T6__param_4];
	cvta.to.global.u64 	%rd1, %rd37;
	setp.ne.s32 	%p1, %r34, 0;
	@%p1 bra 	$L__BB6_3;
	mov.u32 	%r224, %tid.x;
	setp.ne.s32 	%p57, %r224, 0;
	@%p57 bra 	$L__BB6_39;
	st.global.u64 	[%rd1], %rd36;
	bra.uni 	$L__BB6_39;
$L__BB6_3:
	setp.gt.s32 	%p2, %r34, 3583;
	@%p2 bra 	$L__BB6_21;
	mov.u32 	%r1, %tid.x;
	setp.ge.s32 	%p19, %r1, %r34;
	mov.b64 	%rd271, 0;
	mov.u32 	%r228, %r1;
	@%p19 bra 	$L__BB6_6;
	mul.wide.u32 	%rd146, %r1, 8;
	add.s64 	%rd145, %rd35, %rd146;
	// begin inline asm
	ld.global.nc.u64 %rd271, [%rd145];
	// end inline asm
	add.s32 	%r228, %r1, 512;
$L__BB6_6:
	setp.ge.s32 	%p20, %r228, %r34;
	@%p20 bra 	$L__BB6_12;
	not.b32 	%r100, %r228;
	add.s32 	%r4, %r34, %r100;
	and.b32  	%r101, %r4, 1536;
	setp.eq.s32 	%p21, %r101, 1536;
	@%p21 bra 	$L__BB6_10;
	mul.wide.u32 	%rd148, %r228, 8;
	add.s64 	%rd266, %rd35, %rd148;
	shr.u32 	%r102, %r4, 9;
	add.s32 	%r103, %r102, 1;
	and.b32  	%r104, %r103, 3;
	neg.s32 	%r226, %r104;
$L__BB6_9:
	.pragma "nounroll";
	// begin inline asm
	ld.global.nc.u64 %rd149, [%rd266];
	// end inline asm
	add.s64 	%rd271, %rd149, %rd271;
	add.s32 	%r228, %r228, 512;
	add.s64 	%rd266, %rd266, 4096;
	add.s32 	%r226, %r226, 1;
	setp.ne.s32 	%p22, %r226, 0;
	@%p22 bra 	$L__BB6_9;
$L__BB6_10:
	setp.lt.u32 	%p23, %r4, 1536;
	@%p23 bra 	$L__BB6_12;
$L__BB6_11:
	mul.wide.s32 	%rd159, %r228, 8;
	add.s64 	%rd152, %rd35, %rd159;
	// begin inline asm
	ld.global.nc.u64 %rd151, [%rd152];
	// end inline asm
	add.s64 	%rd160, %rd151, %rd271;
	add.s64 	%rd154, %rd152, 4096;
	// begin inline asm
	ld.global.nc.u64 %rd153, [%rd154];
	// end inline asm
	add.s64 	%rd161, %rd153, %rd160;
	add.s64 	%rd156, %rd152, 8192;
	// begin inline asm
	ld.global.nc.u64 %rd155, [%rd156];
	// end inline asm
	add.s64 	%rd162, %rd155, %rd161;
	add.s64 	%rd158, %rd152, 12288;
	// begin inline asm
	ld.global.nc.u64 %rd157, [%rd158];
	// end inline asm
	add.s64 	%rd271, %rd157, %rd162;
	add.s32 	%r228, %r228, 2048;
	setp.lt.s32 	%p24, %r228, %r34;
	@%p24 bra 	$L__BB6_11;
$L__BB6_12:
	setp.lt.s32 	%p25, %r34, 512;
	@%p25 bra 	$L__BB6_17;
	// begin inline asm
	mov.u32 %r168, %laneid;
	// end inline asm
	mov.b64 	{%r170, %r175}, %rd271;
	mov.b32 	%r176, 1;
	mov.b32 	%r217, 31;
	mov.b32 	%r218, -1;
	// begin inline asm
	shfl.sync.down.b32 %r169, %r170, %r176, %r217, %r218;
	// end inline asm
	// begin inline asm
	shfl.sync.down.b32 %r174, %r175, %r176, %r217, %r218;
	// end inline asm
	mov.b64 	%rd221, {%r169, %r174};
	setp.gt.s32 	%p49, %r168, 30;
	selp.b64 	%rd222, 0, %rd221, %p49;
	add.s64 	%rd223, %rd222, %rd271;
	mov.b64 	{%r180, %r185}, %rd223;
	mov.b32 	%r186, 2;
	// begin inline asm
	shfl.sync.down.b32 %r179, %r180, %r186, %r217, %r218;
	// end inline asm
	// begin inline asm
	shfl.sync.down.b32 %r184, %r185, %r186, %r217, %r218;
	// end inline asm
	mov.b64 	%rd224, {%r179, %r184};
	setp.gt.s32 	%p50, %r168, 29;
	selp.b64 	%rd225, 0, %rd224, %p50;
	add.s64 	%rd226, %rd225, %rd223;
	mov.b64 	{%r190, %r195}, %rd226;
	mov.b32 	%r196, 4;
	// begin inline asm
	shfl.sync.down.b32 %r189, %r190, %r196, %r217, %r218;
	// end inline asm
	// begin inline asm
	shfl.sync.down.b32 %r194, %r195, %r196, %r217, %r218;
	// end inline asm
	mov.b64 	%rd227, {%r189, %r194};
	setp.gt.s32 	%p51, %r168, 27;
	selp.b64 	%rd228, 0, %rd227, %p51;
	add.s64 	%rd229, %rd228, %rd226;
	mov.b64 	{%r200, %r205}, %rd229;
	mov.b32 	%r206, 8;
	// begin inline asm
	shfl.sync.down.b32 %r199, %r200, %r206, %r217, %r218;
	// end inline asm
	// begin inline asm
	shfl.sync.down.b32 %r204, %r205, %r206, %r217, %r218;
	// end inline asm
	mov.b64 	%rd230, {%r199, %r204};
	setp.gt.s32 	%p52, %r168, 23;
	selp.b64 	%rd231, 0, %rd230, %p52;
	add.s64 	%rd232, %rd231, %rd229;
	mov.b64 	{%r210, %r215}, %rd232;
	mov.b32 	%r216, 16;
	// begin inline asm
	shfl.sync.down.b32 %r209, %r210, %r216, %r217, %r218;
	// end inline asm
	// begin inline asm
	shfl.sync.down.b32 %r214, %r215, %r216, %r217, %r218;
	// end inline asm
	mov.b64 	%rd233, {%r209, %r214};
	setp.gt.s32 	%p53, %r168, 15;
	selp.b64 	%rd234, 0, %rd233, %p53;
	add.s64 	%rd280, %rd234, %rd232;
	setp.ne.s32 	%p54, %r168, 0;
	@%p54 bra 	$L__BB6_15;
	shr.u32 	%r219, %r1, 2;
	and.b32  	%r220, %r219, 248;
	mov.u32 	%r221, _ZZN3cub18CUB_300001_SM_10006detail6reduce28DeviceReduceSingleTileKernelINS2_10policy_hubIlyN4cuda3std3__44plusIlEEE10Policy1000EPlSC_iS9_llNS7_10__identityEEEvT0_T1_T2_T3_T4_T6_E12temp_storage;
	add.s32 	%r222, %r221, %r220;
	st.shared.u64 	[%r222+16], %rd280;
$L__BB6_15:
	bar.sync 	0;
	setp.ne.s32 	%p55, %r1, 0;
	@%p55 bra 	$L__BB6_37;
	ld.shared.u64 	%rd235, [_ZZN3cub18CUB_300001_SM_10006detail6reduce28DeviceReduceSingleTileKernelINS2_10policy_hubIlyN4cuda3std3__44plusIlEEE10Policy1000EPlSC_iS9_llNS7_10__identityEEEvT0_T1_T2_T3_T4_T6_E12temp_storage+24];
	add.s64 	%rd236, %rd235, %rd280;
	ld.shared.u64 	%rd237, [_ZZN3cub18CUB_300001_SM_10006detail6reduce28DeviceReduceSingleTileKernelINS2_10policy_hubIlyN4cuda3std3__44plusIlEEE10Policy1000EPlSC_iS9_llNS7_10__identityEEEvT0_T1_T2_T3_T4_T6_E12temp_storage+32];
	add.s64 	%rd238, %rd236, %rd237;
	ld.shared.u64 	%rd239, [_ZZN3cub18CUB_300001_SM_10006detail6reduce28DeviceReduceSingleTileKernelINS2_10policy_hubIlyN4cuda3std3__44plusIlEEE10Policy1000EPlSC_iS9_llNS7_10__identityEEEvT0_T1_T2_T3_T4_T6_E12temp_storage+40];
	add.s64 	%rd240, %rd238, %rd239;
	ld.shared.u64 	%rd241, [_ZZN3cub18CUB_300001_SM_10006detail6reduce28DeviceReduceSingleTileKernelINS2_10policy_hubIlyN4cuda3std3__44plusIlEEE10Policy1000EPlSC_iS9_llNS7_10__identityEEEvT0_T1_T2_T3_T4_T6_E12temp_storage+48];
	add.s64 	%rd242, %rd240, %rd241;
	ld.shared.u64 	%rd243, [_ZZN3cub18CUB_300001_SM_10006detail6reduce28DeviceReduceSingleTileKernelINS2_10policy_hubIlyN4cuda3std3__44plusIlEEE10Policy1000EPlSC_iS9_llNS7_10__identityEEEvT0_T1_T2_T3_T4_T6_E12temp_storage+56];
	add.s64 	%rd244, %rd242, %rd243;
	ld.shared.u64 	%rd245, [_ZZN3cub18CUB_300001_SM_10006detail6reduce28DeviceReduceSingleTileKernelINS2_10policy_hubIlyN4cuda3std3__44plusIlEEE10Policy1000EPlSC_iS9_llNS7_10__identityEEEvT0_T1_T2_T3_T4_T6_E12temp_storage+64];
	add.s64 	%rd246, %rd244, %rd245;
	ld.shared.u64 	%rd247, [_ZZN3cub18CUB_300001_SM_10006detail6reduce28DeviceReduceSingleTileKernelINS2_10policy_hubIlyN4cuda3std3__44plusIlEEE10Policy1000EPlSC_iS9_llNS7_10__identityEEEvT0_T1_T2_T3_T4_T6_E12temp_storage+72];
	add.s64 	%rd248, %rd246, %rd247;
	ld.shared.u64 	%rd249, [_ZZN3cub18CUB_300001_SM_10006detail6reduce28DeviceReduceSingleTileKernelINS2_10policy_hubIlyN4cuda3std3__44plusIlEEE10Policy1000EPlSC_iS9_llNS7_10__identityEEEvT0_T1_T2_T3_T4_T6_E12temp_storage+80];
	add.s64 	%rd250, %rd248, %rd249;
	ld.shared.u64 	%rd251, [_ZZN3cub18CUB_300001_SM_10006detail6reduce28DeviceReduceSingleTileKernelINS2_10policy_hubIlyN4cuda3std3__44plusIlEEE10Policy1000EPlSC_iS9_llNS7_10__identityEEEvT0_T1_T2_T3_T4_T6_E12temp_storage+88];
	add.s64 	%rd252, %rd250, %rd251;
	ld.shared.u64 	%rd253, [_ZZN3cub18CUB_300001_SM_10006detail6reduce28DeviceReduceSingleTileKernelINS2_10policy_hubIlyN4cuda3std3__44plusIlEEE10Policy1000EPlSC_iS9_llNS7_10__identityEEEvT0_T1_T2_T3_T4_T6_E12temp_storage+96];
	add.s64 	%rd254, %rd252, %rd253;
	ld.shared.u64 	%rd255, [_ZZN3cub18CUB_300001_SM_10006detail6reduce28DeviceReduceSingleTileKernelINS2_10policy_hubIlyN4cuda3std3__44plusIlEEE10Policy1000EPlSC_iS9_llNS7_10__identityEEEvT0_T1_T2_T3_T4_T6_E12temp_storage+104];
	add.s64 	%rd256, %rd254, %rd255;
	ld.shared.u64 	%rd257, [_ZZN3cub18CUB_300001_SM_10006detail6reduce28DeviceReduceSingleTileKernelINS2_10policy_hubIlyN4cuda3std3__44plusIlEEE10Policy1000EPlSC_iS9_llNS7_10__identityEEEvT0_T1_T2_T3_T4_T6_E12temp_storage+112];
	add.s64 	%rd258, %rd256, %rd257;
	ld.shared.u64 	%rd259, [_ZZN3cub18CUB_300001_SM_10006detail6reduce28DeviceReduceSingleTileKernelINS2_10policy_hubIlyN4cuda3std3__44plusIlEEE10Policy1000EPlSC_iS9_llNS7_10__identityEEEvT0_T1_T2_T3_T4_T6_E12temp_storage+120];
	add.s64 	%rd260, %rd258, %rd259;
	ld.shared.u64 	%rd261, [_ZZN3cub18CUB_300001_SM_10006detail6reduce28DeviceReduceSingleTileKernelINS2_10policy_hubIlyN4cuda3std3__44plusIlEEE10Policy1000EPlSC_iS9_llNS7_10__identityEEEvT0_T1_T2_T3_T4_T6_E12temp_storage+128];
	add.s64 	%rd262, %rd260, %rd261;
	ld.shared.u64 	%rd263, [_ZZN3cub18CUB_300001_SM_10006detail6reduce28DeviceReduceSingleTileKernelINS2_10policy_hubIlyN4cuda3std3__44plusIlEEE10Policy1000EPlSC_iS9_llNS7_10__identityEEEvT0_T1_T2_T3_T4_T6_E12temp_storage+136];
	add.s64 	%rd280, %rd262, %rd263;
	bra.uni 	$L__BB6_37;
$L__BB6_17:
	// begin inline asm
	mov.u32 %r105, %laneid;
	// end inline asm
	and.b32  	%r156, %r1, 992;
	add.s32 	%r157, %r156, 32;
	setp.gt.s32 	%p26, %r157, %r34;
	not.b32 	%r158, %r156;
	add.s32 	%r159, %r34, %r158;
	selp.b32 	%r154, %r159, 31, %p26;
	mov.b64 	{%r107, %r112}, %rd271;
	mov.b32 	%r113, 1;
	mov.b32 	%r155, -1;
	// begin inline asm
	shfl.sync.down.b32 %r106, %r107, %r113, %r154, %r155;
	// end inline asm
	// begin inline asm
	shfl.sync.down.b32 %r111, %r112, %r113, %r154, %r155;
	// end inline asm
	mov.b64 	%rd163, {%r106, %r111};
	setp.lt.s32 	%p27, %r105, %r154;
	selp.b64 	%rd164, %rd163, 0, %p27;
	add.s64 	%rd165, %rd164, %rd271;
	mov.b64 	{%r117, %r122}, %rd165;
	mov.b32 	%r123, 2;
	// begin inline asm
	shfl.sync.down.b32 %r116, %r117, %r123, %r154, %r155;
	// end inline asm
	// begin inline asm
	shfl.sync.down.b32 %r121, %r122, %r123, %r154, %r155;
	// end inline asm
	mov.b64 	%rd166, {%r116, %r121};
	add.s32 	%r160, %r105, 2;
	setp.gt.s32 	%p28, %r160, %r154;
	selp.b64 	%rd167, 0, %rd166, %p28;
	add.s64 	%rd168, %rd167, %rd165;
	mov.b64 	{%r127, %r132}, %rd168;
	mov.b32 	%r133, 4;
	// begin inline asm
	shfl.sync.down.b32 %r126, %r127, %r133, %r154, %r155;
	// end inline asm
	// begin inline asm
	shfl.sync.down.b32 %r131, %r132, %r133, %r154, %r155;
	// end inline asm
	mov.b64 	%rd169, {%r126, %r131};
	add.s32 	%r161, %r105, 4;
	setp.gt.s32 	%p29, %r161, %r154;
	selp.b64 	%rd170, 0, %rd169, %p29;
	add.s64 	%rd171, %rd170, %rd168;
	mov.b64 	{%r137, %r142}, %rd171;
	mov.b32 	%r143, 8;
	// begin inline asm
	shfl.sync.down.b32 %r136, %r137, %r143, %r154, %r155;
	// end inline asm
	// begin inline asm
	shfl.sync.down.b32 %r141, %r142, %r143, %r154, %r155;
	// end inline asm
	mov.b64 	%rd172, {%r136, %r141};
	add.s32 	%r162, %r105, 8;
	setp.gt.s32 	%p30, %r162, %r154;
	selp.b64 	%rd173, 0, %rd172, %p30;
	add.s64 	%rd174, %rd173, %rd171;
	mov.b64 	{%r147, %r152}, %rd174;
	mov.b32 	%r153, 16;
	// begin inline asm
	shfl.sync.down.b32 %r146, %r147, %r153, %r154, %r155;
	// end inline asm
	// begin inline asm
	shfl.sync.down.b32 %r151, %r152, %r153, %r154, %r155;
	// end inline asm
	mov.b64 	%rd175, {%r146, %r151};
	add.s32 	%r163, %r105, 16;
	setp.gt.s32 	%p31, %r163, %r154;
	selp.b64 	%rd176, 0, %rd175, %p31;
	add.s64 	%rd280, %rd176, %rd174;
	setp.ne.s32 	%p32, %r105, 0;
	@%p32 bra 	$L__BB6_19;
	shr.u32 	%r164, %r1, 2;
	and.b32  	%r165, %r164, 248;
	mov.u32 	%r166, _ZZN3cub18CUB_300001_SM_10006detail6reduce28DeviceReduceSingleTileKernelINS2_10policy_hubIlyN4cuda3std3__44plusIlEEE10Policy1000EPlSC_iS9_llNS7_10__identityEEEvT0_T1_T2_T3_T4_T6_E12temp_storage;
	add.s32 	%r167, %r166, %r165;
	st.shared.u64 	[%r167+16], %rd280;
$L__BB6_19:
	bar.sync 	0;
	setp.ne.s32 	%p33, %r1, 0;
	@%p33 bra 	$L__BB6_37;
	setp.gt.s32 	%p34, %r34, 32;
	ld.shared.u64 	%rd177, [_ZZN3cub18CUB_300001_SM_10006detail6reduce28DeviceReduceSingleTileKernelINS2_10policy_hubIlyN4cuda3std3__44plusIlEEE10Policy1000EPlSC_iS9_llNS7_10__identityEEEvT0_T1_T2_T3_T4_T6_E12temp_storage+24];
	selp.b64 	%rd178, %rd177, 0, %p34;
	add.s64 	%rd179, %rd178, %rd280;
	setp.gt.s32 	%p35, %r34, 64;
	ld.shared.u64 	%rd180, [_ZZN3cub18CUB_300001_SM_10006detail6reduce28DeviceReduceSingleTileKernelINS2_10policy_hubIlyN4cuda3std3__44plusIlEEE10Policy1000EPlSC_iS9_llNS7_10__identityEEEvT0_T1_T2_T3_T4_T6_E12temp_storage+32];
	selp.b64 	%rd181, %rd180, 0, %p35;
	add.s64 	%rd182, %rd179, %rd181;
	setp.gt.s32 	%p36, %r34, 96;
	ld.shared.u64 	%rd183, [_ZZN3cub18CUB_300001_SM_10006detail6reduce28DeviceReduceSingleTileKernelINS2_10policy_hubIlyN4cuda3std3__44plusIlEEE10Policy1000EPlSC_iS9_llNS7_10__identityEEEvT0_T1_T2_T3_T4_T6_E12temp_storage+40];
	selp.b64 	%rd184, %rd183, 0, %p36;
	add.s64 	%rd185, %rd182, %rd184;
	setp.gt.s32 	%p37, %r34, 128;
	ld.shared.u64 	%rd186, [_ZZN3cub18CUB_300001_SM_10006detail6reduce28DeviceReduceSingleTileKernelINS2_10policy_hubIlyN4cuda3std3__44plusIlEEE10Policy1000EPlSC_iS9_llNS7_10__identityEEEvT0_T1_T2_T3_T4_T6_E12temp_storage+48];
	selp.b64 	%rd187, %rd186, 0, %p37;
	add.s64 	%rd188, %rd185, %rd187;
	setp.gt.s32 	%p38, %r34, 160;
	ld.shared.u64 	%rd189, [_ZZN3cub18CUB_300001_SM_10006detail6reduce28DeviceReduceSingleTileKernelINS2_10policy_hubIlyN4cuda3std3__44plusIlEEE10Policy1000EPlSC_iS9_llNS7_10__identityEEEvT0_T1_T2_T3_T4_T6_E12temp_storage+56];
	selp.b64 	%rd190, %rd189, 0, %p38;
	add.s64 	%rd191, %rd188, %rd190;
	setp.gt.s32 	%p39, %r34, 192;
	ld.shared.u64 	%rd192, [_ZZN3cub18CUB_300001_SM_10006detail6reduce28DeviceReduceSingleTileKernelINS2_10policy_hubIlyN4cuda3std3__44plusIlEEE10Policy1000EPlSC_iS9_llNS7_10__identityEEEvT0_T1_T2_T3_T4_T6_E12temp_storage+64];
	selp.b64 	%rd193, %rd192, 0, %p39;
	add.s64 	%rd194, %rd191, %rd193;
	setp.gt.s32 	%p40, %r34, 224;
	ld.shared.u64 	%rd195, [_ZZN3cub18CUB_300001_SM_10006detail6reduce28DeviceReduceSingleTileKernelINS2_10policy_hubIlyN4cuda3std3__44plusIlEEE10Policy1000EPlSC_iS9_llNS7_10__identityEEEvT0_T1_T2_T3_T4_T6_E12temp_storage+72];
	selp.b64 	%rd196, %rd195, 0, %p40;
	add.s64 	%rd197, %rd194, %rd196;
	setp.gt.s32 	%p41, %r34, 256;
	ld.shared.u64 	%rd198, [_ZZN3cub18CUB_300001_SM_10006detail6reduce28DeviceReduceSingleTileKernelINS2_10policy_hubIlyN4cuda3std3__44plusIlEEE10Policy1000EPlSC_iS9_llNS7_10__identityEEEvT0_T1_T2_T3_T4_T6_E12temp_storage+80];
	selp.b64 	%rd199, %rd198, 0, %p41;
	add.s64 	%rd200, %rd197, %rd199;
	setp.gt.s32 	%p42, %r34, 288;
	ld.shared.u64 	%rd201, [_ZZN3cub18CUB_300001_SM_10006detail6reduce28DeviceReduceSingleTileKernelINS2_10policy_hubIlyN4cuda3std3__44plusIlEEE10Policy1000EPlSC_iS9_llNS7_10__identityEEEvT0_T1_T2_T3_T4_T6_E12temp_storage+88];
	selp.b64 	%rd202, %rd201, 0, %p42;
	add.s64 	%rd203, %rd200, %rd202;
	setp.gt.s32 	%p43, %r34, 320;
	ld.shared.u64 	%rd204, [_ZZN3cub18CUB_300001_SM_10006detail6reduce28DeviceReduceSingleTileKernelINS2_10policy_hubIlyN4cuda3std3__44plusIlEEE10Policy1000EPlSC_iS9_llNS7_10__identityEEEvT0_T1_T2_T3_T4_T6_E12temp_storage+96];
	selp.b64 	%rd205, %rd204, 0, %p43;
	add.s64 	%rd206, %rd203, %rd205;
	setp.gt.s32 	%p44, %r34, 352;
	ld.shared.u64 	%rd207, [_ZZN3cub18CUB_300001_SM_10006detail6reduce28DeviceReduceSingleTileKernelINS2_10policy_hubIlyN4cuda3std3__44plusIlEEE10Policy1000EPlSC_iS9_llNS7_10__identityEEEvT0_T1_T2_T3_T4_T6_E12temp_storage+104];
	selp.b64 	%rd208, %rd207, 0, %p44;
	add.s64 	%rd209, %rd206, %rd208;
	setp.gt.s32 	%p45, %r34, 384;
	ld.shared.u64 	%rd210, [_ZZN3cub18CUB_300001_SM_10006detail6reduce28DeviceReduceSingleTileKernelINS2_10policy_hubIlyN4cuda3std3__44plusIlEEE10Policy1000EPlSC_iS9_llNS7_10__identityEEEvT0_T1_T2_T3_T4_T6_E12temp_storage+112];
	selp.b64 	%rd211, %rd210, 0, %p45;
	add.s64 	%rd212, %rd209, %rd211;
	setp.gt.s32 	%p46, %r34, 416;
	ld.shared.u64 	%rd213, [_ZZN3cub18CUB_300001_SM_10006detail6reduce28DeviceReduceSingleTileKernelINS2_10policy_hubIlyN4cuda3std3__44plusIlEEE10Policy1000EPlSC_iS9_llNS7_10__identityEEEvT0_T1_T2_T3_T4_T6_E12temp_storage+120];
	selp.b64 	%rd214, %rd213, 0, %p46;
	add.s64 	%rd215, %rd212, %rd214;
	setp.gt.s32 	%p47, %r34, 448;
	ld.shared.u64 	%rd216, [_ZZN3cub18CUB_300001_SM_10006detail6reduce28DeviceReduceSingleTileKernelINS2_10policy_hubIlyN4cuda3std3__44plusIlEEE10Policy1000EPlSC_iS9_llNS7_10__identityEEEvT0_T1_T2_T3_T4_T6_E12temp_storage+128];
	selp.b64 	%rd217, %rd216, 0, %p47;
	add.s64 	%rd218, %rd215, %rd217;
	setp.gt.s32 	%p48, %r34, 480;
	ld.shared.u64 	%rd219, [_ZZN3cub18CUB_300001_SM_10006detail6reduce28DeviceReduceSingleTileKernelINS2_10policy_hubIlyN4cuda3std3__44plusIlEEE10Policy1000EPlSC_iS9_llNS7_10__identityEEEvT0_T1_T2_T3_T4_T6_E12temp_storage+136];
	selp.b64 	%rd220, %rd219, 0, %p48;
	add.s64 	%rd280, %rd218, %rd220;
	bra.uni 	$L__BB6_37;
$L__BB6_21:
	mov.u32 	%r13, %tid.x;
	mul.wide.u32 	%rd52, %r13, 8;
	add.s64 	%rd39, %rd35, %rd52;
	// begin inline asm
	ld.global.nc.u64 %rd38, [%rd39];
	// end inline asm
	add.s64 	%rd41, %rd39, 4096;
	// begin inline asm
	ld.global.nc.u64 %rd40, [%rd41];
	// end inline asm
	add.s64 	%rd43, %rd39, 8192;
	// begin inline asm
	ld.global.nc.u64 %rd42, [%rd43];
	// end inline asm
	add.s64 	%rd45, %rd39, 12288;
	// begin inline asm
	ld.global.nc.u64 %rd44, [%rd45];
	// end inline asm
	add.s64 	%rd47, %rd39, 16384;
	// begin inline asm
	ld.global.nc.u64 %rd46, [%rd47];
	// end inline asm
	add.s64 	%rd49, %rd39, 20480;
	// begin inline asm
	ld.global.nc.u64 %rd48, [%rd49];
	// end inline asm
	add.s64 	%rd51, %rd39, 24576;
	// begin inline asm
	ld.global.nc.u64 %rd50, [%rd51];
	// end inline asm
	add.s64 	%rd53, %rd40, %rd38;
	add.s64 	%rd54, %rd42, %rd53;
	add.s64 	%rd55, %rd44, %rd54;
	add.s64 	%rd56, %rd46, %rd55;
	add.s64 	%rd57, %rd48, %rd56;
	add.s64 	%rd279, %rd50, %rd57;
	setp.lt.u32 	%p3, %r34, 7168;
	mov.b32 	%r231, 3584;
	@%p3 bra 	$L__BB6_25;
	add.s32 	%r14, %r34, -3584;
	mov.b32 	%r231, 3584;
$L__BB6_23:
	add.s32 	%r37, %r231, %r13;
	mul.wide.u32 	%rd72, %r37, 8;
	add.s64 	%rd59, %rd35, %rd72;
	// begin inline asm
	ld.global.nc.u64 %rd58, [%rd59];
	// end inline asm
	add.s64 	%rd61, %rd59, 4096;
	// begin inline asm
	ld.global.nc.u64 %rd60, [%rd61];
	// end inline asm
	add.s64 	%rd63, %rd59, 8192;
	// begin inline asm
	ld.global.nc.u64 %rd62, [%rd63];
	// end inline asm
	add.s64 	%rd65, %rd59, 12288;
	// begin inline asm
	ld.global.nc.u64 %rd64, [%rd65];
	// end inline asm
	add.s64 	%rd67, %rd59, 16384;
	// begin inline asm
	ld.global.nc.u64 %rd66, [%rd67];
	// end inline asm
	add.s64 	%rd69, %rd59, 20480;
	// begin inline asm
	ld.global.nc.u64 %rd68, [%rd69];
	// end inline asm
	add.s64 	%rd71, %rd59, 24576;
	// begin inline asm
	ld.global.nc.u64 %rd70, [%rd71];
	// end inline asm
	add.s64 	%rd73, %rd58, %rd279;
	add.s64 	%rd74, %rd60, %rd73;
	add.s64 	%rd75, %rd62, %rd74;
	add.s64 	%rd76, %rd64, %rd75;
	add.s64 	%rd77, %rd66, %rd76;
	add.s64 	%rd78, %rd68, %rd77;
	add.s64 	%rd279, %rd70, %rd78;
	sub.s32 	%r38, %r34, %r231;
	setp.lt.s32 	%p4, %r38, 3584;
	@%p4 bra 	$L__BB6_33;
	add.s32 	%r231, %r231, 3584;
	setp.le.s32 	%p5, %r231, %r14;
	@%p5 bra 	$L__BB6_23;
$L__BB6_25:
	setp.le.s32 	%p6, %r34, %r231;
	@%p6 bra 	$L__BB6_33;
	sub.s32 	%r18, %r34, %r231;
	setp.ge.s32 	%p7, %r13, %r18;
	@%p7 bra 	$L__BB6_33;
	not.b32 	%r39, %r13;
	add.s32 	%r40, %r34, %r39;
	sub.s32 	%r19, %r40, %r231;
	and.b32  	%r41, %r19, 1536;
	setp.eq.s32 	%p8, %r41, 1536;
	mov.u32 	%r235, %r13;
	@%p8 bra 	$L__BB6_30;
	add.s32 	%r233, %r13, %r231;
	shr.u32 	%r42, %r19, 9;
	add.s32 	%r43, %r42, 1;
	and.b32  	%r44, %r43, 3;
	neg.s32 	%r232, %r44;
	mov.u32 	%r235, %r13;
$L__BB6_29:
	.pragma "nounroll";
	mul.wide.u32 	%rd82, %r233, 8;
	add.s64 	%rd81, %rd35, %rd82;
	// begin inline asm
	ld.global.nc.u64 %rd80, [%rd81];
	// end inline asm
	add.s64 	%rd279, %rd80, %rd279;
	add.s32 	%r235, %r235, 512;
	add.s32 	%r233, %r233, 512;
	add.s32 	%r232, %r232, 1;
	setp.ne.s32 	%p9, %r232, 0;
	@%p9 bra 	$L__BB6_29;
$L__BB6_30:
	setp.lt.u32 	%p10, %r19, 1536;
	@%p10 bra 	$L__BB6_33;
	cvt.u64.u32 	%rd83, %r235;
	cvt.u64.u32 	%rd84, %r231;
	add.s64 	%rd85, %rd83, %rd84;
	shl.b64 	%rd86, %rd85, 3;
	add.s64 	%rd87, %rd86, %rd35;
	add.s64 	%rd277, %rd87, 8192;
	add.s32 	%r236, %r235, %r231;
$L__BB6_32:
	mul.wide.u32 	%rd96, %r236, 8;
	add.s64 	%rd89, %rd35, %rd96;
	// begin inline asm
	ld.global.nc.u64 %rd88, [%rd89];
	// end inline asm
	add.s64 	%rd97, %rd88, %rd279;
	add.s64 	%rd91, %rd277, -4096;
	// begin inline asm
	ld.global.nc.u64 %rd90, [%rd91];
	// end inline asm
	add.s64 	%rd98, %rd90, %rd97;
	// begin inline asm
	ld.global.nc.u64 %rd92, [%rd277];
	// end inline asm
	add.s64 	%rd99, %rd92, %rd98;
	add.s64 	%rd95, %rd277, 4096;
	// begin inline asm
	ld.global.nc.u64 %rd94, [%rd95];
	// end inline asm
	add.s64 	%rd279, %rd94, %rd99;
	add.s32 	%r235, %r235, 2048;
	add.s64 	%rd277, %rd277, 16384;
	add.s32 	%r236, %r236, 2048;
	setp.lt.s32 	%p11, %r235, %r18;
	@%p11 bra 	$L__BB6_32;
$L__BB6_33:
	// begin inline asm
	mov.u32 %r45, %laneid;
	// end inline asm
	mov.b64 	{%r47, %r52}, %rd279;
	mov.b32 	%r53, 1;
	mov.b32 	%r94, 31;
	mov.b32 	%r95, -1;
	// begin inline asm
	shfl.sync.down.b32 %r46, %r47, %r53, %r94, %r95;
	// end inline asm
	// begin inline asm
	shfl.sync.down.b32 %r51, %r52, %r53, %r94, %r95;
	// end inline asm
	mov.b64 	%rd100, {%r46, %r51};
	setp.gt.s32 	%p12, %r45, 30;
	selp.b64 	%rd101, 0, %rd100, %p12;
	add.s64 	%rd102, %rd101, %rd279;
	mov.b64 	{%r57, %r62}, %rd102;
	mov.b32 	%r63, 2;
	// begin inline asm
	shfl.sync.down.b32 %r56, %r57, %r63, %r94, %r95;
	// end inline asm
	// begin inline asm
	shfl.sync.down.b32 %r61, %r62, %r63, %r94, %r95;
	// end inline asm
	mov.b64 	%rd103, {%r56, %r61};
	setp.gt.s32 	%p13, %r45, 29;
	selp.b64 	%rd104, 0, %rd103, %p13;
	add.s64 	%rd105, %rd104, %rd102;
	mov.b64 	{%r67, %r72}, %rd105;
	mov.b32 	%r73, 4;
	// begin inline asm
	shfl.sync.down.b32 %r66, %r67, %r73, %r94, %r95;
	// end inline asm
	// begin inline asm
	shfl.sync.down.b32 %r71, %r72, %r73, %r94, %r95;
	// end inline asm
	mov.b64 	%rd106, {%r66, %r71};
	setp.gt.s32 	%p14, %r45, 27;
	selp.b64 	%rd107, 0, %rd106, %p14;
	add.s64 	%rd108, %rd107, %rd105;
	mov.b64 	{%r77, %r82}, %rd108;
	mov.b32 	%r83, 8;
	// begin inline asm
	shfl.sync.down.b32 %r76, %r77, %r83, %r94, %r95;
	// end inline asm
	// begin inline asm
	shfl.sync.down.b32 %r81, %r82, %r83, %r94, %r95;
	// end inline asm
	mov.b64 	%rd109, {%r76, %r81};
	setp.gt.s32 	%p15, %r45, 23;
	selp.b64 	%rd110, 0, %rd109, %p15;
	add.s64 	%rd111, %rd110, %rd108;
	mov.b64 	{%r87, %r92}, %rd111;
	mov.b32 	%r93, 16;
	// begin inline asm
	shfl.sync.down.b32 %r86, %r87, %r93, %r94, %r95;
	// end inline asm
	// begin inline asm
	shfl.sync.down.b32 %r91, %r92, %r93, %r94, %r95;
	// end inline asm
	mov.b64 	%rd112, {%r86, %r91};
	setp.gt.s32 	%p16, %r45, 15;
	selp.b64 	%rd113, 0, %rd112, %p16;
	add.s64 	%rd280, %rd113, %rd111;
	setp.ne.s32 	%p17, %r45, 0;
	@%p17 bra 	$L__BB6_35;
	shr.u32 	%r96, %r13, 2;
	and.b32  	%r97, %r96, 248;
	mov.u32 	%r98, _ZZN3cub18CUB_300001_SM_10006detail6reduce28DeviceReduceSingleTileKernelINS2_10policy_hubIlyN4cuda3std3__44plusIlEEE10Policy1000EPlSC_iS9_llNS7_10__identityEEEvT0_T1_T2_T3_T4_T6_E12temp_storage;
	add.s32 	%r99, %r98, %r97;
	st.shared.u64 	[%r99+16], %rd280;
$L__BB6_35:
	bar.sync 	0;
	setp.ne.s32 	%p18, %r13, 0;
	@%p18 bra 	$L__BB6_37;
	ld.shared.u64 	%rd114, [_ZZN3cub18CUB_300001_SM_10006detail6reduce28DeviceReduceSingleTileKernelINS2_10policy_hubIlyN4cuda3std3__44plusIlEEE10Policy1000EPlSC_iS9_llNS7_10__identityEEEvT0_T1_T2_T3_T4_T6_E12temp_storage+24];
	add.s64 	%rd115, %rd114, %rd280;
	ld.shared.u64 	%rd116, [_ZZN3cub18CUB_300001_SM_10006detail6reduce28DeviceReduceSingleTileKernelINS2_10policy_hubIlyN4cuda3std3__44plusIlEEE10Policy1000EPlSC_iS9_llNS7_10__identityEEEvT0_T1_T2_T3_T4_T6_E12temp_storage+32];
	add.s64 	%rd117, %rd115, %rd116;
	ld.shared.u64 	%rd118, [_ZZN3cub18CUB_300001_SM_10006detail6reduce28DeviceReduceSingleTileKernelINS2_10policy_hubIlyN4cuda3std3__44plusIlEEE10Policy1000EPlSC_iS9_llNS7_10__identityEEEvT0_T1_T2_T3_T4_T6_E12temp_storage+40];
	add.s64 	%rd119, %rd117, %rd118;
	ld.shared.u64 	%rd120, [_ZZN3cub18CUB_300001_SM_10006detail6reduce28DeviceReduceSingleTileKernelINS2_10policy_hubIlyN4cuda3std3__44plusIlEEE10Policy1000EPlSC_iS9_llNS7_10__identityEEEvT0_T1_T2_T3_T4_T6_E12temp_storage+48];
	add.s64 	%rd121, %rd119, %rd120;
	ld.shared.u64 	%rd122, [_ZZN3cub18CUB_300001_SM_10006detail6reduce28DeviceReduceSingleTileKernelINS2_10policy_hubIlyN4cuda3std3__44plusIlEEE10Policy1000EPlSC_iS9_llNS7_10__identityEEEvT0_T1_T2_T3_T4_T6_E12temp_storage+56];
	add.s64 	%rd123, %rd121, %rd122;
	ld.shared.u64 	%rd124, [_ZZN3cub18CUB_300001_SM_10006detail6reduce28DeviceReduceSingleTileKernelINS2_10policy_hubIlyN4cuda3std3__44plusIlEEE10Policy1000EPlSC_iS9_llNS7_10__identityEEEvT0_T1_T2_T3_T4_T6_E12temp_storage+64];
	add.s64 	%rd125, %rd123, %rd124;
	ld.shared.u64 	%rd126, [_ZZN3cub18CUB_300001_SM_10006detail6reduce28DeviceReduceSingleTileKernelINS2_10policy_hubIlyN4cuda3std3__44plusIlEEE10Policy1000EPlSC_iS9_llNS7_10__identityEEEvT0_T1_T2_T3_T4_T6_E12temp_storage+72];
	add.s64 	%rd127, %rd125, %rd126;
	ld.shared.u64 	%rd128, [_ZZN3cub18CUB_300001_SM_10006detail6reduce28DeviceReduceSingleTileKernelINS2_10policy_hubIlyN4cuda3std3__44plusIlEEE10Policy1000EPlSC_iS9_llNS7_10__identityEEEvT0_T1_T2_T3_T4_T6_E12temp_storage+80];
	add.s64 	%rd129, %rd127, %rd128;
	ld.shared.u64 	%rd130, [_ZZN3cub18CUB_300001_SM_10006detail6reduce28DeviceReduceSingleTileKernelINS2_10policy_hubIlyN4cuda3std3__44plusIlEEE10Policy1000EPlSC_iS9_llNS7_10__identityEEEvT0_T1_T2_T3_T4_T6_E12temp_storage+88];
	add.s64 	%rd131, %rd129, %rd130;
	ld.shared.u64 	%rd132, [_ZZN3cub18CUB_300001_SM_10006detail6reduce28DeviceReduceSingleTileKernelINS2_10policy_hubIlyN4cuda3std3__44plusIlEEE10Policy1000EPlSC_iS9_llNS7_10__identityEEEvT0_T1_T2_T3_T4_T6_E12temp_storage+96];
	add.s64 	%rd133, %rd131, %rd132;
	ld.shared.u64 	%rd134, [_ZZN3cub18CUB_300001_SM_10006detail6reduce28DeviceReduceSingleTileKernelINS2_10policy_hubIlyN4cuda3std3__44plusIlEEE10Policy1000EPlSC_iS9_llNS7_10__identityEEEvT0_T1_T2_T3_T4_T6_E12temp_storage+104];
	add.s64 	%rd135, %rd133, %rd134;
	ld.shared.u64 	%rd136, [_ZZN3cub18CUB_300001_SM_10006detail6reduce28DeviceReduceSingleTileKernelINS2_10policy_hubIlyN4cuda3std3__44plusIlEEE10Policy1000EPlSC_iS9_llNS7_10__identityEEEvT0_T1_T2_T3_T4_T6_E12temp_storage+112];
	add.s64 	%rd137, %rd135, %rd136;
	ld.shared.u64 	%rd138, [_ZZN3cub18CUB_300001_SM_10006detail6reduce28DeviceReduceSingleTileKernelINS2_10policy_hubIlyN4cuda3std3__44plusIlEEE10Policy1000EPlSC_iS9_llNS7_10__identityEEEvT0_T1_T2_T3_T4_T6_E12temp_storage+120];
	add.s64 	%rd139, %rd137, %rd138;
	ld.shared.u64 	%rd140, [_ZZN3cub18CUB_300001_SM_10006detail6reduce28DeviceReduceSingleTileKernelINS2_10policy_hubIlyN4cuda3std3__44plusIlEEE10Policy1000EPlSC_iS9_llNS7_10__identityEEEvT0_T1_T2_T3_T4_T6_E12temp_storage+128];
	add.s64 	%rd141, %rd139, %rd140;
	ld.shared.u64 	%rd142, [_ZZN3cub18CUB_300001_SM_10006detail6reduce28DeviceReduceSingleTileKernelINS2_10policy_hubIlyN4cuda3std3__44plusIlEEE10Policy1000EPlSC_iS9_llNS7_10__identityEEEvT0_T1_T2_T3_T4_T6_E12temp_storage+136];
	add.s64 	%rd280, %rd141, %rd142;
$L__BB6_37:
	mov.u32 	%r223, %tid.x;
	setp.ne.s32 	%p56, %r223, 0;
	@%p56 bra 	$L__BB6_39;
	add.s64 	%rd264, %rd280, %rd36;
	st.global.u64 	[%rd1], %rd264;
$L__BB6_39:
	ret;

}
	// .globl	_ZN3cub18CUB_300001_SM_10006detail6reduce28DeviceReduceSingleTileKernelINS2_10policy_hubIdjN4cuda3std3__44plusIdEEE10Policy1000EN6thrust24THRUST_300001_SM_1000_NS6detail15normal_iteratorINSD_10device_ptrIdEEEEPdjS9_ddNS7_10__identityEEEvT0_T1_T2_T3_T4_T6_
.visible .entry _ZN3cub18CUB_300001_SM_10006detail6reduce28DeviceReduceSingleTileKernelINS2_10policy_hubIdjN4cuda3std3__44plusIdEEE10Policy1000EN6thrust24THRUST_300001_SM_1000_NS6detail15normal_iteratorINSD_10device_ptrIdEEEEPdjS9_ddNS7_10__identityEEEvT0_T1_T2_T3_T4_T6_(
	.param .align 8 .b8 _ZN3cub18CUB_300001_SM_10006detail6reduce28DeviceReduceSingleTileKernelINS2_10policy_hubIdjN4cuda3std3__44plusIdEEE10Policy1000EN6thrust24THRUST_300001_SM_1000_NS6detail15normal_iteratorINSD_10device_ptrIdEEEEPdjS9_ddNS7_10__identityEEEvT0_T1_T2_T3_T4_T6__param_0[8],
	.param .u64 .ptr .align 1 _ZN3cub18CUB_300001_SM_10006detail6reduce28DeviceReduceSingleTileKernelINS2_10policy_hubIdjN4cuda3std3__44plusIdEEE10Policy1000EN6thrust24THRUST_300001_SM_1000_NS6detail15normal_iteratorINSD_10device_ptrIdEEEEPdjS9_ddNS7_10__identityEEEvT0_T1_T2_T3_T4_T6__param_1,
	.param .u32 _ZN3cub18CUB_300001_SM_10006detail6reduce28DeviceReduceSingleTileKernelINS2_10policy_hubIdjN4cuda3std3__44plusIdEEE10Policy1000EN6thrust24THRUST_300001_SM_1000_NS6detail15normal_iteratorINSD_10device_ptrIdEEEEPdjS9_ddNS7_10__identityEEEvT0_T1_T2_T3_T4_T6__param_2,
	.param .align 1 .b8 _ZN3cub18CUB_300001_SM_10006detail6reduce28DeviceReduceSingleTileKernelINS2_10policy_hubIdjN4cuda3std3__44plusIdEEE10Policy1000EN6thrust24THRUST_300001_SM_1000_NS6detail15normal_iteratorINSD_10device_ptrIdEEEEPdjS9_ddNS7_10__identityEEEvT0_T1_T2_T3_T4_T6__param_3[1],
	.param .f64 _ZN3cub18CUB_300001_SM_10006detail6reduce28DeviceReduceSingleTileKernelINS2_10policy_hubIdjN4cuda3std3__44plusIdEEE10Policy1000EN6thrust24THRUST_300001_SM_1000_NS6detail15normal_iteratorINSD_10device_ptrIdEEEEPdjS9_ddNS7_10__identityEEEvT0_T1_T2_T3_T4_T6__param_4,
	.param .align 1 .b8 _ZN3cub18CUB_300001_SM_10006detail6reduce28DeviceReduceSingleTileKernelINS2_10policy_hubIdjN4cuda3std3__44plusIdEEE10Policy1000EN6thrust24THRUST_300001_SM_1000_NS6detail15normal_iteratorINSD_10device_ptrIdEEEEPdjS9_ddNS7_10__identityEEEvT0_T1_T2_T3_T4_T6__param_5[1]
)
.maxntid 640
.minnctapersm 1
{
	.reg .pred 	%p<71>;
	.reg .b32 	%r<288>;
	.reg .b64 	%rd<114>;
	.reg .b64 	%fd<380>;
	// demoted variable
	.shared .align 8 .b8 _ZZN3cub18CUB_300001_SM_10006detail6reduce28DeviceReduceSingleTileKernelINS2_10policy_hubIdjN4cuda3std3__44plusIdEEE10Policy1000EN6thrust24THRUST_300001_SM_1000_NS6detail15normal_iteratorINSD_10device_ptrIdEEEEPdjS9_ddNS7_10__identityEEEvT0_T1_T2_T3_T4_T6_E12temp_storage[192];
	ld.param.u64 	%rd9, [_ZN3cub18CUB_300001_SM_10006detail6reduce28DeviceReduceSingleTileKernelINS2_10policy_hubIdjN4cuda3std3__44plusIdEEE10Policy1000EN6thrust24THRUST_300001_SM_1000_NS6detail15normal_iteratorINSD_10device_ptrIdEEEEPdjS9_ddNS7_10__identityEEEvT0_T1_T2_T3_T4_T6__param_0];
	ld.param.u64 	%rd10, [_ZN3cub18CUB_300001_SM_10006detail6reduce28DeviceReduceSingleTileKernelINS2_10policy_hubIdjN4cuda3std3__44plusIdEEE10Policy1000EN6thrust24THRUST_300001_SM_1000_NS6detail15normal_iteratorINSD_10device_ptrIdEEEEPdjS9_ddNS7_10__identityEEEvT0_T1_T2_T3_T4_T6__param_1];
	ld.param.u32 	%r51, [_ZN3cub18CUB_300001_SM_10006detail6reduce28DeviceReduceSingleTileKernelINS2_10policy_hubIdjN4cuda3std3__44plusIdEEE10Policy1000EN6thrust24THRUST_300001_SM_1000_NS6detail15normal_iteratorINSD_10device_ptrIdEEEEPdjS9_ddNS7_10__identityEEEvT0_T1_T2_T3_T4_T6__param_2];
	ld.param.f64 	%fd42, [_ZN3cub18CUB_300001_SM_10006detail6reduce28DeviceReduceSingleTileKernelINS2_10policy_hubIdjN4cuda3std3__44plusIdEEE10Policy1000EN6thrust24THRUST_300001_SM_1000_NS6detail15normal_iteratorINSD_10device_ptrIdEEEEPdjS9_ddNS7_10__identityEEEvT0_T1_T2_T3_T4_T6__param_4];
	cvta.to.global.u64 	%rd1, %rd10;
	setp.ne.s32 	%p1, %r51, 0;
	@%p1 bra 	$L__BB7_3;
	mov.u32 	%r270, %tid.x;
	setp.ne.s32 	%p70, %r270, 0;
	@%p70 bra 	$L__BB7_52;
	st.global.f64 	[%rd1], %fd42;
	bra.uni 	$L__BB7_52;
$L__BB7_3:
	cvta.to.global.u64 	%rd2, %rd9;
	setp.gt.u32 	%p2, %r51, 5119;
	@%p2 bra 	$L__BB7_28;
	mov.u32 	%r1, %tid.x;
	setp.ge.u32 	%p24, %r1, %r51;
	mov.f64 	%fd367, 0d0000000000000000;
	mov.u32 	%r274, %r1;
	@%p24 bra 	$L__BB7_6;
	mul.wide.u32 	%rd83, %r1, 8;
	add.s64 	%rd84, %rd2, %rd83;
	ld.global.f64 	%fd367, [%rd84];
	add.s32 	%r274, %r1, 640;
$L__BB7_6:
	setp.ge.u32 	%p25, %r274, %r51;
	@%p25 bra 	$L__BB7_19;
	not.b32 	%r146, %r274;
	add.s32 	%r147, %r51, %r146;
	mul.hi.u32 	%r148, %r147, -858993459;
	shr.u32 	%r149, %r148, 9;
	add.s32 	%r4, %r149, 1;
	and.b32  	%r5, %r4, 15;
	setp.lt.u32 	%p26, %r147, 9600;
	@%p26 bra 	$L__BB7_10;
	and.b32  	%r150, %r4, 16777200;
	neg.s32 	%r272, %r150;
	mul.wide.u32 	%rd85, %r274, 8;
	add.s64 	%rd86, %rd85, %rd2;
	add.s64 	%rd112, %rd86, 40960;
$L__BB7_9:
	.pragma "nounroll";
	ld.global.f64 	%fd181, [%rd112+-40960];
	add.f64 	%fd182, %fd367, %fd181;
	ld.global.f64 	%fd183, [%rd112+-35840];
	add.f64 	%fd184, %fd182, %fd183;
	ld.global.f64 	%fd185, [%rd112+-30720];
	add.f64 	%fd186, %fd184, %fd185;
	ld.global.f64 	%fd187, [%rd112+-25600];
	add.f64 	%fd188, %fd186, %fd187;
	ld.global.f64 	%fd189, [%rd112+-20480];
	add.f64 	%fd190, %fd188, %fd189;
	ld.global.f64 	%fd191, [%rd112+-15360];
	add.f64 	%fd192, %fd190, %fd191;
	ld.global.f64 	%fd193, [%rd112+-10240];
	add.f64 	%fd194, %fd192, %fd193;
	ld.global.f64 	%fd195, [%rd112+-5120];
	add.f64 	%fd196, %fd194, %fd195;
	ld.global.f64 	%fd197, [%rd112];
	add.f64 	%fd198, %fd196, %fd197;
	ld.global.f64 	%fd199, [%rd112+5120];
	add.f64 	%fd200, %fd198, %fd199;
	ld.global.f64 	%fd201, [%rd112+10240];
	add.f64 	%fd202, %fd200, %fd201;
	ld.global.f64 	%fd203, [%rd112+15360];
	add.f64 	%fd204, %fd202, %fd203;
	ld.global.f64 	%fd205, [%rd112+20480];
	add.f64 	%fd206, %fd204, %fd205;
	ld.global.f64 	%fd207, [%rd112+25600];
	add.f64 	%fd208, %fd206, %fd207;
	ld.global.f64 	%fd209, [%rd112+30720];
	add.f64 	%fd210, %fd208, %fd209;
	ld.global.f64 	%fd211, [%rd112+35840];
	add.f64 	%fd367, %fd210, %fd211;
	add.s32 	%r274, %r274, 10240;
	add.s32 	%r272, %r272, 16;
	add.s64 	%rd112, %rd112, 81920;
	setp.ne.s32 	%p27, %r272, 0;
	@%p27 bra 	$L__BB7_9;
$L__BB7_10:
	setp.eq.s32 	%p28, %r5, 0;
	@%p28 bra 	$L__BB7_19;
	and.b32  	%r12, %r4, 7;
	setp.lt.u32 	%p29, %r5, 8;
	@%p29 bra 	$L__BB7_13;
	mul.wide.u32 	%rd87, %r274, 8;
	add.s64 	%rd88, %rd2, %rd87;
	ld.global.f64 	%fd213, [%rd88];
	add.f64 	%fd214, %fd367, %fd213;
	ld.global.f64 	%fd215, [%rd88+5120];
	add.f64 	%fd216, %fd214, %fd215;
	ld.global.f64 	%fd217, [%rd88+10240];
	add.f64 	%fd218, %fd216, %fd217;
	ld.global.f64 	%fd219, [%rd88+15360];
	add.f64 	%fd220, %fd218, %fd219;
	ld.global.f64 	%fd221, [%rd88+20480];
	add.f64 	%fd222, %fd220, %fd221;
	ld.global.f64 	%fd223, [%rd88+25600];
	add.f64 	%fd224, %fd222, %fd223;
	ld.global.f64 	%fd225, [%rd88+30720];
	add.f64 	%fd226, %fd224, %fd225;
	ld.global.f64 	%fd227, [%rd88+35840];
	add.f64 	%fd367, %fd226, %fd227;
	add.s32 	%r274, %r274, 5120;
$L__BB7_13:
	setp.eq.s32 	%p30, %r12, 0;
	@%p30 bra 	$L__BB7_19;
	and.b32  	%r15, %r4, 3;
	setp.lt.u32 	%p31, %r12, 4;
	@%p31 bra 	$L__BB7_16;
	mul.wide.u32 	%rd89, %r274, 8;
	add.s64 	%rd90, %rd2, %rd89;
	ld.global.f64 	%fd229, [%rd90];
	add.f64 	%fd230, %fd367, %fd229;
	ld.global.f64 	%fd231, [%rd90+5120];
	add.f64 	%fd232, %fd230, %fd231;
	ld.global.f64 	%fd233, [%rd90+10240];
	add.f64 	%fd234, %fd232, %fd233;
	ld.global.f64 	%fd235, [%rd90+15360];
	add.f64 	%fd367, %fd234, %fd235;
	add.s32 	%r274, %r274, 2560;
$L__BB7_16:
	setp.eq.s32 	%p32, %r15, 0;
	@%p32 bra 	$L__BB7_19;
	mul.wide.u32 	%rd91, %r274, 8;
	add.s64 	%rd113, %rd2, %rd91;
	neg.s32 	%r277, %r15;
$L__BB7_18:
	.pragma "nounroll";
	ld.global.f64 	%fd236, [%rd113];
	add.f64 	%fd367, %fd367, %fd236;
	add.s64 	%rd113, %rd113, 5120;
	add.s32 	%r277, %r277, 1;
	setp.ne.s32 	%p33, %r277, 0;
	@%p33 bra 	$L__BB7_18;
$L__BB7_19:
	setp.lt.u32 	%p34, %r51, 640;
	@%p34 bra 	$L__BB7_24;
	// begin inline asm
	mov.u32 %r214, %laneid;
	// end inline asm
	mov.b64 	%rd102, %fd367;
	mov.b64 	{%r216, %r221}, %rd102;
	mov.b32 	%r222, 1;
	mov.b32 	%r263, 31;
	mov.b32 	%r264, -1;
	// begin inline asm
	shfl.sync.down.b32 %r215, %r216, %r222, %r263, %r264;
	// end inline asm
	// begin inline asm
	shfl.sync.down.b32 %r220, %r221, %r222, %r263, %r264;
	// end inline asm
	mov.b64 	%rd103, {%r215, %r220};
	mov.b64 	%fd307, %rd103;
	setp.gt.s32 	%p62, %r214, 30;
	add.f64 	%fd308, %fd367, %fd307;
	selp.f64 	%fd309, %fd367, %fd308, %p62;
	mov.b64 	%rd104, %fd309;
	mov.b64 	{%r226, %r231}, %rd104;
	mov.b32 	%r232, 2;
	// begin inline asm
	shfl.sync.down.b32 %r225, %r226, %r232, %r263, %r264;
	// end inline asm
	// begin inline asm
	shfl.sync.down.b32 %r230, %r231, %r232, %r263, %r264;
	// end inline asm
	mov.b64 	%rd105, {%r225, %r230};
	mov.b64 	%fd310, %rd105;
	setp.gt.s32 	%p63, %r214, 29;
	add.f64 	%fd311, %fd309, %fd310;
	selp.f64 	%fd312, %fd309, %fd311, %p63;
	mov.b64 	%rd106, %fd312;
	mov.b64 	{%r236, %r241}, %rd106;
	mov.b32 	%r242, 4;
	// begin inline asm
	shfl.sync.down.b32 %r235, %r236, %r242, %r263, %r264;
	// end inline asm
	// begin inline asm
	shfl.sync.down.b32 %r240, %r241, %r242, %r263, %r264;
	// end inline asm
	mov.b64 	%rd107, {%r235, %r240};
	mov.b64 	%fd313, %rd107;
	setp.gt.s32 	%p64, %r214, 27;
	add.f64 	%fd314, %fd312, %fd313;
	selp.f64 	%fd315, %fd312, %fd314, %p64;
	mov.b64 	%rd108, %fd315;
	mov.b64 	{%r246, %r251}, %rd108;
	mov.b32 	%r252, 8;
	// begin inline asm
	shfl.sync.down.b32 %r245, %r246, %r252, %r263, %r264;
	// end inline asm
	// begin inline asm
	shfl.sync.down.b32 %r250, %r251, %r252, %r263, %r264;
	// end inline asm
	mov.b64 	%rd109, {%r245, %r250};
	mov.b64 	%fd316, %rd109;
	setp.gt.s32 	%p65, %r214, 23;
	add.f64 	%fd317, %fd315, %fd316;
	selp.f64 	%fd318, %fd315, %fd317, %p65;
	mov.b64 	%rd110, %fd318;
	mov.b64 	{%r256, %r261}, %rd110;
	mov.b32 	%r262, 16;
	// begin inline asm
	shfl.sync.down.b32 %r255, %r256, %r262, %r263, %r264;
	// end inline asm
	// begin inline asm
	shfl.sync.down.b32 %r260, %r261, %r262, %r263, %r264;
	// end inline asm
	mov.b64 	%rd111, {%r255, %r260};
	mov.b64 	%fd319, %rd111;
	setp.gt.s32 	%p66, %r214, 15;
	add.f64 	%fd16, %fd318, %fd319;
	selp.f64 	%fd379, %fd318, %fd16, %p66;
	setp.ne.s32 	%p67, %r214, 0;
	@%p67 bra 	$L__BB7_22;
	shr.u32 	%r265, %r1, 2;
	and.b32  	%r266, %r265, 248;
	mov.u32 	%r267, _ZZN3cub18CUB_300001_SM_10006detail6reduce28DeviceReduceSingleTileKernelINS2_10policy_hubIdjN4cuda3std3__44plusIdEEE10Policy1000EN6thrust24THRUST_300001_SM_1000_NS6detail15normal_iteratorINSD_10device_ptrIdEEEEPdjS9_ddNS7_10__identityEEEvT0_T1_T2_T3_T4_T6_E12temp_storage;
	add.s32 	%r268, %r267, %r266;
	st.shared.f64 	[%r268+24], %fd16;
$L__BB7_22:
	bar.sync 	0;
	setp.ne.s32 	%p68, %r1, 0;
	@%p68 bra 	$L__BB7_50;
	ld.shared.f64 	%fd320, [_ZZN3cub18CUB_300001_SM_10006detail6reduce28DeviceReduceSingleTileKernelINS2_10policy_hubIdjN4cuda3std3__44plusIdEEE10Policy1000EN6thrust24THRUST_300001_SM_1000_NS6detail15normal_iteratorINSD_10device_ptrIdEEEEPdjS9_ddNS7_10__identityEEEvT0_T1_T2_T3_T4_T6_E12temp_storage+32];
	add.f64 	%fd321, %fd379, %fd320;
	ld.shared.f64 	%fd322, [_ZZN3cub18CUB_300001_SM_10006detail6reduce28DeviceReduceSingleTileKernelINS2_10policy_hubIdjN4cuda3std3__44plusIdEEE10Policy1000EN6thrust24THRUST_300001_SM_1000_NS6detail15normal_iteratorINSD_10device_ptrIdEEEEPdjS9_ddNS7_10__identityEEEvT0_T1_T2_T3_T4_T6_E12temp_storage+40];
	add.f64 	%fd323, %fd321, %fd322;
	ld.shared.f64 	%fd324, [_ZZN3cub18CUB_300001_SM_10006detail6reduce28DeviceReduceSingleTileKernelINS2_10policy_hubIdjN4cuda3std3__44plusIdEEE10Policy1000EN6thrust24THRUST_300001_SM_1000_NS6detail15normal_iteratorINSD_10device_ptrIdEEEEPdjS9_ddNS7_10__identityEEEvT0_T1_T2_T3_T4_T6_E12temp_storage+48];
	add.f64 	%fd325, %fd323, %fd324;
	ld.shared.f64 	%fd326, [_ZZN3cub18CUB_300001_SM_10006detail6reduce28DeviceReduceSingleTileKernelINS2_10policy_hubIdjN4cuda3std3__44plusIdEEE10Policy1000EN6thrust24THRUST_300001_SM_1000_NS6detail15normal_iteratorINSD_10device_ptrIdEEEEPdjS9_ddNS7_10__identityEEEvT0_T1_T2_T3_T4_T6_E12temp_storage+56];
	add.f64 	%fd327, %fd325, %fd326;
	ld.shared.f64 	%fd328, [_ZZN3cub18CUB_300001_SM_10006detail6reduce28DeviceReduceSingleTileKernelINS2_10policy_hubIdjN4cuda3std3__44plusIdEEE10Policy1000EN6thrust24THRUST_300001_SM_1000_NS6detail15normal_iteratorINSD_10device_ptrIdEEEEPdjS9_ddNS7_10__identityEEEvT0_T1_T2_T3_T4_T6_E12temp_storage+64];
	add.f64 	%fd329, %fd327, %fd328;
	ld.shared.f64 	%fd330, [_ZZN3cub18CUB_300001_SM_10006detail6reduce28DeviceReduceSingleTileKernelINS2_10policy_hubIdjN4cuda3std3__44plusIdEEE10Policy1000EN6thrust24THRUST_300001_SM_1000_NS6detail15normal_iteratorINSD_10device_ptrIdEEEEPdjS9_ddNS7_10__identityEEEvT0_T1_T2_T3_T4_T6_E12temp_storage+72];
	add.f64 	%fd331, %fd329, %fd330;
	ld.shared.f64 	%fd332, [_ZZN3cub18CUB_300001_SM_10006detail6reduce28DeviceReduceSingleTileKernelINS2_10policy_hubIdjN4cuda3std3__44plusIdEEE10Policy1000EN6thrust24THRUST_300001_SM_1000_NS6detail15normal_iteratorINSD_10device_ptrIdEEEEPdjS9_ddNS7_10__identityEEEvT0_T1_T2_T3_T4_T6_E12temp_storage+80];
	add.f64 	%fd333, %fd331, %fd332;
	ld.shared.f64 	%fd334, [_ZZN3cub18CUB_300001_SM_10006detail6reduce28DeviceReduceSingleTileKernelINS2_10policy_hubIdjN4cuda3std3__44plusIdEEE10Policy1000EN6thrust24THRUST_300001_SM_1000_NS6detail15normal_iteratorINSD_10device_ptrIdEEEEPdjS9_ddNS7_10__identityEEEvT0_T1_T2_T3_T4_T6_E12temp_storage+88];
	add.f64 	%fd335, %fd333, %fd334;
	ld.shared.f64 	%fd336, [_ZZN3cub18CUB_300001_SM_10006detail6reduce28DeviceReduceSingleTileKernelINS2_10policy_hubIdjN4cuda3std3__44plusIdEEE10Policy1000EN6thrust24THRUST_300001_SM_1000_NS6detail15normal_iteratorINSD_10device_ptrIdEEEEPdjS9_ddNS7_10__identityEEEvT0_T1_T2_T3_T4_T6_E12temp_storage+96];
	add.f64 	%fd337, %fd335, %fd336;
	ld.shared.f64 	%fd338, [_ZZN3cub18CUB_300001_SM_10006detail6reduce28DeviceReduceSingleTileKernelINS2_10policy_hubIdjN4cuda3std3__44plusIdEEE10Policy1000EN6thrust24THRUST_300001_SM_1000_NS6detail15normal_iteratorINSD_10device_ptrIdEEEEPdjS9_ddNS7_10__identityEEEvT0_T1_T2_T3_T4_T6_E12temp_storage+104];
	add.f64 	%fd339, %fd337, %fd338;
	ld.shared.f64 	%fd340, [_ZZN3cub18CUB_300001_SM_10006detail6reduce28DeviceReduceSingleTileKernelINS2_10policy_hubIdjN4cuda3std3__44plusIdEEE10Policy1000EN6thrust24THRUST_300001_SM_1000_NS6detail15normal_iteratorINSD_10device_ptrIdEEEEPdjS9_ddNS7_10__identityEEEvT0_T1_T2_T3_T4_T6_E12temp_storage+112];
	add.f64 	%fd341, %fd339, %fd340;
	ld.shared.f64 	%fd342, [_ZZN3cub18CUB_300001_SM_10006detail6reduce28DeviceReduceSingleTileKernelINS2_10policy_hubIdjN4cuda3std3__44plusIdEEE10Policy1000EN6thrust24THRUST_300001_SM_1000_NS6detail15normal_iteratorINSD_10device_ptrIdEEEEPdjS9_ddNS7_10__identityEEEvT0_T1_T2_T3_T4_T6_E12temp_storage+120];
	add.f64 	%fd343, %fd341, %fd342;
	ld.shared.f64 	%fd344, [_ZZN3cub18CUB_300001_SM_10006detail6reduce28DeviceReduceSingleTileKernelINS2_10policy_hubIdjN4cuda3std3__44plusIdEEE10Policy1000EN6thrust24THRUST_300001_SM_1000_NS6detail15normal_iteratorINSD_10device_ptrIdEEEEPdjS9_ddNS7_10__identityEEEvT0_T1_T2_T3_T4_T6_E12temp_storage+128];
	add.f64 	%fd345, %fd343, %fd344;
	ld.shared.f64 	%fd346, [_ZZN3cub18CUB_300001_SM_10006detail6reduce28DeviceReduceSingleTileKernelINS2_10policy_hubIdjN4cuda3std3__44plusIdEEE10Policy1000EN6thrust24THRUST_300001_SM_1000_NS6detail15normal_iteratorINSD_10device_ptrIdEEEEPdjS9_ddNS7_10__identityEEEvT0_T1_T2_T3_T4_T6_E12temp_storage+136];
	add.f64 	%fd347, %fd345, %fd346;
	ld.shared.f64 	%fd348, [_ZZN3cub18CUB_300001_SM_10006detail6reduce28DeviceReduceSingleTileKernelINS2_10policy_hubIdjN4cuda3std3__44plusIdEEE10Policy1000EN6thrust24THRUST_300001_SM_1000_NS6detail15normal_iteratorINSD_10device_ptrIdEEEEPdjS9_ddNS7_10__identityEEEvT0_T1_T2_T3_T4_T6_E12temp_storage+144];
	add.f64 	%fd349, %fd347, %fd348;
	ld.shared.f64 	%fd350, [_ZZN3cub18CUB_300001_SM_10006detail6reduce28DeviceReduceSingleTileKernelINS2_10policy_hubIdjN4cuda3std3__44plusIdEEE10Policy1000EN6thrust24THRUST_300001_SM_1000_NS6detail15normal_iteratorINSD_10device_ptrIdEEEEPdjS9_ddNS7_10__identityEEEvT0_T1_T2_T3_T4_T6_E12temp_storage+152];
	add.f64 	%fd351, %fd349, %fd350;
	ld.shared.f64 	%fd352, [_ZZN3cub18CUB_300001_SM_10006detail6reduce28DeviceReduceSingleTileKernelINS2_10policy_hubIdjN4cuda3std3__44plusIdEEE10Policy1000EN6thrust24THRUST_300001_SM_1000_NS6detail15normal_iteratorINSD_10device_ptrIdEEEEPdjS9_ddNS7_10__identityEEEvT0_T1_T2_T3_T4_T6_E12temp_storage+160];
	add.f64 	%fd353, %fd351, %fd352;
	ld.shared.f64 	%fd354, [_ZZN3cub18CUB_300001_SM_10006detail6reduce28DeviceReduceSingleTileKernelINS2_10policy_hubIdjN4cuda3std3__44plusIdEEE10Policy1000EN6thrust24THRUST_300001_SM_1000_NS6detail15normal_iteratorINSD_10device_ptrIdEEEEPdjS9_ddNS7_10__identityEEEvT0_T1_T2_T3_T4_T6_E12temp_storage+168];
	add.f64 	%fd355, %fd353, %fd354;
	ld.shared.f64 	%fd356, [_ZZN3cub18CUB_300001_SM_10006detail6reduce28DeviceReduceSingleTileKernelINS2_10policy_hubIdjN4cuda3std3__44plusIdEEE10Policy1000EN6thrust24THRUST_300001_SM_1000_NS6detail15normal_iteratorINSD_10device_ptrIdEEEEPdjS9_ddNS7_10__identityEEEvT0_T1_T2_T3_T4_T6_E12temp_storage+176];
	add.f64 	%fd379, %fd355, %fd356;
	bra.uni 	$L__BB7_50;
$L__BB7_24:
	// begin inline asm
	mov.u32 %r151, %laneid;
	// end inline asm
	and.b32  	%r202, %r1, 992;
	add.s32 	%r203, %r202, 32;
	setp.gt.u32 	%p35, %r203, %r51;
	not.b32 	%r204, %r202;
	add.s32 	%r205, %r51, %r204;
	selp.b32 	%r200, %r205, 31, %p35;
	mov.b64 	%rd92, %fd367;
	mov.b64 	{%r153, %r158}, %rd92;
	mov.b32 	%r159, 1;
	mov.b32 	%r201, -1;
	// begin inline asm
	shfl.sync.down.b32 %r152, %r153, %r159, %r200, %r201;
	// end inline asm
	// begin inline asm
	shfl.sync.down.b32 %r157, %r158, %r159, %r200, %r201;
	// end inline asm
	mov.b64 	%rd93, {%r152, %r157};
	mov.b64 	%fd237, %rd93;
	setp.lt.s32 	%p36, %r151, %r200;
	add.f64 	%fd238, %fd367, %fd237;
	selp.f64 	%fd239, %fd238, %fd367, %p36;
	mov.b64 	%rd94, %fd239;
	mov.b64 	{%r163, %r168}, %rd94;
	mov.b32 	%r169, 2;
	// begin inline asm
	shfl.sync.down.b32 %r162, %r163, %r169, %r200, %r201;
	// end inline asm
	// begin inline asm
	shfl.sync.down.b32 %r167, %r168, %r169, %r200, %r201;
	// end inline asm
	mov.b64 	%rd95, {%r162, %r167};
	mov.b64 	%fd240, %rd95;
	add.s32 	%r206, %r151, 2;
	setp.gt.s32 	%p37, %r206, %r200;
	add.f64 	%fd241, %fd239, %fd240;
	selp.f64 	%fd242, %fd239, %fd241, %p37;
	mov.b64 	%rd96, %fd242;
	mov.b64 	{%r173, %r178}, %rd96;
	mov.b32 	%r179, 4;
	// begin inline asm
	shfl.sync.down.b32 %r172, %r173, %r179, %r200, %r201;
	// end inline asm
	// begin inline asm
	shfl.sync.down.b32 %r177, %r178, %r179, %r200, %r201;
	// end inline asm
	mov.b64 	%rd97, {%r172, %r177};
	mov.b64 	%fd243, %rd97;
	add.s32 	%r207, %r151, 4;
	setp.gt.s32 	%p38, %r207, %r200;
	add.f64 	%fd244, %fd242, %fd243;
	selp.f64 	%fd245, %fd242, %fd244, %p38;
	mov.b64 	%rd98, %fd245;
	mov.b64 	{%r183, %r188}, %rd98;
	mov.b32 	%r189, 8;
	// begin inline asm
	shfl.sync.down.b32 %r182, %r183, %r189, %r200, %r201;
	// end inline asm
	// begin inline asm
	shfl.sync.down.b32 %r187, %r188, %r189, %r200, %r201;
	// end inline asm
	mov.b64 	%rd99, {%r182, %r187};
	mov.b64 	%fd246, %rd99;
	add.s32 	%r208, %r151, 8;
	setp.gt.s32 	%p39, %r208, %r200;
	add.f64 	%fd247, %fd245, %fd246;
	selp.f64 	%fd248, %fd245, %fd247, %p39;
	mov.b64 	%rd100, %fd248;
	mov.b64 	{%r193, %r198}, %rd100;
	mov.b32 	%r199, 16;
	// begin inline asm
	shfl.sync.down.b32 %r192, %r193, %r199, %r200, %r201;
	// end inline asm
	// begin inline asm
	shfl.sync.down.b32 %r197, %r198, %r199, %r200, %r201;
	// end inline asm
	mov.b64 	%rd101, {%r192, %r197};
	mov.b64 	%fd249, %rd101;
	add.s32 	%r209, %r151, 16;
	setp.gt.s32 	%p40, %r209, %r200;
	add.f64 	%fd250, %fd248, %fd249;
	selp.f64 	%fd379, %fd248, %fd250, %p40;
	setp.ne.s32 	%p41, %r151, 0;
	@%p41 bra 	$L__BB7_26;
	shr.u32 	%r210, %r1, 2;
	and.b32  	%r211, %r210, 248;
	mov.u32 	%r212, _ZZN3cub18CUB_300001_SM_10006detail6reduce28DeviceReduceSingleTileKernelINS2_10policy_hubIdjN4cuda3std3__44plusIdEEE10Policy1000EN6thrust24THRUST_300001_SM_1000_NS6detail15normal_iteratorINSD_10device_ptrIdEEEEPdjS9_ddNS7_10__identityEEEvT0_T1_T2_T3_T4_T6_E12temp_storage;
	add.s32 	%r213, %r212, %r211;
	st.shared.f64 	[%r213+24], %fd379;
$L__BB7_26:
	bar.sync 	0;
	setp.ne.s32 	%p42, %r1, 0;
	@%p42 bra 	$L__BB7_50;
	setp.gt.u32 	%p43, %r51, 32;
	ld.shared.f64 	%fd251, [_ZZN3cub18CUB_300001_SM_10006detail6reduce28DeviceReduceSingleTileKernelINS2_10policy_hubIdjN4cuda3std3__44plusIdEEE10Policy1000EN6thrust24THRUST_300001_SM_1000_NS6detail15normal_iteratorINSD_10device_ptrIdEEEEPdjS9_ddNS7_10__identityEEEvT0_T1_T2_T3_T4_T6_E12temp_storage+32];
	add.f64 	%fd252, %fd379, %fd251;
	selp.f64 	%fd253, %fd252, %fd379, %p43;
	setp.gt.u32 	%p44, %r51, 64;
	ld.shared.f64 	%fd254, [_ZZN3cub18CUB_300001_SM_10006detail6reduce28DeviceReduceSingleTileKernelINS2_10policy_hubIdjN4cuda3std3__44plusIdEEE10Policy1000EN6thrust24THRUST_300001_SM_1000_NS6detail15normal_iteratorINSD_10device_ptrIdEEEEPdjS9_ddNS7_10__identityEEEvT0_T1_T2_T3_T4_T6_E12temp_storage+40];
	add.f64 	%fd255, %fd254, %fd253;
	selp.f64 	%fd256, %fd255, %fd253, %p44;
	setp.gt.u32 	%p45, %r51, 96;
	ld.shared.f64 	%fd257, [_ZZN3cub18CUB_300001_SM_10006detail6reduce28DeviceReduceSingleTileKernelINS2_10policy_hubIdjN4cuda3std3__44plusIdEEE10Policy1000EN6thrust24THRUST_300001_SM_1000_NS6detail15normal_iteratorINSD_10device_ptrIdEEEEPdjS9_ddNS7_10__identityEEEvT0_T1_T2_T3_T4_T6_E12temp_storage+48];
	add.f64 	%fd258, %fd257, %fd256;
	selp.f64 	%fd259, %fd258, %fd256, %p45;
	setp.gt.u32 	%p46, %r51, 128;
	ld.shared.f64 	%fd260, [_ZZN3cub18CUB_300001_SM_10006detail6reduce28DeviceReduceSingleTileKernelINS2_10policy_hubIdjN4cuda3std3__44plusIdEEE10Policy1000EN6thrust24THRUST_300001_SM_1000_NS6detail15normal_iteratorINSD_10device_ptrIdEEEEPdjS9_ddNS7_10__identityEEEvT0_T1_T2_T3_T4_T6_E12temp_storage+56];
	add.f64 	%fd261, %fd260, %fd259;
	selp.f64 	%fd262, %fd261, %fd259, %p46;
	setp.gt.u32 	%p47, %r51, 160;
	ld.shared.f64 	%fd263, [_ZZN3cub18CUB_300001_SM_10006detail6reduce28DeviceReduceSingleTileKernelINS2_10policy_hubIdjN4cuda3std3__44plusIdEEE10Policy1000EN6thrust24THRUST_300001_SM_1000_NS6detail15normal_iteratorINSD_10device_ptrIdEEEEPdjS9_ddNS7_10__identityEEEvT0_T1_T2_T3_T4_T6_E12temp_storage+64];
	add.f64 	%fd264, %fd263, %fd262;
	selp.f64 	%fd265, %fd264, %fd262, %p47;
	setp.gt.u32 	%p48, %r51, 192;
	ld.shared.f64 	%fd266, [_ZZN3cub18CUB_300001_SM_10006detail6reduce28DeviceReduceSingleTileKernelINS2_10policy_hubIdjN4cuda3std3__44plusIdEEE10Policy1000EN6thrust24THRUST_300001_SM_1000_NS6detail15normal_iteratorINSD_10device_ptrIdEEEEPdjS9_ddNS7_10__identityEEEvT0_T1_T2_T3_T4_T6_E12temp_storage+72];
	add.f64 	%fd267, %fd266, %fd265;
	selp.f64 	%fd268, %fd267, %fd265, %p48;
	setp.gt.u32 	%p49, %r51, 224;
	ld.shared.f64 	%fd269, [_ZZN3cub18CUB_300001_SM_10006detail6reduce28DeviceReduceSingleTileKernelINS2_10policy_hubIdjN4cuda3std3__44plusIdEEE10Policy1000EN6thrust24THRUST_300001_SM_1000_NS6detail15normal_iteratorINSD_10device_ptrIdEEEEPdjS9_ddNS7_10__identityEEEvT0_T1_T2_T3_T4_T6_E12temp_storage+80];
	add.f64 	%fd270, %fd269, %fd268;
	selp.f64 	%fd271, %fd270, %fd268, %p49;
	setp.gt.u32 	%p50, %r51, 256;
	ld.shared.f64 	%fd272, [_ZZN3cub18CUB_300001_SM_10006detail6reduce28DeviceReduceSingleTileKernelINS2_10policy_hubIdjN4cuda3std3__44plusIdEEE10Policy1000EN6thrust24THRUST_300001_SM_1000_NS6detail15normal_iteratorINSD_10device_ptrIdEEEEPdjS9_ddNS7_10__identityEEEvT0_T1_T2_T3_T4_T6_E12temp_storage+88];
	add.f64 	%fd273, %fd272, %fd271;
	selp.f64 	%fd274, %fd273, %fd271, %p50;
	setp.gt.u32 	%p51, %r51, 288;
	ld.shared.f64 	%fd275, [_ZZN3cub18CUB_300001_SM_10006detail6reduce28DeviceReduceSingleTileKernelINS2_10policy_hubIdjN4cuda3std3__44plusIdEEE10Policy1000EN6thrust24THRUST_300001_SM_1000_NS6detail15normal_iteratorINSD_10device_ptrIdEEEEPdjS9_ddNS7_10__identityEEEvT0_T1_T2_T3_T4_T6_E12temp_storage+96];
	add.f64 	%fd276, %fd275, %fd274;
	selp.f64 	%fd277, %fd276, %fd274, %p51;
	setp.gt.u32 	%p52, %r51, 320;
	ld.shared.f64 	%fd278, [_ZZN3cub18CUB_300001_SM_10006detail6reduce28DeviceReduceSingleTileKernelINS2_10policy_hubIdjN4cuda3std3__44plusIdEEE10Policy1000EN6thrust24THRUST_300001_SM_1000_NS6detail15normal_iteratorINSD_10device_ptrIdEEEEPdjS9_ddNS7_10__identityEEEvT0_T1_T2_T3_T4_T6_E12temp_storage+104];
	add.f64 	%fd279, %fd278, %fd277;
	selp.f64 	%fd280, %fd279, %fd277, %p52;
	setp.gt.u32 	%p53, %r51, 352;
	ld.shared.f64 	%fd281, [_ZZN3cub18CUB_300001_SM_10006detail6reduce28DeviceReduceSingleTileKernelINS2_10policy_hubIdjN4cuda3std3__44plusIdEEE10Policy1000EN6thrust24THRUST_300001_SM_1000_NS6detail15normal_iteratorINSD_10device_ptrIdEEEEPdjS9_ddNS7_10__identityEEEvT0_T1_T2_T3_T4_T6_E12temp_storage+112];
	add.f64 	%fd282, %fd281, %fd280;
	selp.f64 	%fd283, %fd282, %fd280, %p53;
	setp.gt.u32 	%p54, %r51, 384;
	ld.shared.f64 	%fd284, [_ZZN3cub18CUB_300001_SM_10006detail6reduce28DeviceReduceSingleTileKernelINS2_10policy_hubIdjN4cuda3std3__44plusIdEEE10Policy1000EN6thrust24THRUST_300001_SM_1000_NS6detail15normal_iteratorINSD_10device_ptrIdEEEEPdjS9_ddNS7_10__identityEEEvT0_T1_T2_T3_T4_T6_E12temp_storage+120];
	add.f64 	%fd285, %fd284, %fd283;
	selp.f64 	%fd286, %fd285, %fd283, %p54;
	setp.gt.u32 	%p55, %r51, 416;
	ld.shared.f64 	%fd287, [_ZZN3cub18CUB_300001_SM_10006detail6reduce28DeviceReduceSingleTileKernelINS2_10policy_hubIdjN4cuda3std3__44plusIdEEE10Policy1000EN6thrust24THRUST_300001_SM_1000_NS6detail15normal_iteratorINSD_10device_ptrIdEEEEPdjS9_ddNS7_10__identityEEEvT0_T1_T2_T3_T4_T6_E12temp_storage+128];
	add.f64 	%fd288, %fd287, %fd286;
	selp.f64 	%fd289, %fd288, %fd286, %p55;
	setp.gt.u32 	%p56, %r51, 448;
	ld.shared.f64 	%fd290, [_ZZN3cub18CUB_300001_SM_10006detail6reduce28DeviceReduceSingleTileKernelINS2_10policy_hubIdjN4cuda3std3__44plusIdEEE10Policy1000EN6thrust24THRUST_300001_SM_1000_NS6detail15normal_iteratorINSD_10device_ptrIdEEEEPdjS9_ddNS7_10__identityEEEvT0_T1_T2_T3_T4_T6_E12temp_storage+136];
	add.f64 	%fd291, %fd290, %fd289;
	selp.f64 	%fd292, %fd291, %fd289, %p56;
	setp.gt.u32 	%p57, %r51, 480;
	ld.shared.f64 	%fd293, [_ZZN3cub18CUB_300001_SM_10006detail6reduce28DeviceReduceSingleTileKernelINS2_10policy_hubIdjN4cuda3std3__44plusIdEEE10Policy1000EN6thrust24THRUST_300001_SM_1000_NS6detail15normal_iteratorINSD_10device_ptrIdEEEEPdjS9_ddNS7_10__identityEEEvT0_T1_T2_T3_T4_T6_E12temp_storage+144];
	add.f64 	%fd294, %fd293, %fd292;
	selp.f64 	%fd295, %fd294, %fd292, %p57;
	setp.gt.u32 	%p58, %r51, 512;
	ld.shared.f64 	%fd296, [_ZZN3cub18CUB_300001_SM_10006detail6reduce28DeviceReduceSingleTileKernelINS2_10policy_hubIdjN4cuda3std3__44plusIdEEE10Policy1000EN6thrust24THRUST_300001_SM_1000_NS6detail15normal_iteratorINSD_10device_ptrIdEEEEPdjS9_ddNS7_10__identityEEEvT0_T1_T2_T3_T4_T6_E12temp_storage+152];
	add.f64 	%fd297, %fd296, %fd295;
	selp.f64 	%fd298, %fd297, %fd295, %p58;
	setp.gt.u32 	%p59, %r51, 544;
	ld.shared.f64 	%fd299, [_ZZN3cub18CUB_300001_SM_10006detail6reduce28DeviceReduceSingleTileKernelINS2_10policy_hubIdjN4cuda3std3__44plusIdEEE10Policy1000EN6thrust24THRUST_300001_SM_1000_NS6detail15normal_iteratorINSD_10device_ptrIdEEEEPdjS9_ddNS7_10__identityEEEvT0_T1_T2_T3_T4_T6_E12temp_storage+160];
	add.f64 	%fd300, %fd299, %fd298;
	selp.f64 	%fd301, %fd300, %fd298, %p59;
	setp.gt.u32 	%p60, %r51, 576;
	ld.shared.f64 	%fd302, [_ZZN3cub18CUB_300001_SM_10006detail6reduce28DeviceReduceSingleTileKernelINS2_10policy_hubIdjN4cuda3std3__44plusIdEEE10Policy1000EN6thrust24THRUST_300001_SM_1000_NS6detail15normal_iteratorINSD_10device_ptrIdEEEEPdjS9_ddNS7_10__identityEEEvT0_T1_T2_T3_T4_T6_E12temp_storage+168];
	add.f64 	%fd303, %fd302, %fd301;
	selp.f64 	%fd304, %fd303, %fd301, %p60;
	setp.gt.u32 	%p61, %r51, 608;
	ld.shared.f64 	%fd305, [_ZZN3cub18CUB_300001_SM_10006detail6reduce28DeviceReduceSingleTileKernelINS2_10policy_hubIdjN4cuda3std3__44plusIdEEE10Policy1000EN6thrust24THRUST_300001_SM_1000_NS6detail15normal_iteratorINSD_10device_ptrIdEEEEPdjS9_ddNS7_10__identityEEEvT0_T1_T2_T3_T4_T6_E12temp_storage+176];
	add.f64 	%fd306, %fd305, %fd304;
	selp.f64 	%fd379, %fd306, %fd304, %p61;
	bra.uni 	$L__BB7_50;
$L__BB7_28:
	mov.u32 	%r21, %tid.x;
	mul.wide.u32 	%rd11, %r21, 8;
	add.s64 	%rd12, %rd2, %rd11;
	ld.global.f64 	%fd43, [%rd12];
	ld.global.f64 	%fd44, [%rd12+5120];
	ld.global.f64 	%fd45, [%rd12+10240];
	ld.global.f64 	%fd46, [%rd12+15360];
	ld.global.f64 	%fd47, [%rd12+20480];
	ld.global.f64 	%fd48, [%rd12+25600];
	ld.global.f64 	%fd49, [%rd12+30720];
	ld.global.f64 	%fd50, [%rd12+35840];
	add.f64 	%fd51, %fd43, %fd44;
	add.f64 	%fd52, %fd51, %fd45;
	add.f64 	%fd53, %fd52, %fd46;
	add.f64 	%fd54, %fd53, %fd47;
	add.f64 	%fd55, %fd54, %fd48;
	add.f64 	%fd56, %fd55, %fd49;
	add.f64 	%fd378, %fd56, %fd50;
	add.s32 	%r22, %r51, -5120;
	setp.lt.u32 	%p3, %r22, 5120;
	mov.b32 	%r279, 5120;
	@%p3 bra 	$L__BB7_32;
	mov.b32 	%r279, 5120;
$L__BB7_30:
	add.s32 	%r54, %r21, %r279;
	mul.wide.u32 	%rd13, %r54, 8;
	add.s64 	%rd14, %rd2, %rd13;
	ld.global.f64 	%fd57, [%rd14];
	ld.global.f64 	%fd58, [%rd14+5120];
	ld.global.f64 	%fd59, [%rd14+10240];
	ld.global.f64 	%fd60, [%rd14+15360];
	ld.global.f64 	%fd61, [%rd14+20480];
	ld.global.f64 	%fd62, [%rd14+25600];
	ld.global.f64 	%fd63, [%rd14+30720];
	ld.global.f64 	%fd64, [%rd14+35840];
	add.f64 	%fd65, %fd378, %fd57;
	add.f64 	%fd66, %fd65, %fd58;
	add.f64 	%fd67, %fd66, %fd59;
	add.f64 	%fd68, %fd67, %fd60;
	add.f64 	%fd69, %fd68, %fd61;
	add.f64 	%fd70, %fd69, %fd62;
	add.f64 	%fd71, %fd70, %fd63;
	add.f64 	%fd378, %fd71, %fd64;
	sub.s32 	%r55, %r51, %r279;
	setp.lt.u32 	%p4, %r55, 5120;
	@%p4 bra 	$L__BB7_46;
	add.s32 	%r279, %r279, 5120;
	setp.le.u32 	%p5, %r279, %r22;
	@%p5 bra 	$L__BB7_30;
$L__BB7_32:
	setp.le.u32 	%p6, %r51, %r279;
	sub.s32 	%r56, %r51, %r279;
	setp.ge.s32 	%p7, %r21, %r56;
	or.pred  	%p8, %p6, %p7;
	@%p8 bra 	$L__BB7_46;
	not.b32 	%r58, %r21;
	add.s32 	%r59, %r51, %r58;
	sub.s32 	%r60, %r59, %r279;
	mul.hi.u32 	%r61, %r60, -858993459;
	shr.u32 	%r62, %r61, 9;
	add.s32 	%r26, %r62, 1;
	and.b32  	%r27, %r26, 15;
	setp.lt.u32 	%p9, %r60, 9600;
	mov.u32 	%r284, %r21;
	@%p9 bra 	$L__BB7_37;
	or.b32  	%r282, %r21, 5120;
	add.s32 	%r281, %r21, %r279;
	and.b32  	%r63, %r26, 16777200;
	neg.s32 	%r280, %r63;
$L__BB7_35:
	.pragma "nounroll";
	mul.wide.u32 	%rd15, %r281, 8;
	add.s64 	%rd16, %rd2, %rd15;
	ld.global.f64 	%fd73, [%rd16];
	add.f64 	%fd74, %fd378, %fd73;
	add.s32 	%r64, %r281, 640;
	mul.wide.u32 	%rd17, %r64, 8;
	add.s64 	%rd18, %rd2, %rd17;
	ld.global.f64 	%fd75, [%rd18];
	add.f64 	%fd76, %fd74, %fd75;
	add.s32 	%r65, %r281, 1280;
	mul.wide.u32 	%rd19, %r65, 8;
	add.s64 	%rd20, %rd2, %rd19;
	ld.global.f64 	%fd77, [%rd20];
	add.f64 	%fd78, %fd76, %fd77;
	add.s32 	%r66, %r281, 1920;
	mul.wide.u32 	%rd21, %r66, 8;
	add.s64 	%rd22, %rd2, %rd21;
	ld.global.f64 	%fd79, [%rd22];
	add.f64 	%fd80, %fd78, %fd79;
	add.s32 	%r67, %r281, 2560;
	mul.wide.u32 	%rd23, %r67, 8;
	add.s64 	%rd24, %rd2, %rd23;
	ld.global.f64 	%fd81, [%rd24];
	add.f64 	%fd82, %fd80, %fd81;
	add.s32 	%r68, %r281, 3200;
	mul.wide.u32 	%rd25, %r68, 8;
	add.s64 	%rd26, %rd2, %rd25;
	ld.global.f64 	%fd83, [%rd26];
	add.f64 	%fd84, %fd82, %fd83;
	add.s32 	%r69, %r281, 3840;
	mul.wide.u32 	%rd27, %r69, 8;
	add.s64 	%rd28, %rd2, %rd27;
	ld.global.f64 	%fd85, [%rd28];
	add.f64 	%fd86, %fd84, %fd85;
	add.s32 	%r70, %r281, 4480;
	mul.wide.u32 	%rd29, %r70, 8;
	add.s64 	%rd30, %rd2, %rd29;
	ld.global.f64 	%fd87, [%rd30];
	add.f64 	%fd88, %fd86, %fd87;
	add.s32 	%r71, %r281, 5120;
	mul.wide.u32 	%rd31, %r71, 8;
	add.s64 	%rd32, %rd2, %rd31;
	ld.global.f64 	%fd89, [%rd32];
	add.f64 	%fd90, %fd88, %fd89;
	add.s32 	%r72, %r281, 5760;
	mul.wide.u32 	%rd33, %r72, 8;
	add.s64 	%rd34, %rd2, %rd33;
	ld.global.f64 	%fd91, [%rd34];
	add.f64 	%fd92, %fd90, %fd91;
	add.s32 	%r73, %r281, 6400;
	mul.wide.u32 	%rd35, %r73, 8;
	add.s64 	%rd36, %rd2, %rd35;
	ld.global.f64 	%fd93, [%rd36];
	add.f64 	%fd94, %fd92, %fd93;
	add.s32 	%r74, %r281, 7040;
	mul.wide.u32 	%rd37, %r74, 8;
	add.s64 	%rd38, %rd2, %rd37;
	ld.global.f64 	%fd95, [%rd38];
	add.f64 	%fd96, %fd94, %fd95;
	add.s32 	%r75, %r281, 7680;
	mul.wide.u32 	%rd39, %r75, 8;
	add.s64 	%rd40, %rd2, %rd39;
	ld.global.f64 	%fd97, [%rd40];
	add.f64 	%fd98, %fd96, %fd97;
	add.s32 	%r76, %r281, 8320;
	mul.wide.u32 	%rd41, %r76, 8;
	add.s64 	%rd42, %rd2, %rd41;
	ld.global.f64 	%fd99, [%rd42];
	add.f64 	%fd100, %fd98, %fd99;
	add.s32 	%r77, %r281, 8960;
	mul.wide.u32 	%rd43, %r77, 8;
	add.s64 	%rd44, %rd2, %rd43;
	ld.global.f64 	%fd101, [%rd44];
	add.f64 	%fd102, %fd100, %fd101;
	add.s32 	%r78, %r281, 9600;
	mul.wide.u32 	%rd45, %r78, 8;
	add.s64 	%rd46, %rd2, %rd45;
	ld.global.f64 	%fd103, [%rd46];
	add.f64 	%fd378, %fd102, %fd103;
	add.s32 	%r282, %r282, 10240;
	add.s32 	%r281, %r281, 10240;
	add.s32 	%r280, %r280, 16;
	setp.ne.s32 	%p10, %r280, 0;
	@%p10 bra 	$L__BB7_35;
	add.s32 	%r284, %r282, -5120;
$L__BB7_37:
	setp.eq.s32 	%p11, %r27, 0;
	@%p11 bra 	$L__BB7_46;
	and.b32  	%r39, %r26, 7;
	setp.lt.u32 	%p12, %r27, 8;
	@%p12 bra 	$L__BB7_40;
	add.s32 	%r79, %r284, %r279;
	mul.wide.u32 	%rd47, %r79, 8;
	add.s64 	%rd48, %rd2, %rd47;
	ld.global.f64 	%fd105, [%rd48];
	add.f64 	%fd106, %fd378, %fd105;
	add.s32 	%r80, %r79, 640;
	mul.wide.u32 	%rd49, %r80, 8;
	add.s64 	%rd50, %rd2, %rd49;
	ld.global.f64 	%fd107, [%rd50];
	add.f64 	%fd108, %fd106, %fd107;
	add.s32 	%r81, %r79, 1280;
	mul.wide.u32 	%rd51, %r81, 8;
	add.s64 	%rd52, %rd2, %rd51;
	ld.global.f64 	%fd109, [%rd52];
	add.f64 	%fd110, %fd108, %fd109;
	add.s32 	%r82, %r79, 1920;
	mul.wide.u32 	%rd53, %r82, 8;
	add.s64 	%rd54, %rd2, %rd53;
	ld.global.f64 	%fd111, [%rd54];
	add.f64 	%fd112, %fd110, %fd111;
	add.s32 	%r83, %r79, 2560;
	mul.wide.u32 	%rd55, %r83, 8;
	add.s64 	%rd56, %rd2, %rd55;
	ld.global.f64 	%fd113, [%rd56];
	add.f64 	%fd114, %fd112, %fd113;
	add.s32 	%r84, %r79, 3200;
	mul.wide.u32 	%rd57, %r84, 8;
	add.s64 	%rd58, %rd2, %rd57;
	ld.global.f64 	%fd115, [%rd58];
	add.f64 	%fd116, %fd114, %fd115;
	add.s32 	%r85, %r79, 3840;
	mul.wide.u32 	%rd59, %r85, 8;
	add.s64 	%rd60, %rd2, %rd59;
	ld.global.f64 	%fd117, [%rd60];
	add.f64 	%fd118, %fd116, %fd117;
	add.s32 	%r86, %r79, 4480;
	mul.wide.u32 	%rd61, %r86, 8;
	add.s64 	%rd62, %rd2, %rd61;
	ld.global.f64 	%fd119, [%rd62];
	add.f64 	%fd378, %fd118, %fd119;
	add.s32 	%r284, %r284, 5120;
$L__BB7_40:
	setp.eq.s32 	%p13, %r39, 0;
	@%p13 bra 	$L__BB7_46;
	and.b32  	%r42, %r26, 3;
	setp.lt.u32 	%p14, %r39, 4;
	@%p14 bra 	$L__BB7_43;
	add.s32 	%r87, %r284, %r279;
	mul.wide.u32 	%rd63, %r87, 8;
	add.s64 	%rd64, %rd2, %rd63;
	ld.global.f64 	%fd121, [%rd64];
	add.f64 	%fd122, %fd378, %fd121;
	add.s32 	%r88, %r87, 640;
	mul.wide.u32 	%rd65, %r88, 8;
	add.s64 	%rd66, %rd2, %rd65;
	ld.global.f64 	%fd123, [%rd66];
	add.f64 	%fd124, %fd122, %fd123;
	add.s32 	%r89, %r87, 1280;
	mul.wide.u32 	%rd67, %r89, 8;
	add.s64 	%rd68, %rd2, %rd67;
	ld.global.f64 	%fd125, [%rd68];
	add.f64 	%fd126, %fd124, %fd125;
	add.s32 	%r90, %r87, 1920;
	mul.wide.u32 	%rd69, %r90, 8;
	add.s64 	%rd70, %rd2, %rd69;
	ld.global.f64 	%fd127, [%rd70];
	add.f64 	%fd378, %fd126, %fd127;
	add.s32 	%r284, %r284, 2560;
$L__BB7_43:
	setp.eq.s32 	%p15, %r42, 0;
	@%p15 bra 	$L__BB7_46;
	add.s32 	%r287, %r284, %r279;
	neg.s32 	%r286, %r42;
$L__BB7_45:
	.pragma "nounroll";
	mul.wide.u32 	%rd71, %r287, 8;
	add.s64 	%rd72, %rd2, %rd71;
	ld.global.f64 	%fd128, [%rd72];
	add.f64 	%fd378, %fd378, %fd128;
	add.s32 	%r287, %r287, 640;
	add.s32 	%r286, %r286, 1;
	setp.ne.s32 	%p16, %r286, 0;
	@%p16 bra 	$L__BB7_45;
$L__BB7_46:
	// begin inline asm
	mov.u32 %r91, %laneid;
	// end inline asm
	mov.b64 	%rd73, %fd378;
	mov.b64 	{%r93, %r98}, %rd73;
	mov.b32 	%r99, 1;
	mov.b32 	%r140, 31;
	mov.b32 	%r141, -1;
	// begin inline asm
	shfl.sync.down.b32 %r92, %r93, %r99, %r140, %r141;
	// end inline asm
	// begin inline asm
	shfl.sync.down.b32 %r97, %r98, %r99, %r140, %r141;
	// end inline asm
	mov.b64 	%rd74, {%r92, %r97};
	mov.b64 	%fd129, %rd74;
	setp.gt.s32 	%p17, %r91, 30;
	add.f64 	%fd130, %fd378, %fd129;
	selp.f64 	%fd131, %fd378, %fd130, %p17;
	mov.b64 	%rd75, %fd131;
	mov.b64 	{%r103, %r108}, %rd75;
	mov.b32 	%r109, 2;
	// begin inline asm
	shfl.sync.down.b32 %r102, %r103, %r109, %r140, %r141;
	// end inline asm
	// begin inline asm
	shfl.sync.down.b32 %r107, %r108, %r109, %r140, %r141;
	// end inline asm
	mov.b64 	%rd76, {%r102, %r107};
	mov.b64 	%fd132, %rd76;
	setp.gt.s32 	%p18, %r91, 29;
	add.f64 	%fd133, %fd131, %fd132;
	selp.f64 	%fd134, %fd131, %fd133, %p18;
	mov.b64 	%rd77, %fd134;
	mov.b64 	{%r113, %r118}, %rd77;
	mov.b32 	%r119, 4;
	// begin inline asm
	shfl.sync.down.b32 %r112, %r113, %r119, %r140, %r141;
	// end inline asm
	// begin inline asm
	shfl.sync.down.b32 %r117, %r118, %r119, %r140, %r141;
	// end inline asm
	mov.b64 	%rd78, {%r112, %r117};
	mov.b64 	%fd135, %rd78;
	setp.gt.s32 	%p19, %r91, 27;
	add.f64 	%fd136, %fd134, %fd135;
	selp.f64 	%fd137, %fd134, %fd136, %p19;
	mov.b64 	%rd79, %fd137;
	mov.b64 	{%r123, %r128}, %rd79;
	mov.b32 	%r129, 8;
	// begin inline asm
	shfl.sync.down.b32 %r122, %r123, %r129, %r140, %r141;
	// end inline asm
	// begin inline asm
	shfl.sync.down.b32 %r127, %r128, %r129, %r140, %r141;
	// end inline asm
	mov.b64 	%rd80, {%r122, %r127};
	mov.b64 	%fd138, %rd80;
	setp.gt.s32 	%p20, %r91, 23;
	add.f64 	%fd139, %fd137, %fd138;
	selp.f64 	%fd140, %fd137, %fd139, %p20;
	mov.b64 	%rd81, %fd140;
	mov.b64 	{%r133, %r138}, %rd81;
	mov.b32 	%r139, 16;
	// begin inline asm
	shfl.sync.down.b32 %r132, %r133, %r139, %r140, %r141;
	// end inline asm
	// begin inline asm
	shfl.sync.down.b32 %r137, %r138, %r139, %r140, %r141;
	// end inline asm
	mov.b64 	%rd82, {%r132, %r137};
	mov.b64 	%fd141, %rd82;
	setp.gt.s32 	%p21, %r91, 15;
	add.f64 	%fd38, %fd140, %fd141;
	selp.f64 	%fd379, %fd140, %fd38, %p21;
	setp.ne.s32 	%p22, %r91, 0;
	@%p22 bra 	$L__BB7_48;
	shr.u32 	%r142, %r21, 2;
	and.b32  	%r143, %r142, 248;
	mov.u32 	%r144, _ZZN3cub18CUB_300001_SM_10006detail6reduce28DeviceReduceSingleTileKernelINS2_10policy_hubIdjN4cuda3std3__44plusIdEEE10Policy1000EN6thrust24THRUST_300001_SM_1000_NS6detail15normal_iteratorINSD_10device_ptrIdEEEEPdjS9_ddNS7_10__identityEEEvT0_T1_T2_T3_T4_T6_E12temp_storage;
	add.s32 	%r145, %r144, %r143;
	st.shared.f64 	[%r145+24], %fd38;
$L__BB7_48:
	bar.sync 	0;
	setp.ne.s32 	%p23, %r21, 0;
	@%p23 bra 	$L__BB7_50;
	ld.shared.f64 	%fd142, [_ZZN3cub18CUB_300001_SM_10006detail6reduce28DeviceReduceSingleTileKernelINS2_10policy_hubIdjN4cuda3std3__44plusIdEEE10Policy1000EN6thrust24THRUST_300001_SM_1000_NS6detail15normal_iteratorINSD_10device_ptrIdEEEEPdjS9_ddNS7_10__identityEEEvT0_T1_T2_T3_T4_T6_E12temp_storage+32];
	add.f64 	%fd143, %fd379, %fd142;
	ld.shared.f64 	%fd144, [_ZZN3cub18CUB_300001_SM_10006detail6reduce28DeviceReduceSingleTileKernelINS2_10policy_hubIdjN4cuda3std3__44plusIdEEE10Policy1000EN6thrust24THRUST_300001_SM_1000_NS6detail15normal_iteratorINSD_10device_ptrIdEEEEPdjS9_ddNS7_10__identityEEEvT0_T1_T2_T3_T4_T6_E12temp_storage+40];
	add.f64 	%fd145, %fd143, %fd144;
	ld.shared.f64 	%fd146, [_ZZN3cub18CUB_300001_SM_10006detail6reduce28DeviceReduceSingleTileKernelINS2_10policy_hubIdjN4cuda3std3__44plusIdEEE10Policy1000EN6thrust24THRUST_300001_SM_1000_NS6detail15normal_iteratorINSD_10device_ptrIdEEEEPdjS9_ddNS7_10__identityEEEvT0_T1_T2_T3_T4_T6_E12temp_storage+48];
	add.f64 	%fd147, %fd145, %fd146;
	ld.shared.f64 	%fd148, [_ZZN3cub18CUB_300001_SM_10006detail6reduce28DeviceReduceSingleTileKernelINS2_10policy_hubIdjN4cuda3std3__44plusIdEEE10Policy1000EN6thrust24THRUST_300001_SM_1000_NS6detail15normal_iteratorINSD_10device_ptrIdEEEEPdjS9_ddNS7_10__identityEEEvT0_T1_T2_T3_T4_T6_E12temp_storage+56];
	add.f64 	%fd149, %fd147, %fd148;
	ld.shared.f64 	%fd150, [_ZZN3cub18CUB_300001_SM_10006detail6reduce28DeviceReduceSingleTileKernelINS2_10policy_hubIdjN4cuda3std3__44plusIdEEE10Policy1000EN6thrust24THRUST_300001_SM_1000_NS6detail15normal_iteratorINSD_10device_ptrIdEEEEPdjS9_ddNS7_10__identityEEEvT0_T1_T2_T3_T4_T6_E12temp_storage+64];
	add.f64 	%fd151, %fd149, %fd150;
	ld.shared.f64 	%fd152, [_ZZN3cub18CUB_300001_SM_10006detail6reduce28DeviceReduceSingleTileKernelINS2_10policy_hubIdjN4cuda3std3__44plusIdEEE10Policy1000EN6thrust24THRUST_300001_SM_1000_NS6detail15normal_iteratorINSD_10device_ptrIdEEEEPdjS9_ddNS7_10__identityEEEvT0_T1_T2_T3_T4_T6_E12temp_storage+72];
	add.f64 	%fd153, %fd151, %fd152;
	ld.shared.f64 	%fd154, [_ZZN3cub18CUB_300001_SM_10006detail6reduce28DeviceReduceSingleTileKernelINS2_10policy_hubIdjN4cuda3std3__44plusIdEEE10Policy1000EN6thrust24THRUST_300001_SM_1000_NS6detail15normal_iteratorINSD_10device_ptrIdEEEEPdjS9_ddNS7_10__identityEEEvT0_T1_T2_T3_T4_T6_E12temp_storage+80];
	add.f64 	%fd155, %fd153, %fd154;
	ld.shared.f64 	%fd156, [_ZZN3cub18CUB_300001_SM_10006detail6reduce28DeviceReduceSingleTileKernelINS2_10policy_hubIdjN4cuda3std3__44plusIdEEE10Policy1000EN6thrust24THRUST_300001_SM_1000_NS6detail15normal_iteratorINSD_10device_ptrIdEEEEPdjS9_ddNS7_10__identityEEEvT0_T1_T2_T3_T4_T6_E12temp_storage+88];
	add.f64 	%fd157, %fd155, %fd156;
	ld.shared.f64 	%fd158, [_ZZN3cub18CUB_300001_SM_10006detail6reduce28DeviceReduceSingleTileKernelINS2_10policy_hubIdjN4cuda3std3__44plusIdEEE10Policy1000EN6thrust24THRUST_300001_SM_1000_NS6detail15normal_iteratorINSD_10device_ptrIdEEEEPdjS9_ddNS7_10__identityEEEvT0_T1_T2_T3_T4_T6_E12temp_storage+96];
	add.f64 	%fd159, %fd157, %fd158;
	ld.shared.f64 	%fd160, [_ZZN3cub18CUB_300001_SM_10006detail6reduce28DeviceReduceSingleTileKernelINS2_10policy_hubIdjN4cuda3std3__44plusIdEEE10Policy1000EN6thrust24THRUST_300001_SM_1000_NS6detail15normal_iteratorINSD_10device_ptrIdEEEEPdjS9_ddNS7_10__identityEEEvT0_T1_T2_T3_T4_T6_E12temp_storage+104];
	add.f64 	%fd161, %fd159, %fd160;
	ld.shared.f64 	%fd162, [_ZZN3cub18CUB_300001_SM_10006detail6reduce28DeviceReduceSingleTileKernelINS2_10policy_hubIdjN4cuda3std3__44plusIdEEE10Policy1000EN6thrust24THRUST_300001_SM_1000_NS6detail15normal_iteratorINSD_10device_ptrIdEEEEPdjS9_ddNS7_10__identityEEEvT0_T1_T2_T3_T4_T6_E12temp_storage+112];
	add.f64 	%fd163, %fd161, %fd162;
	ld.shared.f64 	%fd164, [_ZZN3cub18CUB_300001_SM_10006detail6reduce28DeviceReduceSingleTileKernelINS2_10policy_hubIdjN4cuda3std3__44plusIdEEE10Policy1000EN6thrust24THRUST_300001_SM_1000_NS6detail15normal_iteratorINSD_10device_ptrIdEEEEPdjS9_ddNS7_10__identityEEEvT0_T1_T2_T3_T4_T6_E12temp_storage+120];
	add.f64 	%fd165, %fd163, %fd164;
	ld.shared.f64 	%fd166, [_ZZN3cub18CUB_300001_SM_10006detail6reduce28DeviceReduceSingleTileKernelINS2_10policy_hubIdjN4cuda3std3__44plusIdEEE10Policy1000EN6thrust24THRUST_300001_SM_1000_NS6detail15normal_iteratorINSD_10device_ptrIdEEEEPdjS9_ddNS7_10__identityEEEvT0_T1_T2_T3_T4_T6_E12temp_storage+128];
	add.f64 	%fd167, %fd165, %fd166;
	ld.shared.f64 	%fd168, [_ZZN3cub18CUB_300001_SM_10006detail6reduce28DeviceReduceSingleTileKernelINS2_10policy_hubIdjN4cuda3std3__44plusIdEEE10Policy1000EN6thrust24THRUST_300001_SM_1000_NS6detail15normal_iteratorINSD_10device_ptrIdEEEEPdjS9_ddNS7_10__identityEEEvT0_T1_T2_T3_T4_T6_E12temp_storage+136];
	add.f64 	%fd169, %fd167, %fd168;
	ld.shared.f64 	%fd170, [_ZZN3cub18CUB_300001_SM_10006detail6reduce28DeviceReduceSingleTileKernelINS2_10policy_hubIdjN4cuda3std3__44plusIdEEE10Policy1000EN6thrust24THRUST_300001_SM_1000_NS6detail15normal_iteratorINSD_10device_ptrIdEEEEPdjS9_ddNS7_10__identityEEEvT0_T1_T2_T3_T4_T6_E12temp_storage+144];
	add.f64 	%fd171, %fd169, %fd170;
	ld.shared.f64 	%fd172, [_ZZN3cub18CUB_300001_SM_10006detail6reduce28DeviceReduceSingleTileKernelINS2_10policy_hubIdjN4cuda3std3__44plusIdEEE10Policy1000EN6thrust24THRUST_300001_SM_1000_NS6detail15normal_iteratorINSD_10device_ptrIdEEEEPdjS9_ddNS7_10__identityEEEvT0_T1_T2_T3_T4_T6_E12temp_storage+152];
	add.f64 	%fd173, %fd171, %fd172;
	ld.shared.f64 	%fd174, [_ZZN3cub18CUB_300001_SM_10006detail6reduce28DeviceReduceSingleTileKernelINS2_10policy_hubIdjN4cuda3std3__44plusIdEEE10Policy1000EN6thrust24THRUST_300001_SM_1000_NS6detail15normal_iteratorINSD_10device_ptrIdEEEEPdjS9_ddNS7_10__identityEEEvT0_T1_T2_T3_T4_T6_E12temp_storage+160];
	add.f64 	%fd175, %fd173, %fd174;
	ld.shared.f64 	%fd176, [_ZZN3cub18CUB_300001_SM_10006detail6reduce28DeviceReduceSingleTileKernelINS2_10policy_hubIdjN4cuda3std3__44plusIdEEE10Policy1000EN6thrust24THRUST_300001_SM_1000_NS6detail15normal_iteratorINSD_10device_ptrIdEEEEPdjS9_ddNS7_10__identityEEEvT0_T1_T2_T3_T4_T6_E12temp_storage+168];
	add.f64 	%fd177, %fd175, %fd176;
	ld.shared.f64 	%fd178, [_ZZN3cub18CUB_300001_SM_10006detail6reduce28DeviceReduceSingleTileKernelINS2_10policy_hubIdjN4cuda3std3__44plusIdEEE10Policy1000EN6thrust24THRUST_300001_SM_1000_NS6detail15normal_iteratorINSD_10device_ptrIdEEEEPdjS9_ddNS7_10__identityEEEvT0_T1_T2_T3_T4_T6_E12temp_storage+176];
	add.f64 	%fd379, %fd177, %fd178;
$L__BB7_50:
	mov.u32 	%r269, %tid.x;
	setp.ne.s32 	%p69, %r269, 0;
	@%p69 bra 	$L__BB7_52;
	add.f64 	%fd357, %fd42, %fd379;
	st.global.f64 	[%rd1], %fd357;
$L__BB7_52:
	ret;

}
	// .globl	_ZN3cub18CUB_300001_SM_10006detail6reduce18DeviceReduceKernelINS2_10policy_hubIdjN4cuda3std3__44plusIdEEE10Policy1000EN6thrust24THRUST_300001_SM_1000_NS6detail15normal_iteratorINSD_10device_ptrIdEEEEjS9_dNS7_10__identityEEEvT0_PT3_T1_NS0_13GridEvenShareISN_EET2_T4_
.visible .entry _ZN3cub18CUB_300001_SM_10006detail6reduce18DeviceReduceKernelINS2_10policy_hubIdjN4cuda3std3__44plusIdEEE10Policy1000EN6thrust24THRUST_300001_SM_1000_NS6detail15normal_iteratorINSD_10device_ptrIdEEEEjS9_dNS7_10__identityEEEvT0_PT3_T1_NS0_13GridEvenShareISN_EET2_T4_(
	.param .align 8 .b8 _ZN3cub18CUB_300001_SM_10006detail6reduce18DeviceReduceKernelINS2_10policy_hubIdjN4cuda3std3__44plusIdEEE10Policy1000EN6thrust24THRUST_300001_SM_1000_NS6detail15normal_iteratorINSD_10device_ptrIdEEEEjS9_dNS7_10__identityEEEvT0_PT3_T1_NS0_13GridEvenShareISN_EET2_T4__param_0[8],
	.param .u64 .ptr .align 1 _ZN3cub18CUB_300001_SM_10006detail6reduce18DeviceReduceKernelINS2_10policy_hubIdjN4cuda3std3__44plusIdEEE10Policy1000EN6thrust24THRUST_300001_SM_1000_NS6detail15normal_iteratorINSD_10device_ptrIdEEEEjS9_dNS7_10__identityEEEvT0_PT3_T1_NS0_13GridEvenShareISN_EET2_T4__param_1,
	.param .u32 _ZN3cub18CUB_300001_SM_10006detail6reduce18DeviceReduceKernelINS2_10policy_hubIdjN4cuda3std3__44plusIdEEE10Policy1000EN6thrust24THRUST_300001_SM_1000_NS6detail15normal_iteratorINSD_10device_ptrIdEEEEjS9_dNS7_10__identityEEEvT0_PT3_T1_NS0_13GridEvenShareISN_EET2_T4__param_2,
	.param .align 4 .b8 _ZN3cub18CUB_300001_SM_10006detail6reduce18DeviceReduceKernelINS2_10policy_hubIdjN4cuda3std3__44plusIdEEE10Policy1000EN6thrust24THRUST_300001_SM_1000_NS6detail15normal_iteratorINSD_10device_ptrIdEEEEjS9_dNS7_10__identityEEEvT0_PT3_T1_NS0_13GridEvenShareISN_EET2_T4__param_3[40],
	.param .align 1 .b8 _ZN3cub18CUB_300001_SM_10006detail6reduce18DeviceReduceKernelINS2_10policy_hubIdjN4cuda3std3__44plusIdEEE10Policy1000EN6thrust24THRUST_300001_SM_1000_NS6detail15normal_iteratorINSD_10device_ptrIdEEEEjS9_dNS7_10__identityEEEvT0_PT3_T1_NS0_13GridEvenShareISN_EET2_T4__param_4[1],
	.param .align 1 .b8 _ZN3cub18CUB_300001_SM_10006detail6reduce18DeviceReduceKernelINS2_10policy_hubIdjN4cuda3std3__44plusIdEEE10Policy1000EN6thrust24THRUST_300001_SM_1000_NS6detail15normal_iteratorINSD_10device_ptrIdEEEEjS9_dNS7_10__identityEEEvT0_PT3_T1_NS0_13GridEvenShareISN_EET2_T4__param_5[1]
)
.maxntid 640
{
	.reg .pred 	%p<69>;
	.reg .b16 	%rs<4>;
	.reg .b32 	%r<356>;
	.reg .b64 	%rd<160>;
	.reg .b64 	%fd<376>;
	// demoted variable
	.shared .align 8 .b8 _ZZN3cub18CUB_300001_SM_10006detail6reduce18DeviceReduceKernelINS2_10policy_hubIdjN4cuda3std3__44plusIdEEE10Policy1000EN6thrust24THRUST_300001_SM_1000_NS6detail15normal_iteratorINSD_10device_ptrIdEEEEjS9_dNS7_10__identityEEEvT0_PT3_T1_NS0_13GridEvenShareISN_EET2_T4_E12temp_storage[192];
	ld.param.u32 	%r1, [_ZN3cub18CUB_300001_SM_10006detail6reduce18DeviceReduceKernelINS2_10policy_hubIdjN4cuda3std3__44plusIdEEE10Policy1000EN6thrust24THRUST_300001_SM_1000_NS6detail15normal_iteratorINSD_10device_ptrIdEEEEjS9_dNS7_10__identityEEEvT0_PT3_T1_NS0_13GridEvenShareISN_EET2_T4__param_3+20];
	ld.param.u32 	%r2, [_ZN3cub18CUB_300001_SM_10006detail6reduce18DeviceReduceKernelINS2_10policy_hubIdjN4cuda3std3__44plusIdEEE10Policy1000EN6thrust24THRUST_300001_SM_1000_NS6detail15normal_iteratorINSD_10device_ptrIdEEEEjS9_dNS7_10__identityEEEvT0_PT3_T1_NS0_13GridEvenShareISN_EET2_T4__param_3+24];
	ld.param.u64 	%rd3, [_ZN3cub18CUB_300001_SM_10006detail6reduce18DeviceReduceKernelINS2_10policy_hubIdjN4cuda3std3__44plusIdEEE10Policy1000EN6thrust24THRUST_300001_SM_1000_NS6detail15normal_iteratorINSD_10device_ptrIdEEEEjS9_dNS7_10__identityEEEvT0_PT3_T1_NS0_13GridEvenShareISN_EET2_T4__param_0];
	cvta.to.global.u64 	%rd1, %rd3;
	mov.u32 	%r3, %ctaid.x;
	mul.lo.s32 	%r4, %r2, 5120;
	mul.lo.s32 	%r347, %r3, 5120;
	sub.s32 	%r6, %r1, %r347;
	setp.gt.u32 	%p1, %r6, 5119;
	@%p1 bra 	$L__BB8_26;
	mov.u32 	%r7, %tid.x;
	setp.ge.u32 	%p23, %r7, %r6;
	mov.f64 	%fd364, 0d0000000000000000;
	mov.u32 	%r338, %r7;
	@%p23 bra 	$L__BB8_3;
	add.s32 	%r181, %r347, %r7;
	mul.wide.u32 	%rd76, %r181, 8;
	add.s64 	%rd77, %rd1, %rd76;
	ld.global.f64 	%fd364, [%rd77];
	add.s32 	%r338, %r7, 640;
$L__BB8_3:
	setp.ge.u32 	%p24, %r338, %r6;
	@%p24 bra 	$L__BB8_17;
	not.b32 	%r182, %r338;
	add.s32 	%r183, %r1, %r182;
	sub.s32 	%r184, %r183, %r347;
	mul.hi.u32 	%r185, %r184, -858993459;
	shr.u32 	%r186, %r185, 9;
	add.s32 	%r10, %r186, 1;
	and.b32  	%r11, %r10, 15;
	setp.lt.u32 	%p25, %r184, 9600;
	@%p25 bra 	$L__BB8_8;
	add.s32 	%r337, %r338, 5120;
	add.s32 	%r336, %r338, %r347;
	and.b32  	%r187, %r10, 16777200;
	neg.s32 	%r335, %r187;
$L__BB8_6:
	.pragma "nounroll";
	mul.wide.u32 	%rd78, %r336, 8;
	add.s64 	%rd79, %rd1, %rd78;
	ld.global.f64 	%fd179, [%rd79];
	add.f64 	%fd180, %fd364, %fd179;
	add.s32 	%r188, %r336, 640;
	mul.wide.u32 	%rd80, %r188, 8;
	add.s64 	%rd81, %rd1, %rd80;
	ld.global.f64 	%fd181, [%rd81];
	add.f64 	%fd182, %fd180, %fd181;
	add.s32 	%r189, %r336, 1280;
	mul.wide.u32 	%rd82, %r189, 8;
	add.s64 	%rd83, %rd1, %rd82;
	ld.global.f64 	%fd183, [%rd83];
	add.f64 	%fd184, %fd182, %fd183;
	add.s32 	%r190, %r336, 1920;
	mul.wide.u32 	%rd84, %r190, 8;
	add.s64 	%rd85, %rd1, %rd84;
	ld.global.f64 	%fd185, [%rd85];
	add.f64 	%fd186, %fd184, %fd185;
	add.s32 	%r191, %r336, 2560;
	mul.wide.u32 	%rd86, %r191, 8;
	add.s64 	%rd87, %rd1, %rd86;
	ld.global.f64 	%fd187, [%rd87];
	add.f64 	%fd188, %fd186, %fd187;
	add.s32 	%r192, %r336, 3200;
	mul.wide.u32 	%rd88, %r192, 8;
	add.s64 	%rd89, %rd1, %rd88;
	ld.global.f64 	%fd189, [%rd89];
	add.f64 	%fd190, %fd188, %fd189;
	add.s32 	%r193, %r336, 3840;
	mul.wide.u32 	%rd90, %r193, 8;
	add.s64 	%rd91, %rd1, %rd90;
	ld.global.f64 	%fd191, [%rd91];
	add.f64 	%fd192, %fd190, %fd191;
	add.s32 	%r194, %r336, 4480;
	mul.wide.u32 	%rd92, %r194, 8;
	add.s64 	%rd93, %rd1, %rd92;
	ld.global.f64 	%fd193, [%rd93];
	add.f64 	%fd194, %fd192, %fd193;
	add.s32 	%r195, %r336, 5120;
	mul.wide.u32 	%rd94, %r195, 8;
	add.s64 	%rd95, %rd1, %rd94;
	ld.global.f64 	%fd195, [%rd95];
	add.f64 	%fd196, %fd194, %fd195;
	add.s32 	%r196, %r336, 5760;
	mul.wide.u32 	%rd96, %r196, 8;
	add.s64 	%rd97, %rd1, %rd96;
	ld.global.f64 	%fd197, [%rd97];
	add.f64 	%fd198, %fd196, %fd197;
	add.s32 	%r197, %r336, 6400;
	mul.wide.u32 	%rd98, %r197, 8;
	add.s64 	%rd99, %rd1, %rd98;
	ld.global.f64 	%fd199, [%rd99];
	add.f64 	%fd200, %fd198, %fd199;
	add.s32 	%r198, %r336, 7040;
	mul.wide.u32 	%rd100, %r198, 8;
	add.s64 	%rd101, %rd1, %rd100;
	ld.global.f64 	%fd201, [%rd101];
	add.f64 	%fd202, %fd200, %fd201;
	add.s32 	%r199, %r336, 7680;
	mul.wide.u32 	%rd102, %r199, 8;
	add.s64 	%rd103, %rd1, %rd102;
	ld.global.f64 	%fd203, [%rd103];
	add.f64 	%fd204, %fd202, %fd203;
	add.s32 	%r200, %r336, 8320;
	mul.wide.u32 	%rd104, %r200, 8;
	add.s64 	%rd105, %rd1, %rd104;
	ld.global.f64 	%fd205, [%rd105];
	add.f64 	%fd206, %fd204, %fd205;
	add.s32 	%r201, %r336, 8960;
	mul.wide.u32 	%rd106, %r201, 8;
	add.s64 	%rd107, %rd1, %rd106;
	ld.global.f64 	%fd207, [%rd107];
	add.f64 	%fd208, %fd206, %fd207;
	add.s32 	%r202, %r336, 9600;
	mul.wide.u32 	%rd108, %r202, 8;
	add.s64 	%rd109, %rd1, %rd108;
	ld.global.f64 	%fd209, [%rd109];
	add.f64 	%fd364, %fd208, %fd209;
	add.s32 	%r337, %r337, 10240;
	add.s32 	%r336, %r336, 10240;
	add.s32 	%r335, %r335, 16;
	setp.ne.s32 	%p26, %r335, 0;
	@%p26 bra 	$L__BB8_6;
	add.s32 	%r338, %r337, -5120;
$L__BB8_8:
	setp.eq.s32 	%p27, %r11, 0;
	@%p27 bra 	$L__BB8_17;
	and.b32  	%r23, %r10, 7;
	setp.lt.u32 	%p28, %r11, 8;
	@%p28 bra 	$L__BB8_11;
	add.s32 	%r203, %r338, %r347;
	mul.wide.u32 	%rd110, %r203, 8;
	add.s64 	%rd111, %rd1, %rd110;
	ld.global.f64 	%fd211, [%rd111];
	add.f64 	%fd212, %fd364, %fd211;
	add.s32 	%r204, %r203, 640;
	mul.wide.u32 	%rd112, %r204, 8;
	add.s64 	%rd113, %rd1, %rd112;
	ld.global.f64 	%fd213, [%rd113];
	add.f64 	%fd214, %fd212, %fd213;
	add.s32 	%r205, %r203, 1280;
	mul.wide.u32 	%rd114, %r205, 8;
	add.s64 	%rd115, %rd1, %rd114;
	ld.global.f64 	%fd215, [%rd115];
	add.f64 	%fd216, %fd214, %fd215;
	add.s32 	%r206, %r203, 1920;
	mul.wide.u32 	%rd116, %r206, 8;
	add.s64 	%rd117, %rd1, %rd116;
	ld.global.f64 	%fd217, [%rd117];
	add.f64 	%fd218, %fd216, %fd217;
	add.s32 	%r207, %r203, 2560;
	mul.wide.u32 	%rd118, %r207, 8;
	add.s64 	%rd119, %rd1, %rd118;
	ld.global.f64 	%fd219, [%rd119];
	add.f64 	%fd220, %fd218, %fd219;
	add.s32 	%r208, %r203, 3200;
	mul.wide.u32 	%rd120, %r208, 8;
	add.s64 	%rd121, %rd1, %rd120;
	ld.global.f64 	%fd221, [%rd121];
	add.f64 	%fd222, %fd220, %fd221;
	add.s32 	%r209, %r203, 3840;
	mul.wide.u32 	%rd122, %r209, 8;
	add.s64 	%rd123, %rd1, %rd122;
	ld.global.f64 	%fd223, [%rd123];
	add.f64 	%fd224, %fd222, %fd223;
	add.s32 	%r210, %r203, 4480;
	mul.wide.u32 	%rd124, %r210, 8;
	add.s64 	%rd125, %rd1, %rd124;
	ld.global.f64 	%fd225, [%rd125];
	add.f64 	%fd364, %fd224, %fd225;
	add.s32 	%r338, %r338, 5120;
$L__BB8_11:
	setp.eq.s32 	%p29, %r23, 0;
	@%p29 bra 	$L__BB8_17;
	and.b32  	%r26, %r10, 3;
	setp.lt.u32 	%p30, %r23, 4;
	@%p30 bra 	$L__BB8_14;
	add.s32 	%r211, %r338, %r347;
	mul.wide.u32 	%rd126, %r211, 8;
	add.s64 	%rd127, %rd1, %rd126;
	ld.global.f64 	%fd227, [%rd127];
	add.f64 	%fd228, %fd364, %fd227;
	add.s32 	%r212, %r211, 640;
	mul.wide.u32 	%rd128, %r212, 8;
	add.s64 	%rd129, %rd1, %rd128;
	ld.global.f64 	%fd229, [%rd129];
	add.f64 	%fd230, %fd228, %fd229;
	add.s32 	%r213, %r211, 1280;
	mul.wide.u32 	%rd130, %r213, 8;
	add.s64 	%rd131, %rd1, %rd130;
	ld.global.f64 	%fd231, [%rd131];
	add.f64 	%fd232, %fd230, %fd231;
	add.s32 	%r214, %r211, 1920;
	mul.wide.u32 	%rd132, %r214, 8;
	add.s64 	%rd133, %rd1, %rd132;
	ld.global.f64 	%fd233, [%rd133];
	add.f64 	%fd364, %fd232, %fd233;
	add.s32 	%r338, %r338, 2560;
$L__BB8_14:
	setp.eq.s32 	%p31, %r26, 0;
	@%p31 bra 	$L__BB8_17;
	add.s32 	%r342, %r338, %r347;
	neg.s32 	%r341, %r26;
$L__BB8_16:
	.pragma "nounroll";
	mul.wide.u32 	%rd134, %r342, 8;
	add.s64 	%rd135, %rd1, %rd134;
	ld.global.f64 	%fd234, [%rd135];
	add.f64 	%fd364, %fd364, %fd234;
	add.s32 	%r342, %r342, 640;
	add.s32 	%r341, %r341, 1;
	setp.ne.s32 	%p32, %r341, 0;
	@%p32 bra 	$L__BB8_16;
$L__BB8_17:
	setp.lt.u32 	%p33, %r6, 640;
	@%p33 bra 	$L__BB8_22;
	// begin inline asm
	mov.u32 %r278, %laneid;
	// end inline asm
	mov.b64 	%rd146, %fd364;
	mov.b64 	{%r280, %r285}, %rd146;
	mov.b32 	%r286, 1;
	mov.b32 	%r327, 31;
	mov.b32 	%r328, -1;
	// begin inline asm
	shfl.sync.down.b32 %r279, %r280, %r286, %r327, %r328;
	// end inline asm
	// begin inline asm
	shfl.sync.down.b32 %r284, %r285, %r286, %r327, %r328;
	// end inline asm
	mov.b64 	%rd147, {%r279, %r284};
	mov.b64 	%fd305, %rd147;
	setp.gt.s32 	%p61, %r278, 30;
	add.f64 	%fd306, %fd364, %fd305;
	selp.f64 	%fd307, %fd364, %fd306, %p61;
	mov.b64 	%rd148, %fd307;
	mov.b64 	{%r290, %r295}, %rd148;
	mov.b32 	%r296, 2;
	// begin inline asm
	shfl.sync.down.b32 %r289, %r290, %r296, %r327, %r328;
	// end inline asm
	// begin inline asm
	shfl.sync.down.b32 %r294, %r295, %r296, %r327, %r328;
	// end inline asm
	mov.b64 	%rd149, {%r289, %r294};
	mov.b64 	%fd308, %rd149;
	setp.gt.s32 	%p62, %r278, 29;
	add.f64 	%fd309, %fd307, %fd308;
	selp.f64 	%fd310, %fd307, %fd309, %p62;
	mov.b64 	%rd150, %fd310;
	mov.b64 	{%r300, %r305}, %rd150;
	mov.b32 	%r306, 4;
	// begin inline asm
	shfl.sync.down.b32 %r299, %r300, %r306, %r327, %r328;
	// end inline asm
	// begin inline asm
	shfl.sync.down.b32 %r304, %r305, %r306, %r327, %r328;
	// end inline asm
	mov.b64 	%rd151, {%r299, %r304};
	mov.b64 	%fd311, %rd151;
	setp.gt.s32 	%p63, %r278, 27;
	add.f64 	%fd312, %fd310, %fd311;
	selp.f64 	%fd313, %fd310, %fd312, %p63;
	mov.b64 	%rd152, %fd313;
	mov.b64 	{%r310, %r315}, %rd152;
	mov.b32 	%r316, 8;
	// begin inline asm
	shfl.sync.down.b32 %r309, %r310, %r316, %r327, %r328;
	// end inline asm
	// begin inline asm
	shfl.sync.down.b32 %r314, %r315, %r316, %r327, %r328;
	// end inline asm
	mov.b64 	%rd153, {%r309, %r314};
	mov.b64 	%fd314, %rd153;
	setp.gt.s32 	%p64, %r278, 23;
	add.f64 	%fd315, %fd313, %fd314;
	selp.f64 	%fd316, %fd313, %fd315, %p64;
	mov.b64 	%rd154, %fd316;
	mov.b64 	{%r320, %r325}, %rd154;
	mov.b32 	%r326, 16;
	// begin inline asm
	shfl.sync.down.b32 %r319, %r320, %r326, %r327, %r328;
	// end inline asm
	// begin inline asm
	shfl.sync.down.b32 %r324, %r325, %r326, %r327, %r328;
	// end inline asm
	mov.b64 	%rd155, {%r319, %r324};
	mov.b64 	%fd317, %rd155;
	setp.gt.s32 	%p65, %r278, 15;
	add.f64 	%fd16, %fd316, %fd317;
	selp.f64 	%fd375, %fd316, %fd16, %p65;
	setp.ne.s32 	%p66, %r278, 0;
	@%p66 bra 	$L__BB8_20;
	shr.u32 	%r329, %r7, 2;
	and.b32  	%r330, %r329, 248;
	mov.u32 	%r331, _ZZN3cub18CUB_300001_SM_10006detail6reduce18DeviceReduceKernelINS2_10policy_hubIdjN4cuda3std3__44plusIdEEE10Policy1000EN6thrust24THRUST_300001_SM_1000_NS6detail15normal_iteratorINSD_10device_ptrIdEEEEjS9_dNS7_10__identityEEEvT0_PT3_T1_NS0_13GridEvenShareISN_EET2_T4_E12temp_storage;
	add.s32 	%r332, %r331, %r330;
	st.shared.f64 	[%r332+24], %fd16;
$L__BB8_20:
	bar.sync 	0;
	setp.ne.s32 	%p67, %r7, 0;
	@%p67 bra 	$L__BB8_48;
	ld.shared.f64 	%fd318, [_ZZN3cub18CUB_300001_SM_10006detail6reduce18DeviceReduceKernelINS2_10policy_hubIdjN4cuda3std3__44plusIdEEE10Policy1000EN6thrust24THRUST_300001_SM_1000_NS6detail15normal_iteratorINSD_10device_ptrIdEEEEjS9_dNS7_10__identityEEEvT0_PT3_T1_NS0_13GridEvenShareISN_EET2_T4_E12temp_storage+32];
	add.f64 	%fd319, %fd375, %fd318;
	ld.shared.f64 	%fd320, [_ZZN3cub18CUB_300001_SM_10006detail6reduce18DeviceReduceKernelINS2_10policy_hubIdjN4cuda3std3__44plusIdEEE10Policy1000EN6thrust24THRUST_300001_SM_1000_NS6detail15normal_iteratorINSD_10device_ptrIdEEEEjS9_dNS7_10__identityEEEvT0_PT3_T1_NS0_13GridEvenShareISN_EET2_T4_E12temp_storage+40];
	add.f64 	%fd321, %fd319, %fd320;
	ld.shared.f64 	%fd322, [_ZZN3cub18CUB_300001_SM_10006detail6reduce18DeviceReduceKernelINS2_10policy_hubIdjN4cuda3std3__44plusIdEEE10Policy1000EN6thrust24THRUST_300001_SM_1000_NS6detail15normal_iteratorINSD_10device_ptrIdEEEEjS9_dNS7_10__identityEEEvT0_PT3_T1_NS0_13GridEvenShareISN_EET2_T4_E12temp_storage+48];
	add.f64 	%fd323, %fd321, %fd322;
	ld.shared.f64 	%fd324, [_ZZN3cub18CUB_300001_SM_10006detail6reduce18DeviceReduceKernelINS2_10policy_hubIdjN4cuda3std3__44plusIdEEE10Policy1000EN6thrust24THRUST_300001_SM_1000_NS6detail15normal_iteratorINSD_10device_ptrIdEEEEjS9_dNS7_10__identityEEEvT0_PT3_T1_NS0_13GridEvenShareISN_EET2_T4_E12temp_storage+56];
	add.f64 	%fd325, %fd323, %fd324;
	ld.shared.f64 	%fd326, [_ZZN3cub18CUB_300001_SM_10006detail6reduce18DeviceReduceKernelINS2_10policy_hubIdjN4cuda3std3__44plusIdEEE10Policy1000EN6thrust24THRUST_300001_SM_1000_NS6detail15normal_iteratorINSD_10device_ptrIdEEEEjS9_dNS7_10__identityEEEvT0_PT3_T1_NS0_13GridEvenShareISN_EET2_T4_E12temp_storage+64];
	add.f64 	%fd327, %fd325, %fd326;
	ld.shared.f64 	%fd328, [_ZZN3cub18CUB_300001_SM_10006detail6reduce18DeviceReduceKernelINS2_10policy_hubIdjN4cuda3std3__44plusIdEEE10Policy1000EN6thrust24THRUST_300001_SM_1000_NS6detail15normal_iteratorINSD_10device_ptrIdEEEEjS9_dNS7_10__identityEEEvT0_PT3_T1_NS0_13GridEvenShareISN_EET2_T4_E12temp_storage+72];
	add.f64 	%fd329, %fd327, %fd328;
	ld.shared.f64 	%fd330, [_ZZN3cub18CUB_300001_SM_10006detail6reduce18DeviceReduceKernelINS2_10policy_hubIdjN4cuda3std3__44plusIdEEE10Policy1000EN6thrust24THRUST_300001_SM_1000_NS6detail15normal_iteratorINSD_10device_ptrIdEEEEjS9_dNS7_10__identityEEEvT0_PT3_T1_NS0_13GridEvenShareISN_EET2_T4_E12temp_storage+80];
	add.f64 	%fd331, %fd329, %fd330;
	ld.shared.f64 	%fd332, [_ZZN3cub18CUB_300001_SM_10006detail6reduce18DeviceReduceKernelINS2_10policy_hubIdjN4cuda3std3__44plusIdEEE10Policy1000EN6thrust24THRUST_300001_SM_1000_NS6detail15normal_iteratorINSD_10device_ptrIdEEEEjS9_dNS7_10__identityEEEvT0_PT3_T1_NS0_13GridEvenShareISN_EET2_T4_E12temp_storage+88];
	add.f64 	%fd333, %fd331, %fd332;
	ld.shared.f64 	%fd334, [_ZZN3cub18CUB_300001_SM_10006detail6reduce18DeviceReduceKernelINS2_10policy_hubIdjN4cuda3std3__44plusIdEEE10Policy1000EN6thrust24THRUST_300001_SM_1000_NS6detail15normal_iteratorINSD_10device_ptrIdEEEEjS9_dNS7_10__identityEEEvT0_PT3_T1_NS0_13GridEvenShareISN_EET2_T4_E12temp_storage+96];
	add.f64 	%fd335, %fd333, %fd334;
	ld.shared.f64 	%fd336, [_ZZN3cub18CUB_300001_SM_10006detail6reduce18DeviceReduceKernelINS2_10policy_hubIdjN4cuda3std3__44plusIdEEE10Policy1000EN6thrust24THRUST_300001_SM_1000_NS6detail15normal_iteratorINSD_10device_ptrIdEEEEjS9_dNS7_10__identityEEEvT0_PT3_T1_NS0_13GridEvenShareISN_EET2_T4_E12temp_storage+104];
	add.f64 	%fd337, %fd335, %fd336;
	ld.shared.f64 	%fd338, [_ZZN3cub18CUB_300001_SM_10006detail6reduce18DeviceReduceKernelINS2_10policy_hubIdjN4cuda3std3__44plusIdEEE10Policy1000EN6thrust24THRUST_300001_SM_1000_NS6detail15normal_iteratorINSD_10device_ptrIdEEEEjS9_dNS7_10__identityEEEvT0_PT3_T1_NS0_13GridEvenShareISN_EET2_T4_E12temp_storage+112];
	add.f64 	%fd339, %fd337, %fd338;
	ld.shared.f64 	%fd340, [_ZZN3cub18CUB_300001_SM_10006detail6reduce18DeviceReduceKernelINS2_10policy_hubIdjN4cuda3std3__44plusIdEEE10Policy1000EN6thrust24THRUST_300001_SM_1000_NS6detail15normal_iteratorINSD_10device_ptrIdEEEEjS9_dNS7_10__identityEEEvT0_PT3_T1_NS0_13GridEvenShareISN_EET2_T4_E12temp_storage+120];
	add.f64 	%fd341, %fd339, %fd340;
	ld.shared.f64 	%fd342, [_ZZN3cub18CUB_300001_SM_10006detail6reduce18DeviceReduceKernelINS2_10policy_hubIdjN4cuda3std3__44plusIdEEE10Policy1000EN6thrust24THRUST_300001_SM_1000_NS6detail15normal_iteratorINSD_10device_ptrIdEEEEjS9_dNS7_10__identityEEEvT0_PT3_T1_NS0_13GridEvenShareISN_EET2_T4_E12temp_storage+128];
	add.f64 	%fd343, %fd341, %fd342;
	ld.shared.f64 	%fd344, [_ZZN3cub18CUB_300001_SM_10006detail6reduce18DeviceReduceKernelINS2_10policy_hubIdjN4cuda3std3__44plusIdEEE10Policy1000EN6thrust24THRUST_300001_SM_1000_NS6detail15normal_iteratorINSD_10device_ptrIdEEEEjS9_dNS7_10__identityEEEvT0_PT3_T1_NS0_13GridEvenShareISN_EET2_T4_E12temp_storage+136];
	add.f64 	%fd345, %fd343, %fd344;
	ld.shared.f64 	%fd346, [_ZZN3cub18CUB_300001_SM_10006detail6reduce18DeviceReduceKernelINS2_10policy_hubIdjN4cuda3std3__44plusIdEEE10Policy1000EN6thrust24THRUST_300001_SM_1000_NS6detail15normal_iteratorINSD_10device_ptrIdEEEEjS9_dNS7_10__identityEEEvT0_PT3_T1_NS0_13GridEvenShareISN_EET2_T4_E12temp_storage+144];
	add.f64 	%fd347, %fd345, %fd346;
	ld.shared.f64 	%fd348, [_ZZN3cub18CUB_300001_SM_10006detail6reduce18DeviceReduceKernelINS2_10policy_hubIdjN4cuda3std3__44plusIdEEE10Policy1000EN6thrust24THRUST_300001_SM_1000_NS6detail15normal_iteratorINSD_10device_ptrIdEEEEjS9_dNS7_10__identityEEEvT0_PT3_T1_NS0_13GridEvenShareISN_EET2_T4_E12temp_storage+152];
	add.f64 	%fd349, %fd347, %fd348;
	ld.shared.f64 	%fd350, [_ZZN3cub18CUB_300001_SM_10006detail6reduce18DeviceReduceKernelINS2_10policy_hubIdjN4cuda3std3__44plusIdEEE10Policy1000EN6thrust24THRUST_300001_SM_1000_NS6detail15normal_iteratorINSD_10device_ptrIdEEEEjS9_dNS7_10__identityEEEvT0_PT3_T1_NS0_13GridEvenShareISN_EET2_T4_E12temp_storage+160];
	add.f64 	%fd351, %fd349, %fd350;
	ld.shared.f64 	%fd352, [_ZZN3cub18CUB_300001_SM_10006detail6reduce18DeviceReduceKernelINS2_10policy_hubIdjN4cuda3std3__44plusIdEEE10Policy1000EN6thrust24THRUST_300001_SM_1000_NS6detail15normal_iteratorINSD_10device_ptrIdEEEEjS9_dNS7_10__identityEEEvT0_PT3_T1_NS0_13GridEvenShareISN_EET2_T4_E12temp_storage+168];
	add.f64 	%fd353, %fd351, %fd352;
	ld.shared.f64 	%fd354, [_ZZN3cub18CUB_300001_SM_10006detail6reduce18DeviceReduceKernelINS2_10policy_hubIdjN4cuda3std3__44plusIdEEE10Policy1000EN6thrust24THRUST_300001_SM_1000_NS6detail15normal_iteratorINSD_10device_ptrIdEEEEjS9_dNS7_10__identityEEEvT0_PT3_T1_NS0_13GridEvenShareISN_EET2_T4_E12temp_storage+176];
	add.f64 	%fd375, %fd353, %fd354;
	bra.uni 	$L__BB8_48;
$L__BB8_22:
	// begin inline asm
	mov.u32 %r215, %laneid;
	// end inline asm
	and.b32  	%r266, %r7, 992;
	add.s32 	%r267, %r266, 32;
	setp.gt.u32 	%p34, %r267, %r6;
	not.b32 	%r268, %r266;
	add.s32 	%r269, %r6, %r268;
	selp.b32 	%r264, %r269, 31, %p34;
	mov.b64 	%rd136, %fd364;
	mov.b64 	{%r217, %r222}, %rd136;
	mov.b32 	%r223, 1;
	mov.b32 	%r265, -1;
	// begin inline asm
	shfl.sync.down.b32 %r216, %r217, %r223, %r264, %r265;
	// end inline asm
	// begin inline asm
	shfl.sync.down.b32 %r221, %r222, %r223, %r264, %r265;
	// end inline asm
	mov.b64 	%rd137, {%r216, %r221};
	mov.b64 	%fd235, %rd137;
	setp.lt.s32 	%p35, %r215, %r264;
	add.f64 	%fd236, %fd364, %fd235;
	selp.f64 	%fd237, %fd236, %fd364, %p35;
	mov.b64 	%rd138, %fd237;
	mov.b64 	{%r227, %r232}, %rd138;
	mov.b32 	%r233, 2;
	// begin inline asm
	shfl.sync.down.b32 %r226, %r227, %r233, %r264, %r265;
	// end inline asm
	// begin inline asm
	shfl.sync.down.b32 %r231, %r232, %r233, %r264, %r265;
	// end inline asm
	mov.b64 	%rd139, {%r226, %r231};
	mov.b64 	%fd238, %rd139;
	add.s32 	%r270, %r215, 2;
	setp.gt.s32 	%p36, %r270, %r264;
	add.f64 	%fd239, %fd237, %fd238;
	selp.f64 	%fd240, %fd237, %fd239, %p36;
	mov.b64 	%rd140, %fd240;
	mov.b64 	{%r237, %r242}, %rd140;
	mov.b32 	%r243, 4;
	// begin inline asm
	shfl.sync.down.b32 %r236, %r237, %r243, %r264, %r265;
	// end inline asm
	// begin inline asm
	shfl.sync.down.b32 %r241, %r242, %r243, %r264, %r265;
	// end inline asm
	mov.b64 	%rd141, {%r236, %r241};
	mov.b64 	%fd241, %rd141;
	add.s32 	%r271, %r215, 4;
	setp.gt.s32 	%p37, %r271, %r264;
	add.f64 	%fd242, %fd240, %fd241;
	selp.f64 	%fd243, %fd240, %fd242, %p37;
	mov.b64 	%rd142, %fd243;
	mov.b64 	{%r247, %r252}, %rd142;
	mov.b32 	%r253, 8;
	// begin inline asm
	shfl.sync.down.b32 %r246, %r247, %r253, %r264, %r265;
	// end inline asm
	// begin inline asm
	shfl.sync.down.b32 %r251, %r252, %r253, %r264, %r265;
	// end inline asm
	mov.b64 	%rd143, {%r246, %r251};
	mov.b64 	%fd244, %rd143;
	add.s32 	%r272, %r215, 8;
	setp.gt.s32 	%p38, %r272, %r264;
	add.f64 	%fd245, %fd243, %fd244;
	selp.f64 	%fd246, %fd243, %fd245, %p38;
	mov.b64 	%rd144, %fd246;
	mov.b64 	{%r257, %r262}, %rd144;
	mov.b32 	%r263, 16;
	// begin inline asm
	shfl.sync.down.b32 %r256, %r257, %r263, %r264, %r265;
	// end inline asm
	// begin inline asm
	shfl.sync.down.b32 %r261, %r262, %r263, %r264, %r265;
	// end inline asm
	mov.b64 	%rd145, {%r256, %r261};
	mov.b64 	%fd247, %rd145;
	add.s32 	%r273, %r215, 16;
	setp.gt.s32 	%p39, %r273, %r264;
	add.f64 	%fd248, %fd246, %fd247;
	selp.f64 	%fd375, %fd246, %fd248, %p39;
	setp.ne.s32 	%p40, %r215, 0;
	@%p40 bra 	$L__BB8_24;
	shr.u32 	%r274, %r7, 2;
	and.b32  	%r275, %r274, 248;
	mov.u32 	%r276, _ZZN3cub18CUB_300001_SM_10006detail6reduce18DeviceReduceKernelINS2_10policy_hubIdjN4cuda3std3__44plusIdEEE10Policy1000EN6thrust24THRUST_300001_SM_1000_NS6detail15normal_iteratorINSD_10device_ptrIdEEEEjS9_dNS7_10__identityEEEvT0_PT3_T1_NS0_13GridEvenShareISN_EET2_T4_E12temp_storage;
	add.s32 	%r277, %r276, %r275;
	st.shared.f64 	[%r277+24], %fd375;
$L__BB8_24:
	bar.sync 	0;
	setp.ne.s32 	%p41, %r7, 0;
	@%p41 bra 	$L__BB8_48;
	setp.gt.u32 	%p42, %r6, 32;
	ld.shared.f64 	%fd249, [_ZZN3cub18CUB_300001_SM_10006detail6reduce18DeviceReduceKernelINS2_10policy_hubIdjN4cuda3std3__44plusIdEEE10Policy1000EN6thrust24THRUST_300001_SM_1000_NS6detail15normal_iteratorINSD_10device_ptrIdEEEEjS9_dNS7_10__identityEEEvT0_PT3_T1_NS0_13GridEvenShareISN_EET2_T4_E12temp_storage+32];
	add.f64 	%fd250, %fd375, %fd249;
	selp.f64 	%fd251, %fd250, %fd375, %p42;
	setp.gt.u32 	%p43, %r6, 64;
	ld.shared.f64 	%fd252, [_ZZN3cub18CUB_300001_SM_10006detail6reduce18DeviceReduceKernelINS2_10policy_hubIdjN4cuda3std3__44plusIdEEE10Policy1000EN6thrust24THRUST_300001_SM_1000_NS6detail15normal_iteratorINSD_10device_ptrIdEEEEjS9_dNS7_10__identityEEEvT0_PT3_T1_NS0_13GridEvenShareISN_EET2_T4_E12temp_storage+40];
	add.f64 	%fd253, %fd252, %fd251;
	selp.f64 	%fd254, %fd253, %fd251, %p43;
	setp.gt.u32 	%p44, %r6, 96;
	ld.shared.f64 	%fd255, [_ZZN3cub18CUB_300001_SM_10006detail6reduce18DeviceReduceKernelINS2_10policy_hubIdjN4cuda3std3__44plusIdEEE10Policy1000EN6thrust24THRUST_300001_SM_1000_NS6detail15normal_iteratorINSD_10device_ptrIdEEEEjS9_dNS7_10__identityEEEvT0_PT3_T1_NS0_13GridEvenShareISN_EET2_T4_E12temp_storage+48];
	add.f64 	%fd256, %fd255, %fd254;
	selp.f64 	%fd257, %fd256, %fd254, %p44;
	setp.gt.u32 	%p45, %r6, 128;
	ld.shared.f64 	%fd258, [_ZZN3cub18CUB_300001_SM_10006detail6reduce18DeviceReduceKernelINS2_10policy_hubIdjN4cuda3std3__44plusIdEEE10Policy1000EN6thrust24THRUST_300001_SM_1000_NS6detail15normal_iteratorINSD_10device_ptrIdEEEEjS9_dNS7_10__identityEEEvT0_PT3_T1_NS0_13GridEvenShareISN_EET2_T4_E12temp_storage+56];
	add.f64 	%fd259, %fd258, %fd257;
	selp.f64 	%fd260, %fd259, %fd257, %p45;
	setp.gt.u32 	%p46, %r6, 160;
	ld.shared.f64 	%fd261, [_ZZN3cub18CUB_300001_SM_10006detail6reduce18DeviceReduceKernelINS2_10policy_hubIdjN4cuda3std3__44plusIdEEE10Policy1000EN6thrust24THRUST_300001_SM_1000_NS6detail15normal_iteratorINSD_10device_ptrIdEEEEjS9_dNS7_10__identityEEEvT0_PT3_T1_NS0_13GridEvenShareISN_EET2_T4_E12temp_storage+64];
	add.f64 	%fd262, %fd261, %fd260;
	selp.f64 	%fd263, %fd262, %fd260, %p46;
	setp.gt.u32 	%p47, %r6, 192;
	ld.shared.f64 	%fd264, [_ZZN3cub18CUB_300001_SM_10006detail6reduce18DeviceReduceKernelINS2_10policy_hubIdjN4cuda3std3__44plusIdEEE10Policy1000EN6thrust24THRUST_300001_SM_1000_NS6detail15normal_iteratorINSD_10device_ptrIdEEEEjS9_dNS7_10__identityEEEvT0_PT3_T1_NS0_13GridEvenShareISN_EET2_T4_E12temp_storage+72];
	add.f64 	%fd265, %fd264, %fd263;
	selp.f64 	%fd266, %fd265, %fd263, %p47;
	setp.gt.u32 	%p48, %r6, 224;
	ld.shared.f64 	%fd267, [_ZZN3cub18CUB_300001_SM_10006detail6reduce18DeviceReduceKernelINS2_10policy_hubIdjN4cuda3std3__44plusIdEEE10Policy1000EN6thrust24THRUST_300001_SM_1000_NS6detail15normal_iteratorINSD_10device_ptrIdEEEEjS9_dNS7_10__identityEEEvT0_PT3_T1_NS0_13GridEvenShareISN_EET2_T4_E12temp_storage+80];
	add.f64 	%fd268, %fd267, %fd266;
	selp.f64 	%fd269, %fd268, %fd266, %p48;
	setp.gt.u32 	%p49, %r6, 256;
	ld.shared.f64 	%fd270, [_ZZN3cub18CUB_300001_SM_10006detail6reduce18DeviceReduceKernelINS2_10policy_hubIdjN4cuda3std3__44plusIdEEE10Policy1000EN6thrust24THRUST_300001_SM_1000_NS6detail15normal_iteratorINSD_10device_ptrIdEEEEjS9_dNS7_10__identityEEEvT0_PT3_T1_NS0_13GridEvenShareISN_EET2_T4_E12temp_storage+88];
	add.f64 	%fd271, %fd270, %fd269;
	selp.f64 	%fd272, %fd271, %fd269, %p49;
	setp.gt.u32 	%p50, %r6, 288;
	ld.shared.f64 	%fd273, [_ZZN3cub18CUB_300001_SM_10006detail6reduce18DeviceReduceKernelINS2_10policy_hubIdjN4cuda3std3__44plusIdEEE10Policy1000EN6thrust24THRUST_300001_SM_1000_NS6detail15normal_iteratorINSD_10device_ptrIdEEEEjS9_dNS7_10__identityEEEvT0_PT3_T1_NS0_13GridEvenShareISN_EET2_T4_E12temp_storage+96];
	add.f64 	%fd274, %fd273, %fd272;
	selp.f64 	%fd275, %fd274, %fd272, %p50;
	setp.gt.u32 	%p51, %r6, 320;
	ld.shared.f64 	%fd276, [_ZZN3cub18CUB_300001_SM_10006detail6reduce18DeviceReduceKernelINS2_10policy_hubIdjN4cuda3std3__44plusIdEEE10Policy1000EN6thrust24THRUST_300001_SM_1000_NS6detail15normal_iteratorINSD_10device_ptrIdEEEEjS9_dNS7_10__identityEEEvT0_PT3_T1_NS0_13GridEvenShareISN_EET2_T4_E12temp_storage+104];
	add.f64 	%fd277, %fd276, %fd275;
	selp.f64 	%fd278, %fd277, %fd275, %p51;
	setp.gt.u32 	%p52, %r6, 352;
	ld.shared.f64 	%fd279, [_ZZN3cub18CUB_300001_SM_10006detail6reduce18DeviceReduceKernelINS2_10policy_hubIdjN4cuda3std3__44plusIdEEE10Policy1000EN6thrust24THRUST_300001_SM_1000_NS6detail15normal_iteratorINSD_10device_ptrIdEEEEjS9_dNS7_10__identityEEEvT0_PT3_T1_NS0_13GridEvenShareISN_EET2_T4_E12temp_storage+112];
	add.f64 	%fd280, %fd279, %fd278;
	selp.f64 	%fd281, %fd280, %fd278, %p52;
	setp.gt.u32 	%p53, %r6, 384;
	ld.shared.f64 	%fd282, [_ZZN3cub18CUB_300001_SM_10006detail6reduce18DeviceReduceKernelINS2_10policy_hubIdjN4cuda3std3__44plusIdEEE10Policy1000EN6thrust24THRUST_300001_SM_1000_NS6detail15normal_iteratorINSD_10device_ptrIdEEEEjS9_dNS7_10__identityEEEvT0_PT3_T1_NS0_13GridEvenShareISN_EET2_T4_E12temp_storage+120];
	add.f64 	%fd283, %fd282, %fd281;
	selp.f64 	%fd284, %fd283, %fd281, %p53;
	setp.gt.u32 	%p54, %r6, 416;
	ld.shared.f64 	%fd285, [_ZZN3cub18CUB_300001_SM_10006detail6reduce18DeviceReduceKernelINS2_10policy_hubIdjN4cuda3std3__44plusIdEEE10Policy1000EN6thrust24THRUST_300001_SM_1000_NS6detail15normal_iteratorINSD_10device_ptrIdEEEEjS9_dNS7_10__identityEEEvT0_PT3_T1_NS0_13GridEvenShareISN_EET2_T4_E12temp_storage+128];
	add.f64 	%fd286, %fd285, %fd284;
	selp.f64 	%fd287, %fd286, %fd284, %p54;
	setp.gt.u32 	%p55, %r6, 448;
	ld.shared.f64 	%fd288, [_ZZN3cub18CUB_300001_SM_10006detail6reduce18DeviceReduceKernelINS2_10policy_hubIdjN4cuda3std3__44plusIdEEE10Policy1000EN6thrust24THRUST_300001_SM_1000_NS6detail15normal_iteratorINSD_10device_ptrIdEEEEjS9_dNS7_10__identityEEEvT0_PT3_T1_NS0_13GridEvenShareISN_EET2_T4_E12temp_storage+136];
	add.f64 	%fd289, %fd288, %fd287;
	selp.f64 	%fd290, %fd289, %fd287, %p55;
	setp.gt.u32 	%p56, %r6, 480;
	ld.shared.f64 	%fd291, [_ZZN3cub18CUB_300001_SM_10006detail6reduce18DeviceReduceKernelINS2_10policy_hubIdjN4cuda3std3__44plusIdEEE10Policy1000EN6thrust24THRUST_300001_SM_1000_NS6detail15normal_iteratorINSD_10device_ptrIdEEEEjS9_dNS7_10__identityEEEvT0_PT3_T1_NS0_13GridEvenShareISN_EET2_T4_E12temp_storage+144];
	add.f64 	%fd292, %fd291, %fd290;
	selp.f64 	%fd293, %fd292, %fd290, %p56;
	setp.gt.u32 	%p57, %r6, 512;
	ld.shared.f64 	%fd294, [_ZZN3cub18CUB_300001_SM_10006detail6reduce18DeviceReduceKernelINS2_10policy_hubIdjN4cuda3std3__44plusIdEEE10Policy1000EN6thrust24THRUST_300001_SM_1000_NS6detail15normal_iteratorINSD_10device_ptrIdEEEEjS9_dNS7_10__identityEEEvT0_PT3_T1_NS0_13GridEvenShareISN_EET2_T4_E12temp_storage+152];
	add.f64 	%fd295, %fd294, %fd293;
	selp.f64 	%fd296, %fd295, %fd293, %p57;
	setp.gt.u32 	%p58, %r6, 544;
	ld.shared.f64 	%fd297, [_ZZN3cub18CUB_300001_SM_10006detail6reduce18DeviceReduceKernelINS2_10policy_hubIdjN4cuda3std3__44plusIdEEE10Policy1000EN6thrust24THRUST_300001_SM_1000_NS6detail15normal_iteratorINSD_10device_ptrIdEEEEjS9_dNS7_10__identityEEEvT0_PT3_T1_NS0_13GridEvenShareISN_EET2_T4_E12temp_storage+160];
	add.f64 	%fd298, %fd297, %fd296;
	selp.f64 	%fd299, %fd298, %fd296, %p58;
	setp.gt.u32 	%p59, %r6, 576;
	ld.shared.f64 	%fd300, [_ZZN3cub18CUB_300001_SM_10006detail6reduce18DeviceReduceKernelINS2_10policy_hubIdjN4cuda3std3__44plusIdEEE10Policy1000EN6thrust24THRUST_300001_SM_1000_NS6detail15normal_iteratorINSD_10device_ptrIdEEEEjS9_dNS7_10__identityEEEvT0_PT3_T1_NS0_13GridEvenShareISN_EET2_T4_E12temp_storage+168];
	add.f64 	%fd301, %fd300, %fd299;
	selp.f64 	%fd302, %fd301, %fd299, %p59;
	setp.gt.u32 	%p60, %r6, 608;
	ld.shared.f64 	%fd303, [_ZZN3cub18CUB_300001_SM_10006detail6reduce18DeviceReduceKernelINS2_10policy_hubIdjN4cuda3std3__44plusIdEEE10Policy1000EN6thrust24THRUST_300001_SM_1000_NS6detail15normal_iteratorINSD_10device_ptrIdEEEEjS9_dNS7_10__identityEEEvT0_PT3_T1_NS0_13GridEvenShareISN_EET2_T4_E12temp_storage+176];
	add.f64 	%fd304, %fd303, %fd302;
	selp.f64 	%fd375, %fd304, %fd302, %p60;
	bra.uni 	$L__BB8_48;
$L__BB8_26:
	mov.u32 	%r35, %tid.x;
	add.s32 	%r72, %r347, %r35;
	mul.wide.u32 	%rd4, %r72, 8;
	add.s64 	%rd5, %rd1, %rd4;
	ld.global.f64 	%fd41, [%rd5];
	ld.global.f64 	%fd42, [%rd5+5120];
	ld.global.f64 	%fd43, [%rd5+10240];
	ld.global.f64 	%fd44, [%rd5+15360];
	ld.global.f64 	%fd45, [%rd5+20480];
	ld.global.f64 	%fd46, [%rd5+25600];
	ld.global.f64 	%fd47, [%rd5+30720];
	ld.global.f64 	%fd48, [%rd5+35840];
	add.f64 	%fd49, %fd41, %fd42;
	add.f64 	%fd50, %fd49, %fd43;
	add.f64 	%fd51, %fd50, %fd44;
	add.f64 	%fd52, %fd51, %fd45;
	add.f64 	%fd53, %fd52, %fd46;
	add.f64 	%fd54, %fd53, %fd47;
	add.f64 	%fd374, %fd54, %fd48;
	setp.lt.u32 	%p2, %r6, %r4;
	@%p2 bra 	$L__BB8_44;
	add.s32 	%r36, %r4, %r347;
	not.b32 	%r74, %r35;
	add.s32 	%r75, %r74, %r1;
	sub.s32 	%r76, %r75, %r4;
	sub.s32 	%r344, %r76, %r347;
	add.s32 	%r77, %r36, %r35;
	add.s32 	%r343, %r77, 5120;
	mov.b32 	%r346, 0;
	mov.u32 	%r345, %r36;
$L__BB8_28:
	mad.lo.s32 	%r347, %r2, 5120, %r347;
	add.s32 	%r78, %r1, -5120;
	setp.gt.u32 	%p3, %r347, %r78;
	@%p3 bra 	$L__BB8_30;
	add.s32 	%r79, %r35, %r347;
	mul.wide.u32 	%rd6, %r79, 8;
	add.s64 	%rd7, %rd1, %rd6;
	ld.global.f64 	%fd55, [%rd7];
	ld.global.f64 	%fd56, [%rd7+5120];
	ld.global.f64 	%fd57, [%rd7+10240];
	ld.global.f64 	%fd58, [%rd7+15360];
	ld.global.f64 	%fd59, [%rd7+20480];
	ld.global.f64 	%fd60, [%rd7+25600];
	ld.global.f64 	%fd61, [%rd7+30720];
	ld.global.f64 	%fd62, [%rd7+35840];
	add.f64 	%fd63, %fd374, %fd55;
	add.f64 	%fd64, %fd63, %fd56;
	add.f64 	%fd65, %fd64, %fd57;
	add.f64 	%fd66, %fd65, %fd58;
	add.f64 	%fd67, %fd66, %fd59;
	add.f64 	%fd68, %fd67, %fd60;
	add.f64 	%fd69, %fd68, %fd61;
	add.f64 	%fd374, %fd69, %fd62;
	sub.s32 	%r80, %r1, %r347;
	mul.lo.s32 	%r81, %r2, 5120;
	setp.lt.u32 	%p4, %r80, %r81;
	add.s32 	%r346, %r346, 1;
	add.s32 	%r345, %r345, %r81;
	sub.s32 	%r344, %r344, %r81;
	add.s32 	%r343, %r343, %r81;
	@%p4 bra 	$L__BB8_44;
	bra.uni 	$L__BB8_28;
$L__BB8_30:
	setp.le.u32 	%p5, %r1, %r347;
	sub.s32 	%r82, %r1, %r347;
	setp.ge.s32 	%p6, %r35, %r82;
	or.pred  	%p7, %p5, %p6;
	@%p7 bra 	$L__BB8_44;
	not.b32 	%r84, %r35;
	add.s32 	%r85, %r1, %r84;
	sub.s32 	%r86, %r85, %r36;
	mul.lo.s32 	%r87, %r2, %r346;
	mad.lo.s32 	%r88, %r87, -5120, %r86;
	mul.hi.u32 	%r89, %r88, -858993459;
	shr.u32 	%r90, %r89, 9;
	add.s32 	%r49, %r90, 1;
	and.b32  	%r50, %r49, 15;
	setp.lt.u32 	%p8, %r88, 9600;
	mov.u32 	%r352, %r35;
	@%p8 bra 	$L__BB8_35;
	or.b32  	%r350, %r35, 5120;
	mul.hi.u32 	%r91, %r344, -858993459;
	shr.u32 	%r92, %r91, 9;
	add.s32 	%r93, %r92, 1;
	and.b32  	%r94, %r93, 16777200;
	neg.s32 	%r348, %r94;
$L__BB8_33:
	.pragma "nounroll";
	add.s32 	%r95, %r343, -5120;
	mul.wide.u32 	%rd8, %r95, 8;
	add.s64 	%rd9, %rd1, %rd8;
	ld.global.f64 	%fd71, [%rd9];
	add.f64 	%fd72, %fd374, %fd71;
	add.s32 	%r96, %r343, -4480;
	mul.wide.u32 	%rd10, %r96, 8;
	add.s64 	%rd11, %rd1, %rd10;
	ld.global.f64 	%fd73, [%rd11];
	add.f64 	%fd74, %fd72, %fd73;
	add.s32 	%r97, %r343, -3840;
	mul.wide.u32 	%rd12, %r97, 8;
	add.s64 	%rd13, %rd1, %rd12;
	ld.global.f64 	%fd75, [%rd13];
	add.f64 	%fd76, %fd74, %fd75;
	add.s32 	%r98, %r343, -3200;
	mul.wide.u32 	%rd14, %r98, 8;
	add.s64 	%rd15, %rd1, %rd14;
	ld.global.f64 	%fd77, [%rd15];
	add.f64 	%fd78, %fd76, %fd77;
	add.s32 	%r99, %r343, -2560;
	mul.wide.u32 	%rd16, %r99, 8;
	add.s64 	%rd17, %rd1, %rd16;
	ld.global.f64 	%fd79, [%rd17];
	add.f64 	%fd80, %fd78, %fd79;
	add.s32 	%r100, %r343, -1920;
	mul.wide.u32 	%rd18, %r100, 8;
	add.s64 	%rd19, %rd1, %rd18;
	ld.global.f64 	%fd81, [%rd19];
	add.f64 	%fd82, %fd80, %fd81;
	add.s32 	%r101, %r343, -1280;
	mul.wide.u32 	%rd20, %r101, 8;
	add.s64 	%rd21, %rd1, %rd20;
	ld.global.f64 	%fd83, [%rd21];
	add.f64 	%fd84, %fd82, %fd83;
	add.s32 	%r102, %r343, 4480;
	add.s32 	%r103, %r343, -640;
	mul.wide.u32 	%rd22, %r103, 8;
	add.s64 	%rd23, %rd1, %rd22;
	ld.global.f64 	%fd85, [%rd23];
	add.f64 	%fd86, %fd84, %fd85;
	mul.wide.u32 	%rd24, %r343, 8;
	add.s64 	%rd25, %rd1, %rd24;
	ld.global.f64 	%fd87, [%rd25];
	add.f64 	%fd88, %fd86, %fd87;
	add.s32 	%r104, %r343, 640;
	mul.wide.u32 	%rd26, %r104, 8;
	add.s64 	%rd27, %rd1, %rd26;
	ld.global.f64 	%fd89, [%rd27];
	add.f64 	%fd90, %fd88, %fd89;
	add.s32 	%r105, %r343, 1280;
	mul.wide.u32 	%rd28, %r105, 8;
	add.s64 	%rd29, %rd1, %rd28;
	ld.global.f64 	%fd91, [%rd29];
	add.f64 	%fd92, %fd90, %fd91;
	add.s32 	%r106, %r343, 1920;
	mul.wide.u32 	%rd30, %r106, 8;
	add.s64 	%rd31, %rd1, %rd30;
	ld.global.f64 	%fd93, [%rd31];
	add.f64 	%fd94, %fd92, %fd93;
	add.s32 	%r107, %r343, 2560;
	mul.wide.u32 	%rd32, %r107, 8;
	add.s64 	%rd33, %rd1, %rd32;
	ld.global.f64 	%fd95, [%rd33];
	add.f64 	%fd96, %fd94, %fd95;
	add.s32 	%r108, %r343, 3200;
	mul.wide.u32 	%rd34, %r108, 8;
	add.s64 	%rd35, %rd1, %rd34;
	ld.global.f64 	%fd97, [%rd35];
	add.f64 	%fd98, %fd96, %fd97;
	add.s32 	%r109, %r343, 3840;
	mul.wide.u32 	%rd36, %r109, 8;
	add.s64 	%rd37, %rd1, %rd36;
	ld.global.f64 	%fd99, [%rd37];
	add.f64 	%fd100, %fd98, %fd99;
	mul.wide.u32 	%rd38, %r102, 8;
	add.s64 	%rd39, %rd1, %rd38;
	ld.global.f64 	%fd101, [%rd39];
	add.f64 	%fd374, %fd100, %fd101;
	add.s32 	%r350, %r350, 10240;
	add.s32 	%r343, %r343, 10240;
	add.s32 	%r348, %r348, 16;
	setp.ne.s32 	%p9, %r348, 0;
	@%p9 bra 	$L__BB8_33;
	add.s32 	%r352, %r350, -5120;
$L__BB8_35:
	setp.eq.s32 	%p10, %r50, 0;
	@%p10 bra 	$L__BB8_44;
	and.b32  	%r61, %r49, 7;
	setp.lt.u32 	%p11, %r50, 8;
	@%p11 bra 	$L__BB8_38;
	add.s32 	%r110, %r352, %r347;
	mul.wide.u32 	%rd40, %r110, 8;
	add.s64 	%rd41, %rd1, %rd40;
	ld.global.f64 	%fd103, [%rd41];
	add.f64 	%fd104, %fd374, %fd103;
	add.s32 	%r111, %r110, 640;
	mul.wide.u32 	%rd42, %r111, 8;
	add.s64 	%rd43, %rd1, %rd42;
	ld.global.f64 	%fd105, [%rd43];
	add.f64 	%fd106, %fd104, %fd105;
	add.s32 	%r112, %r110, 1280;
	mul.wide.u32 	%rd44, %r112, 8;
	add.s64 	%rd45, %rd1, %rd44;
	ld.global.f64 	%fd107, [%rd45];
	add.f64 	%fd108, %fd106, %fd107;
	add.s32 	%r113, %r110, 1920;
	mul.wide.u32 	%rd46, %r113, 8;
	add.s64 	%rd47, %rd1, %rd46;
	ld.global.f64 	%fd109, [%rd47];
	add.f64 	%fd110, %fd108, %fd109;
	add.s32 	%r114, %r110, 2560;
	mul.wide.u32 	%rd48, %r114, 8;
	add.s64 	%rd49, %rd1, %rd48;
	ld.global.f64 	%fd111, [%rd49];
	add.f64 	%fd112, %fd110, %fd111;
	add.s32 	%r115, %r110, 3200;
	mul.wide.u32 	%rd50, %r115, 8;
	add.s64 	%rd51, %rd1, %rd50;
	ld.global.f64 	%fd113, [%rd51];
	add.f64 	%fd114, %fd112, %fd113;
	add.s32 	%r116, %r110, 3840;
	mul.wide.u32 	%rd52, %r116, 8;
	add.s64 	%rd53, %rd1, %rd52;
	ld.global.f64 	%fd115, [%rd53];
	add.f64 	%fd116, %fd114, %fd115;
	add.s32 	%r117, %r110, 4480;
	mul.wide.u32 	%rd54, %r117, 8;
	add.s64 	%rd55, %rd1, %rd54;
	ld.global.f64 	%fd117, [%rd55];
	add.f64 	%fd374, %fd116, %fd117;
	add.s32 	%r352, %r352, 5120;
$L__BB8_38:
	setp.eq.s32 	%p12, %r61, 0;
	@%p12 bra 	$L__BB8_44;
	setp.lt.u32 	%p13, %r61, 4;
	@%p13 bra 	$L__BB8_41;
	add.s32 	%r118, %r352, %r347;
	mul.wide.u32 	%rd56, %r118, 8;
	add.s64 	%rd57, %rd1, %rd56;
	ld.global.f64 	%fd119, [%rd57];
	add.f64 	%fd120, %fd374, %fd119;
	add.s32 	%r119, %r118, 640;
	mul.wide.u32 	%rd58, %r119, 8;
	add.s64 	%rd59, %rd1, %rd58;
	ld.global.f64 	%fd121, [%rd59];
	add.f64 	%fd122, %fd120, %fd121;
	add.s32 	%r120, %r118, 1280;
	mul.wide.u32 	%rd60, %r120, 8;
	add.s64 	%rd61, %rd1, %rd60;
	ld.global.f64 	%fd123, [%rd61];
	add.f64 	%fd124, %fd122, %fd123;
	add.s32 	%r121, %r118, 1920;
	mul.wide.u32 	%rd62, %r121, 8;
	add.s64 	%rd63, %rd1, %rd62;
	ld.global.f64 	%fd125, [%rd63];
	add.f64 	%fd374, %fd124, %fd125;
	add.s32 	%r352, %r352, 2560;
$L__BB8_41:
	and.b32  	%r122, %r49, 3;
	setp.eq.s32 	%p14, %r122, 0;
	@%p14 bra 	$L__BB8_44;
	add.s32 	%r355, %r352, %r345;
	mul.hi.u32 	%r123, %r344, -858993459;
	cvt.u16.u32 	%rs1, %r123;
	shr.u16 	%rs2, %rs1, 9;
	add.s16 	%rs3, %rs2, 1;
	cvt.u32.u16 	%r124, %rs3;
	and.b32  	%r125, %r124, 3;
	neg.s32 	%r354, %r125;
$L__BB8_43:
	.pragma "nounroll";
	mul.wide.u32 	%rd64, %r355, 8;
	add.s64 	%rd65, %rd1, %rd64;
	ld.global.f64 	%fd126, [%rd65];
	add.f64 	%fd374, %fd374, %fd126;
	add.s32 	%r355, %r355, 640;
	add.s32 	%r354, %r354, 1;
	setp.ne.s32 	%p15, %r354, 0;
	@%p15 bra 	$L__BB8_43;
$L__BB8_44:
	// begin inline asm
	mov.u32 %r126, %laneid;
	// end inline asm
	mov.b64 	%rd66, %fd374;
	mov.b64 	{%r128, %r133}, %rd66;
	mov.b32 	%r134, 1;
	mov.b32 	%r175, 31;
	mov.b32 	%r176, -1;
	// begin inline asm
	shfl.sync.down.b32 %r127, %r128, %r134, %r175, %r176;
	// end inline asm
	// begin inline asm
	shfl.sync.down.b32 %r132, %r133, %r134, %r175, %r176;
	// end inline asm
	mov.b64 	%rd67, {%r127, %r132};
	mov.b64 	%fd127, %rd67;
	setp.gt.s32 	%p16, %r126, 30;
	add.f64 	%fd128, %fd374, %fd127;
	selp.f64 	%fd129, %fd374, %fd128, %p16;
	mov.b64 	%rd68, %fd129;
	mov.b64 	{%r138, %r143}, %rd68;
	mov.b32 	%r144, 2;
	// begin inline asm
	shfl.sync.down.b32 %r137, %r138, %r144, %r175, %r176;
	// end inline asm
	// begin inline asm
	shfl.sync.down.b32 %r142, %r143, %r144, %r175, %r176;
	// end inline asm
	mov.b64 	%rd69, {%r137, %r142};
	mov.b64 	%fd130, %rd69;
	setp.gt.s32 	%p17, %r126, 29;
	add.f64 	%fd131, %fd129, %fd130;
	selp.f64 	%fd132, %fd129, %fd131, %p17;
	mov.b64 	%rd70, %fd132;
	mov.b64 	{%r148, %r153}, %rd70;
	mov.b32 	%r154, 4;
	// begin inline asm
	shfl.sync.down.b32 %r147, %r148, %r154, %r175, %r176;
	// end inline asm
	// begin inline asm
	shfl.sync.down.b32 %r152, %r153, %r154, %r175, %r176;
	// end inline asm
	mov.b64 	%rd71, {%r147, %r152};
	mov.b64 	%fd133, %rd71;
	setp.gt.s32 	%p18, %r126, 27;
	add.f64 	%fd134, %fd132, %fd133;
	selp.f64 	%fd135, %fd132, %fd134, %p18;
	mov.b64 	%rd72, %fd135;
	mov.b64 	{%r158, %r163}, %rd72;
	mov.b32 	%r164, 8;
	// begin inline asm
	shfl.sync.down.b32 %r157, %r158, %r164, %r175, %r176;
	// end inline asm
	// begin inline asm
	shfl.sync.down.b32 %r162, %r163, %r164, %r175, %r176;
	// end inline asm
	mov.b64 	%rd73, {%r157, %r162};
	mov.b64 	%fd136, %rd73;
	setp.gt.s32 	%p19, %r126, 23;
	add.f64 	%fd137, %fd135, %fd136;
	selp.f64 	%fd138, %fd135, %fd137, %p19;
	mov.b64 	%rd74, %fd138;
	mov.b64 	{%r168, %r173}, %rd74;
	mov.b32 	%r174, 16;
	// begin inline asm
	shfl.sync.down.b32 %r167, %r168, %r174, %r175, %r176;
	// end inline asm
	// begin inline asm
	shfl.sync.down.b32 %r172, %r173, %r174, %r175, %r176;
	// end inline asm
	mov.b64 	%rd75, {%r167, %r172};
	mov.b64 	%fd139, %rd75;
	setp.gt.s32 	%p20, %r126, 15;
	add.f64 	%fd37, %fd138, %fd139;
	selp.f64 	%fd375, %fd138, %fd37, %p20;
	setp.ne.s32 	%p21, %r126, 0;
	@%p21 bra 	$L__BB8_46;
	shr.u32 	%r177, %r35, 2;
	and.b32  	%r178, %r177, 248;
	mov.u32 	%r179, _ZZN3cub18CUB_300001_SM_10006detail6reduce18DeviceReduceKernelINS2_10policy_hubIdjN4cuda3std3__44plusIdEEE10Policy1000EN6thrust24THRUST_300001_SM_1000_NS6detail15normal_iteratorINSD_10device_ptrIdEEEEjS9_dNS7_10__identityEEEvT0_PT3_T1_NS0_13GridEvenShareISN_EET2_T4_E12temp_storage;
	add.s32 	%r180, %r179, %r178;
	st.shared.f64 	[%r180+24], %fd37;
$L__BB8_46:
	bar.sync 	0;
	setp.ne.s32 	%p22, %r35, 0;
	@%p22 bra 	$L__BB8_48;
	ld.shared.f64 	%fd140, [_ZZN3cub18CUB_300001_SM_10006detail6reduce18DeviceReduceKernelINS2_10policy_hubIdjN4cuda3std3__44plusIdEEE10Policy1000EN6thrust24THRUST_300001_SM_1000_NS6detail15normal_iteratorINSD_10device_ptrIdEEEEjS9_dNS7_10__identityEEEvT0_PT3_T1_NS0_13GridEvenShareISN_EET2_T4_E12temp_storage+32];
	add.f64 	%fd141, %fd375, %fd140;
	ld.shared.f64 	%fd142, [_ZZN3cub18CUB_300001_SM_10006detail6reduce18DeviceReduceKernelINS2_10policy_hubIdjN4cuda3std3__44plusIdEEE10Policy1000EN6thrust24THRUST_300001_SM_1000_NS6detail15normal_iteratorINSD_10device_ptrIdEEEEjS9_dNS7_10__identityEEEvT0_PT3_T1_NS0_13GridEvenShareISN_EET2_T4_E12temp_storage+40];
	add.f64 	%fd143, %fd141, %fd142;
	ld.shared.f64 	%fd144, [_ZZN3cub18CUB_300001_SM_10006detail6reduce18DeviceReduceKernelINS2_10policy_hubIdjN4cuda3std3__44plusIdEEE10Policy1000EN6thrust24THRUST_300001_SM_1000_NS6detail15normal_iteratorINSD_10device_ptrIdEEEEjS9_dNS7_10__identityEEEvT0_PT3_T1_NS0_13GridEvenShareISN_EET2_T4_E12temp_storage+48];
	add.f64 	%fd145, %fd143, %fd144;
	ld.shared.f64 	%fd146, [_ZZN3cub18CUB_300001_SM_10006detail6reduce18DeviceReduceKernelINS2_10policy_hubIdjN4cuda3std3__44plusIdEEE10Policy1000EN6thrust24THRUST_300001_SM_1000_NS6detail15normal_iteratorINSD_10device_ptrIdEEEEjS9_dNS7_10__identityEEEvT0_PT3_T1_NS0_13GridEvenShareISN_EET2_T4_E12temp_storage+56];
	add.f64 	%fd147, %fd145, %fd146;
	ld.shared.f64 	%fd148, [_ZZN3cub18CUB_300001_SM_10006detail6reduce18DeviceReduceKernelINS2_10policy_hubIdjN4cuda3std3__44plusIdEEE10Policy1000EN6thrust24THRUST_300001_SM_1000_NS6detail15normal_iteratorINSD_10device_ptrIdEEEEjS9_dNS7_10__identityEEEvT0_PT3_T1_NS0_13GridEvenShareISN_EET2_T4_E12temp_storage+64];
	add.f64 	%fd149, %fd147, %fd148;
	ld.shared.f64 	%fd150, [_ZZN3cub18CUB_300001_SM_10006detail6reduce18DeviceReduceKernelINS2_10policy_hubIdjN4cuda3std3__44plusIdEEE10Policy1000EN6thrust24THRUST_300001_SM_1000_NS6detail15normal_iteratorINSD_10device_ptrIdEEEEjS9_dNS7_10__identityEEEvT0_PT3_T1_NS0_13GridEvenShareISN_EET2_T4_E12temp_storage+72];
	add.f64 	%fd151, %fd149, %fd150;
	ld.shared.f64 	%fd152, [_ZZN3cub18CUB_300001_SM_10006detail6reduce18DeviceReduceKernelINS2_10policy_hubIdjN4cuda3std3__44plusIdEEE10Policy1000EN6thrust24THRUST_300001_SM_1000_NS6detail15normal_iteratorINSD_10device_ptrIdEEEEjS9_dNS7_10__identityEEEvT0_PT3_T1_NS0_13GridEvenShareISN_EET2_T4_E12temp_storage+80];
	add.f64 	%fd153, %fd151, %fd152;
	ld.shared.f64 	%fd154, [_ZZN3cub18CUB_300001_SM_10006detail6reduce18DeviceReduceKernelINS2_10policy_hubIdjN4cuda3std3__44plusIdEEE10Policy1000EN6thrust24THRUST_300001_SM_1000_NS6detail15normal_iteratorINSD_10device_ptrIdEEEEjS9_dNS7_10__identityEEEvT0_PT3_T1_NS0_13GridEvenShareISN_EET2_T4_E12temp_storage+88];
	add.f64 	%fd155, %fd153, %fd154;
	ld.shared.f64 	%fd156, [_ZZN3cub18CUB_300001_SM_10006detail6reduce18DeviceReduceKernelINS2_10policy_hubIdjN4cuda3std3__44plusIdEEE10Policy1000EN6thrust24THRUST_300001_SM_1000_NS6detail15normal_iteratorINSD_10device_ptrIdEEEEjS9_dNS7_10__identityEEEvT0_PT3_T1_NS0_13GridEvenShareISN_EET2_T4_E12temp_storage+96];
	add.f64 	%fd157, %fd155, %fd156;
	ld.shared.f64 	%fd158, [_ZZN3cub18CUB_300001_SM_10006detail6reduce18DeviceReduceKernelINS2_10policy_hubIdjN4cuda3std3__44plusIdEEE10Policy1000EN6thrust24THRUST_300001_SM_1000_NS6detail15normal_iteratorINSD_10device_ptrIdEEEEjS9_dNS7_10__identityEEEvT0_PT3_T1_NS0_13GridEvenShareISN_EET2_T4_E12temp_storage+104];
	add.f64 	%fd159, %fd157, %fd158;
	ld.shared.f64 	%fd160, [_ZZN3cub18CUB_300001_SM_10006detail6reduce18DeviceReduceKernelINS2_10policy_hubIdjN4cuda3std3__44plusIdEEE10Policy1000EN6thrust24THRUST_300001_SM_1000_NS6detail15normal_iteratorINSD_10device_ptrIdEEEEjS9_dNS7_10__identityEEEvT0_PT3_T1_NS0_13GridEvenShareISN_EET2_T4_E12temp_storage+112];
	add.f64 	%fd161, %fd159, %fd160;
	ld.shared.f64 	%fd162, [_ZZN3cub18CUB_300001_SM_10006detail6reduce18DeviceReduceKernelINS2_10policy_hubIdjN4cuda3std3__44plusIdEEE10Policy1000EN6thrust24THRUST_300001_SM_1000_NS6detail15normal_iteratorINSD_10device_ptrIdEEEEjS9_dNS7_10__identityEEEvT0_PT3_T1_NS0_13GridEvenShareISN_EET2_T4_E12temp_storage+120];
	add.f64 	%fd163, %fd161, %fd162;
	ld.shared.f64 	%fd164, [_ZZN3cub18CUB_300001_SM_10006detail6reduce18DeviceReduceKernelINS2_10policy_hubIdjN4cuda3std3__44plusIdEEE10Policy1000EN6thrust24THRUST_300001_SM_1000_NS6detail15normal_iteratorINSD_10device_ptrIdEEEEjS9_dNS7_10__identityEEEvT0_PT3_T1_NS0_13GridEvenShareISN_EET2_T4_E12temp_storage+128];
	add.f64 	%fd165, %fd163, %fd164;
	ld.shared.f64 	%fd166, [_ZZN3cub18CUB_300001_SM_10006detail6reduce18DeviceReduceKernelINS2_10policy_hubIdjN4cuda3std3__44plusIdEEE10Policy1000EN6thrust24THRUST_300001_SM_1000_NS6detail15normal_iteratorINSD_10device_ptrIdEEEEjS9_dNS7_10__identityEEEvT0_PT3_T1_NS0_13GridEvenShareISN_EET2_T4_E12temp_storage+136];
	add.f64 	%fd167, %fd165, %fd166;
	ld.shared.f64 	%fd168, [_ZZN3cub18CUB_300001_SM_10006detail6reduce18DeviceReduceKernelINS2_10policy_hubIdjN4cuda3std3__44plusIdEEE10Policy1000EN6thrust24THRUST_300001_SM_1000_NS6detail15normal_iteratorINSD_10device_ptrIdEEEEjS9_dNS7_10__identityEEEvT0_PT3_T1_NS0_13GridEvenShareISN_EET2_T4_E12temp_storage+144];
	add.f64 	%fd169, %fd167, %fd168;
	ld.shared.f64 	%fd170, [_ZZN3cub18CUB_300001_SM_10006detail6reduce18DeviceReduceKernelINS2_10policy_hubIdjN4cuda3std3__44plusIdEEE10Policy1000EN6thrust24THRUST_300001_SM_1000_NS6detail15normal_iteratorINSD_10device_ptrIdEEEEjS9_dNS7_10__identityEEEvT0_PT3_T1_NS0_13GridEvenShareISN_EET2_T4_E12temp_storage+152];
	add.f64 	%fd171, %fd169, %fd170;
	ld.shared.f64 	%fd172, [_ZZN3cub18CUB_300001_SM_10006detail6reduce18DeviceReduceKernelINS2_10policy_hubIdjN4cuda3std3__44plusIdEEE10Policy1000EN6thrust24THRUST_300001_SM_1000_NS6detail15normal_iteratorINSD_10device_ptrIdEEEEjS9_dNS7_10__identityEEEvT0_PT3_T1_NS0_13GridEvenShareISN_EET2_T4_E12temp_storage+160];
	add.f64 	%fd173, %fd171, %fd172;
	ld.shared.f64 	%fd174, [_ZZN3cub18CUB_300001_SM_10006detail6reduce18DeviceReduceKernelINS2_10policy_hubIdjN4cuda3std3__44plusIdEEE10Policy1000EN6thrust24THRUST_300001_SM_1000_NS6detail15normal_iteratorINSD_10device_ptrIdEEEEjS9_dNS7_10__identityEEEvT0_PT3_T1_NS0_13GridEvenShareISN_EET2_T4_E12temp_storage+168];
	add.f64 	%fd175, %fd173, %fd174;
	ld.shared.f64 	%fd176, [_ZZN3cub18CUB_300001_SM_10006detail6reduce18DeviceReduceKernelINS2_10policy_hubIdjN4cuda3std3__44plusIdEEE10Policy1000EN6thrust24THRUST_300001_SM_1000_NS6detail15normal_iteratorINSD_10device_ptrIdEEEEjS9_dNS7_10__identityEEEvT0_PT3_T1_NS0_13GridEvenShareISN_EET2_T4_E12temp_storage+176];
	add.f64 	%fd375, %fd175, %fd176;
$L__BB8_48:
	mov.u32 	%r333, %tid.x;
	setp.ne.s32 	%p68, %r333, 0;
	@%p68 bra 	$L__BB8_50;
	ld.param.u64 	%rd159, [_ZN3cub18CUB_300001_SM_10006detail6reduce18DeviceReduceKernelINS2_10policy_hubIdjN4cuda3std3__44plusIdEEE10Policy1000EN6thrust24THRUST_300001_SM_1000_NS6detail15normal_iteratorINSD_10device_ptrIdEEEEjS9_dNS7_10__identityEEEvT0_PT3_T1_NS0_13GridEvenShareISN_EET2_T4__param_1];
	cvta.to.global.u64 	%rd156, %rd159;
	mul.wide.u32 	%rd157, %r3, 8;
	add.s64 	%rd158, %rd156, %rd157;
	st.global.f64 	[%rd158], %fd375;
$L__BB8_50:
	ret;

}
	// .globl	_ZN3cub18CUB_300001_SM_10006detail6reduce28DeviceReduceSingleTileKernelINS2_10policy_hubIdjN4cuda3std3__44plusIdEEE10Policy1000EPdSC_iS9_ddNS7_10__identityEEEvT0_T1_T2_T3_T4_T6_
.visible .entry _ZN3cub18CUB_300001_SM_10006detail6reduce28DeviceReduceSingleTileKernelINS2_10policy_hubIdjN4cuda3std3__44plusIdEEE10Policy1000EPdSC_iS9_ddNS7_10__identityEEEvT0_T1_T2_T3_T4_T6_(
	.param .u64 .ptr .align 1 _ZN3cub18CUB_300001_SM_10006detail6reduce28DeviceReduceSingleTileKernelINS2_10policy_hubIdjN4cuda3std3__44plusIdEEE10Policy1000EPdSC_iS9_ddNS7_10__identityEEEvT0_T1_T2_T3_T4_T6__param_0,
	.param .u64 .ptr .align 1 _ZN3cub18CUB_300001_SM_10006detail6reduce28DeviceReduceSingleTileKernelINS2_10policy_hubIdjN4cuda3std3__44plusIdEEE10Policy1000EPdSC_iS9_ddNS7_10__identityEEEvT0_T1_T2_T3_T4_T6__param_1,
	.param .u32 _ZN3cub18CUB_300001_SM_10006detail6reduce28DeviceReduceSingleTileKernelINS2_10policy_hubIdjN4cuda3std3__44plusIdEEE10Policy1000EPdSC_iS9_ddNS7_10__identityEEEvT0_T1_T2_T3_T4_T6__param_2,
	.param .align 1 .b8 _ZN3cub18CUB_300001_SM_10006detail6reduce28DeviceReduceSingleTileKernelINS2_10policy_hubIdjN4cuda3std3__44plusIdEEE10Policy1000EPdSC_iS9_ddNS7_10__identityEEEvT0_T1_T2_T3_T4_T6__param_3[1],
	.param .f64 _ZN3cub18CUB_300001_SM_10006detail6reduce28DeviceReduceSingleTileKernelINS2_10policy_hubIdjN4cuda3std3__44plusIdEEE10Policy1000EPdSC_iS9_ddNS7_10__identityEEEvT0_T1_T2_T3_T4_T6__param_4,
	.param .align 1 .b8 _ZN3cub18CUB_300001_SM_10006detail6reduce28DeviceReduceSingleTileKernelINS2_10policy_hubIdjN4cuda3std3__44plusIdEEE10Policy1000EPdSC_iS9_ddNS7_10__identityEEEvT0_T1_T2_T3_T4_T6__param_5[1]
)
.maxntid 640
.minnctapersm 1
{
	.reg .pred 	%p<62>;
	.reg .b32 	%r<239>;
	.reg .b64 	%rd<109>;
	.reg .b64 	%fd<264>;
	// demoted variable
	.shared .align 8 .b8 _ZZN3cub18CUB_300001_SM_10006detail6reduce28DeviceReduceSingleTileKernelINS2_10policy_hubIdjN4cuda3std3__44plusIdEEE10Policy1000EPdSC_iS9_ddNS7_10__identityEEEvT0_T1_T2_T3_T4_T6_E12temp_storage[192];
	ld.param.u64 	%rd9, [_ZN3cub18CUB_300001_SM_10006detail6reduce28DeviceReduceSingleTileKernelINS2_10policy_hubIdjN4cuda3std3__44plusIdEEE10Policy1000EPdSC_iS9_ddNS7_10__identityEEEvT0_T1_T2_T3_T4_T6__param_0];
	ld.param.u64 	%rd10, [_ZN3cub18CUB_300001_SM_10006detail6reduce28DeviceReduceSingleTileKernelINS2_10policy_hubIdjN4cuda3std3__44plusIdEEE10Policy1000EPdSC_iS9_ddNS7_10__identityEEEvT0_T1_T2_T3_T4_T6__param_1];
	ld.param.u32 	%r36, [_ZN3cub18CUB_300001_SM_10006detail6reduce28DeviceReduceSingleTileKernelINS2_10policy_hubIdjN4cuda3std3__44plusIdEEE10Policy1000EPdSC_iS9_ddNS7_10__identityEEEvT0_T1_T2_T3_T4_T6__param_2];
	ld.param.f64 	%fd30, [_ZN3cub18CUB_300001_SM_10006detail6reduce28DeviceReduceSingleTileKernelINS2_10policy_hubIdjN4cuda3std3__44plusIdEEE10Policy1000EPdSC_iS9_ddNS7_10__identityEEEvT0_T1_T2_T3_T4_T6__param_4];
	cvta.to.global.u64 	%rd1, %rd10;
	setp.ne.s32 	%p1, %r36, 0;
	@%p1 bra 	$L__BB9_3;
	mov.u32 	%r225, %tid.x;
	setp.ne.s32 	%p61, %r225, 0;
	@%p61 bra 	$L__BB9_39;
	st.global.f64 	[%rd1], %fd30;
	bra.uni 	$L__BB9_39;
$L__BB9_3:
	setp.gt.s32 	%p2, %r36, 5119;
	@%p2 bra 	$L__BB9_21;
	mov.u32 	%r1, %tid.x;
	setp.ge.s32 	%p19, %r1, %r36;
	mov.f64 	%fd255, 0d0000000000000000;
	mov.u32 	%r229, %r1;
	@%p19 bra 	$L__BB9_6;
	mul.wide.u32 	%rd74, %r1, 8;
	add.s64 	%rd73, %rd9, %rd74;
	// begin inline asm
	ld.global.nc.u64 %rd72, [%rd73];
	// end inline asm
	mov.b64 	%fd255, %rd72;
	add.s32 	%r229, %r1, 640;
$L__BB9_6:
	setp.ge.s32 	%p20, %r229, %r36;
	@%p20 bra 	$L__BB9_12;
	not.b32 	%r101, %r229;
	add.s32 	%r4, %r36, %r101;
	mul.hi.u32 	%r102, %r4, -858993459;
	shr.u32 	%r103, %r102, 9;
	add.s32 	%r5, %r103, 1;
	and.b32  	%r104, %r103, 3;
	setp.eq.s32 	%p21, %r104, 3;
	@%p21 bra 	$L__BB9_10;
	mul.wide.u32 	%rd75, %r229, 8;
	add.s64 	%rd107, %rd9, %rd75;
	and.b32  	%r105, %r5, 3;
	neg.s32 	%r227, %r105;
$L__BB9_9:
	.pragma "nounroll";
	// begin inline asm
	ld.global.nc.u64 %rd76, [%rd107];
	// end inline asm
	mov.b64 	%fd121, %rd76;
	add.f64 	%fd255, %fd255, %fd121;
	add.s32 	%r229, %r229, 640;
	add.s64 	%rd107, %rd107, 5120;
	add.s32 	%r227, %r227, 1;
	setp.ne.s32 	%p22, %r227, 0;
	@%p22 bra 	$L__BB9_9;
$L__BB9_10:
	setp.lt.u32 	%p23, %r4, 1920;
	@%p23 bra 	$L__BB9_12;
$L__BB9_11:
	mul.wide.s32 	%rd86, %r229, 8;
	add.s64 	%rd79, %rd9, %rd86;
	// begin inline asm
	ld.global.nc.u64 %rd78, [%rd79];
	// end inline asm
	mov.b64 	%fd122, %rd78;
	add.f64 	%fd123, %fd255, %fd122;
	add.s64 	%rd81, %rd79, 5120;
	// begin inline asm
	ld.global.nc.u64 %rd80, [%rd81];
	// end inline asm
	mov.b64 	%fd124, %rd80;
	add.f64 	%fd125, %fd123, %fd124;
	add.s64 	%rd83, %rd79, 10240;
	// begin inline asm
	ld.global.nc.u64 %rd82, [%rd83];
	// end inline asm
	mov.b64 	%fd126, %rd82;
	add.f64 	%fd127, %fd125, %fd126;
	add.s64 	%rd85, %rd79, 15360;
	// begin inline asm
	ld.global.nc.u64 %rd84, [%rd85];
	// end inline asm
	mov.b64 	%fd128, %rd84;
	add.f64 	%fd255, %fd127, %fd128;
	add.s32 	%r229, %r229, 2560;
	setp.lt.s32 	%p24, %r229, %r36;
	@%p24 bra 	$L__BB9_11;
$L__BB9_12:
	setp.lt.s32 	%p25, %r36, 640;
	@%p25 bra 	$L__BB9_17;
	// begin inline asm
	mov.u32 %r169, %laneid;
	// end inline asm
	mov.b64 	%rd97, %fd255;
	mov.b64 	{%r171, %r176}, %rd97;
	mov.b32 	%r177, 1;
	mov.b32 	%r218, 31;
	mov.b32 	%r219, -1;
	// begin inline asm
	shfl.sync.down.b32 %r170, %r171, %r177, %r218, %r219;
	// end inline asm
	// begin inline asm
	shfl.sync.down.b32 %r175, %r176, %r177, %r218, %r219;
	// end inline asm
	mov.b64 	%rd98, {%r170, %r175};
	mov.b64 	%fd199, %rd98;
	setp.gt.s32 	%p53, %r169, 30;
	add.f64 	%fd200, %fd255, %fd199;
	selp.f64 	%fd201, %fd255, %fd200, %p53;
	mov.b64 	%rd99, %fd201;
	mov.b64 	{%r181, %r186}, %rd99;
	mov.b32 	%r187, 2;
	// begin inline asm
	shfl.sync.down.b32 %r180, %r181, %r187, %r218, %r219;
	// end inline asm
	// begin inline asm
	shfl.sync.down.b32 %r185, %r186, %r187, %r218, %r219;
	// end inline asm
	mov.b64 	%rd100, {%r180, %r185};
	mov.b64 	%fd202, %rd100;
	setp.gt.s32 	%p54, %r169, 29;
	add.f64 	%fd203, %fd201, %fd202;
	selp.f64 	%fd204, %fd201, %fd203, %p54;
	mov.b64 	%rd101, %fd204;
	mov.b64 	{%r191, %r196}, %rd101;
	mov.b32 	%r197, 4;
	// begin inline asm
	shfl.sync.down.b32 %r190, %r191, %r197, %r218, %r219;
	// end inline asm
	// begin inline asm
	shfl.sync.down.b32 %r195, %r196, %r197, %r218, %r219;
	// end inline asm
	mov.b64 	%rd102, {%r190, %r195};
	mov.b64 	%fd205, %rd102;
	setp.gt.s32 	%p55, %r169, 27;
	add.f64 	%fd206, %fd204, %fd205;
	selp.f64 	%fd207, %fd204, %fd206, %p55;
	mov.b64 	%rd103, %fd207;
	mov.b64 	{%r201, %r206}, %rd103;
	mov.b32 	%r207, 8;
	// begin inline asm
	shfl.sync.down.b32 %r200, %r201, %r207, %r218, %r219;
	// end inline asm
	// begin inline asm
	shfl.sync.down.b32 %r205, %r206, %r207, %r218, %r219;
	// end inline asm
	mov.b64 	%rd104, {%r200, %r205};
	mov.b64 	%fd208, %rd104;
	setp.gt.s32 	%p56, %r169, 23;
	add.f64 	%fd209, %fd207, %fd208;
	selp.f64 	%fd210, %fd207, %fd209, %p56;
	mov.b64 	%rd105, %fd210;
	mov.b64 	{%r211, %r216}, %rd105;
	mov.b32 	%r217, 16;
	// begin inline asm
	shfl.sync.down.b32 %r210, %r211, %r217, %r218, %r219;
	// end inline asm
	// begin inline asm
	shfl.sync.down.b32 %r215, %r216, %r217, %r218, %r219;
	// end inline asm
	mov.b64 	%rd106, {%r210, %r215};
	mov.b64 	%fd211, %rd106;
	setp.gt.s32 	%p57, %r169, 15;
	add.f64 	%fd10, %fd210, %fd211;
	selp.f64 	%fd263, %fd210, %fd10, %p57;
	setp.ne.s32 	%p58, %r169, 0;
	@%p58 bra 	$L__BB9_15;
	shr.u32 	%r220, %r1, 2;
	and.b32  	%r221, %r220, 248;
	mov.u32 	%r222, _ZZN3cub18CUB_300001_SM_10006detail6reduce28DeviceReduceSingleTileKernelINS2_10policy_hubIdjN4cuda3std3__44plusIdEEE10Policy1000EPdSC_iS9_ddNS7_10__identityEEEvT0_T1_T2_T3_T4_T6_E12temp_storage;
	add.s32 	%r223, %r222, %r221;
	st.shared.f64 	[%r223+24], %fd10;
$L__BB9_15:
	bar.sync 	0;
	setp.ne.s32 	%p59, %r1, 0;
	@%p59 bra 	$L__BB9_37;
	ld.shared.f64 	%fd212, [_ZZN3cub18CUB_300001_SM_10006detail6reduce28DeviceReduceSingleTileKernelINS2_10policy_hubIdjN4cuda3std3__44plusIdEEE10Policy1000EPdSC_iS9_ddNS7_10__identityEEEvT0_T1_T2_T3_T4_T6_E12temp_storage+32];
	add.f64 	%fd213, %fd263, %fd212;
	ld.shared.f64 	%fd214, [_ZZN3cub18CUB_300001_SM_10006detail6reduce28DeviceReduceSingleTileKernelINS2_10policy_hubIdjN4cuda3std3__44plusIdEEE10Policy1000EPdSC_iS9_ddNS7_10__identityEEEvT0_T1_T2_T3_T4_T6_E12temp_storage+40];
	add.f64 	%fd215, %fd213, %fd214;
	ld.shared.f64 	%fd216, [_ZZN3cub18CUB_300001_SM_10006detail6reduce28DeviceReduceSingleTileKernelINS2_10policy_hubIdjN4cuda3std3__44plusIdEEE10Policy1000EPdSC_iS9_ddNS7_10__identityEEEvT0_T1_T2_T3_T4_T6_E12temp_storage+48];
	add.f64 	%fd217, %fd215, %fd216;
	ld.shared.f64 	%fd218, [_ZZN3cub18CUB_300001_SM_10006detail6reduce28DeviceReduceSingleTileKernelINS2_10policy_hubIdjN4cuda3std3__44plusIdEEE10Policy1000EPdSC_iS9_ddNS7_10__identityEEEvT0_T1_T2_T3_T4_T6_E12temp_storage+56];
	add.f64 	%fd219, %fd217, %fd218;
	ld.shared.f64 	%fd220, [_ZZN3cub18CUB_300001_SM_10006detail6reduce28DeviceReduceSingleTileKernelINS2_10policy_hubIdjN4cuda3std3__44plusIdEEE10Policy1000EPdSC_iS9_ddNS7_10__identityEEEvT0_T1_T2_T3_T4_T6_E12temp_storage+64];
	add.f64 	%fd221, %fd219, %fd220;
	ld.shared.f64 	%fd222, [_ZZN3cub18CUB_300001_SM_10006detail6reduce28DeviceReduceSingleTileKernelINS2_10policy_hubIdjN4cuda3std3__44plusIdEEE10Policy1000EPdSC_iS9_ddNS7_10__identityEEEvT0_T1_T2_T3_T4_T6_E12temp_storage+72];
	add.f64 	%fd223, %fd221, %fd222;
	ld.shared.f64 	%fd224, [_ZZN3cub18CUB_300001_SM_10006detail6reduce28DeviceReduceSingleTileKernelINS2_10policy_hubIdjN4cuda3std3__44plusIdEEE10Policy1000EPdSC_iS9_ddNS7_10__identityEEEvT0_T1_T2_T3_T4_T6_E12temp_storage+80];
	add.f64 	%fd225, %fd223, %fd224;
	ld.shared.f64 	%fd226, [_ZZN3cub18CUB_300001_SM_10006detail6reduce28DeviceReduceSingleTileKernelINS2_10policy_hubIdjN4cuda3std3__44plusIdEEE10Policy1000EPdSC_iS9_ddNS7_10__identityEEEvT0_T1_T2_T3_T4_T6_E12temp_storage+88];
	add.f64 	%fd227, %fd225, %fd226;
	ld.shared.f64 	%fd228, [_ZZN3cub18CUB_300001_SM_10006detail6reduce28DeviceReduceSingleTileKernelINS2_10policy_hubIdjN4cuda3std3__44plusIdEEE10Policy1000EPdSC_iS9_ddNS7_10__identityEEEvT0_T1_T2_T3_T4_T6_E12temp_storage+96];
	add.f64 	%fd229, %fd227, %fd228;
	ld.shared.f64 	%fd230, [_ZZN3cub18CUB_300001_SM_10006detail6reduce28DeviceReduceSingleTileKernelINS2_10policy_hubIdjN4cuda3std3__44plusIdEEE10Policy1000EPdSC_iS9_ddNS7_10__identityEEEvT0_T1_T2_T3_T4_T6_E12temp_storage+104];
	add.f64 	%fd231, %fd229, %fd230;
	ld.shared.f64 	%fd232, [_ZZN3cub18CUB_300001_SM_10006detail6reduce28DeviceReduceSingleTileKernelINS2_10policy_hubIdjN4cuda3std3__44plusIdEEE10Policy1000EPdSC_iS9_ddNS7_10__identityEEEvT0_T1_T2_T3_T4_T6_E12temp_storage+112];
	add.f64 	%fd233, %fd231, %fd232;
	ld.shared.f64 	%fd234, [_ZZN3cub18CUB_300001_SM_10006detail6reduce28DeviceReduceSingleTileKernelINS2_10policy_hubIdjN4cuda3std3__44plusIdEEE10Policy1000EPdSC_iS9_ddNS7_10__identityEEEvT0_T1_T2_T3_T4_T6_E12temp_storage+120];
	add.f64 	%fd235, %fd233, %fd234;
	ld.shared.f64 	%fd236, [_ZZN3cub18CUB_300001_SM_10006detail6reduce28DeviceReduceSingleTileKernelINS2_10policy_hubIdjN4cuda3std3__44plusIdEEE10Policy1000EPdSC_iS9_ddNS7_10__identityEEEvT0_T1_T2_T3_T4_T6_E12temp_storage+128];
	add.f64 	%fd237, %fd235, %fd236;
	ld.shared.f64 	%fd238, [_ZZN3cub18CUB_300001_SM_10006detail6reduce28DeviceReduceSingleTileKernelINS2_10policy_hubIdjN4cuda3std3__44plusIdEEE10Policy1000EPdSC_iS9_ddNS7_10__identityEEEvT0_T1_T2_T3_T4_T6_E12temp_storage+136];
	add.f64 	%fd239, %fd237, %fd238;
	ld.shared.f64 	%fd240, [_ZZN3cub18CUB_300001_SM_10006detail6reduce28DeviceReduceSingleTileKernelINS2_10policy_hubIdjN4cuda3std3__44plusIdEEE10Policy1000EPdSC_iS9_ddNS7_10__identityEEEvT0_T1_T2_T3_T4_T6_E12temp_storage+144];
	add.f64 	%fd241, %fd239, %fd240;
	ld.shared.f64 	%fd242, [_ZZN3cub18CUB_300001_SM_10006detail6reduce28DeviceReduceSingleTileKernelINS2_10policy_hubIdjN4cuda3std3__44plusIdEEE10Policy1000EPdSC_iS9_ddNS7_10__identityEEEvT0_T1_T2_T3_T4_T6_E12temp_storage+152];
	add.f64 	%fd243, %fd241, %fd242;
	ld.shared.f64 	%fd244, [_ZZN3cub18CUB_300001_SM_10006detail6reduce28DeviceReduceSingleTileKernelINS2_10policy_hubIdjN4cuda3std3__44plusIdEEE10Policy1000EPdSC_iS9_ddNS7_10__identityEEEvT0_T1_T2_T3_T4_T6_E12temp_storage+160];
	add.f64 	%fd245, %fd243, %fd244;
	ld.shared.f64 	%fd246, [_ZZN3cub18CUB_300001_SM_10006detail6reduce28DeviceReduceSingleTileKernelINS2_10policy_hubIdjN4cuda3std3__44plusIdEEE10Policy1000EPdSC_iS9_ddNS7_10__identityEEEvT0_T1_T2_T3_T4_T6_E12temp_storage+168];
	add.f64 	%fd247, %fd245, %fd246;
	ld.shared.f64 	%fd248, [_ZZN3cub18CUB_300001_SM_10006detail6reduce28DeviceReduceSingleTileKernelINS2_10policy_hubIdjN4cuda3std3__44plusIdEEE10Policy1000EPdSC_iS9_ddNS7_10__identityEEEvT0_T1_T2_T3_T4_T6_E12temp_storage+176];
	add.f64 	%fd263, %fd247, %fd248;
	bra.uni 	$L__BB9_37;
$L__BB9_17:
	// begin inline asm
	mov.u32 %r106, %laneid;
	// end inline asm
	and.b32  	%r157, %r1, 992;
	add.s32 	%r158, %r157, 32;
	setp.gt.s32 	%p26, %r158, %r36;
	not.b32 	%r159, %r157;
	add.s32 	%r160, %r36, %r159;
	selp.b32 	%r155, %r160, 31, %p26;
	mov.b64 	%rd87, %fd255;
	mov.b64 	{%r108, %r113}, %rd87;
	mov.b32 	%r114, 1;
	mov.b32 	%r156, -1;
	// begin inline asm
	shfl.sync.down.b32 %r107, %r108, %r114, %r155, %r156;
	// end inline asm
	// begin inline asm
	shfl.sync.down.b32 %r112, %r113, %r114, %r155, %r156;
	// end inline asm
	mov.b64 	%rd88, {%r107, %r112};
	mov.b64 	%fd129, %rd88;
	setp.lt.s32 	%p27, %r106, %r155;
	add.f64 	%fd130, %fd255, %fd129;
	selp.f64 	%fd131, %fd130, %fd255, %p27;
	mov.b64 	%rd89, %fd131;
	mov.b64 	{%r118, %r123}, %rd89;
	mov.b32 	%r124, 2;
	// begin inline asm
	shfl.sync.down.b32 %r117, %r118, %r124, %r155, %r156;
	// end inline asm
	// begin inline asm
	shfl.sync.down.b32 %r122, %r123, %r124, %r155, %r156;
	// end inline asm
	mov.b64 	%rd90, {%r117, %r122};
	mov.b64 	%fd132, %rd90;
	add.s32 	%r161, %r106, 2;
	setp.gt.s32 	%p28, %r161, %r155;
	add.f64 	%fd133, %fd131, %fd132;
	selp.f64 	%fd134, %fd131, %fd133, %p28;
	mov.b64 	%rd91, %fd134;
	mov.b64 	{%r128, %r133}, %rd91;
	mov.b32 	%r134, 4;
	// begin inline asm
	shfl.sync.down.b32 %r127, %r128, %r134, %r155, %r156;
	// end inline asm
	// begin inline asm
	shfl.sync.down.b32 %r132, %r133, %r134, %r155, %r156;
	// end inline asm
	mov.b64 	%rd92, {%r127, %r132};
	mov.b64 	%fd135, %rd92;
	add.s32 	%r162, %r106, 4;
	setp.gt.s32 	%p29, %r162, %r155;
	add.f64 	%fd136, %fd134, %fd135;
	selp.f64 	%fd137, %fd134, %fd136, %p29;
	mov.b64 	%rd93, %fd137;
	mov.b64 	{%r138, %r143}, %rd93;
	mov.b32 	%r144, 8;
	// begin inline asm
	shfl.sync.down.b32 %r137, %r138, %r144, %r155, %r156;
	// end inline asm
	// begin inline asm
	shfl.sync.down.b32 %r142, %r143, %r144, %r155, %r156;
	// end inline asm
	mov.b64 	%rd94, {%r137, %r142};
	mov.b64 	%fd138, %rd94;
	add.s32 	%r163, %r106, 8;
	setp.gt.s32 	%p30, %r163, %r155;
	add.f64 	%fd139, %fd137, %fd138;
	selp.f64 	%fd140, %fd137, %fd139, %p30;
	mov.b64 	%rd95, %fd140;
	mov.b64 	{%r148, %r153}, %rd95;
	mov.b32 	%r154, 16;
	// begin inline asm
	shfl.sync.down.b32 %r147, %r148, %r154, %r155, %r156;
	// end inline asm
	// begin inline asm
	shfl.sync.down.b32 %r152, %r153, %r154, %r155, %r156;
	// end inline asm
	mov.b64 	%rd96, {%r147, %r152};
	mov.b64 	%fd141, %rd96;
	add.s32 	%r164, %r106, 16;
	setp.gt.s32 	%p31, %r164, %r155;
	add.f64 	%fd142, %fd140, %fd141;
	selp.f64 	%fd263, %fd140, %fd142, %p31;
	setp.ne.s32 	%p32, %r106, 0;
	@%p32 bra 	$L__BB9_19;
	shr.u32 	%r165, %r1, 2;
	and.b32  	%r166, %r165, 248;
	mov.u32 	%r167, _ZZN3cub18CUB_300001_SM_10006detail6reduce28DeviceReduceSingleTileKernelINS2_10policy_hubIdjN4cuda3std3__44plusIdEEE10Policy1000EPdSC_iS9_ddNS7_10__identityEEEvT0_T1_T2_T3_T4_T6_E12temp_storage;
	add.s32 	%r168, %r167, %r166;
	st.shared.f64 	[%r168+24], %fd263;
$L__BB9_19:
	bar.sync 	0;
	setp.ne.s32 	%p33, %r1, 0;
	@%p33 bra 	$L__BB9_37;
	setp.gt.s32 	%p34, %r36, 32;
	ld.shared.f64 	%fd143, [_ZZN3cub18CUB_300001_SM_10006detail6reduce28DeviceReduceSingleTileKernelINS2_10policy_hubIdjN4cuda3std3__44plusIdEEE10Policy1000EPdSC_iS9_ddNS7_10__identityEEEvT0_T1_T2_T3_T4_T6_E12temp_storage+32];
	add.f64 	%fd144, %fd263, %fd143;
	selp.f64 	%fd145, %fd144, %fd263, %p34;
	setp.gt.s32 	%p35, %r36, 64;
	ld.shared.f64 	%fd146, [_ZZN3cub18CUB_300001_SM_10006detail6reduce28DeviceReduceSingleTileKernelINS2_10policy_hubIdjN4cuda3std3__44plusIdEEE10Policy1000EPdSC_iS9_ddNS7_10__identityEEEvT0_T1_T2_T3_T4_T6_E12temp_storage+40];
	add.f64 	%fd147, %fd146, %fd145;
	selp.f64 	%fd148, %fd147, %fd145, %p35;
	setp.gt.s32 	%p36, %r36, 96;
	ld.shared.f64 	%fd149, [_ZZN3cub18CUB_300001_SM_10006detail6reduce28DeviceReduceSingleTileKernelINS2_10policy_hubIdjN4cuda3std3__44plusIdEEE10Policy1000EPdSC_iS9_ddNS7_10__identityEEEvT0_T1_T2_T3_T4_T6_E12temp_storage+48];
	add.f64 	%fd150, %fd149, %fd148;
	selp.f64 	%fd151, %fd150, %fd148, %p36;
	setp.gt.s32 	%p37, %r36, 128;
	ld.shared.f64 	%fd152, [_ZZN3cub18CUB_300001_SM_10006detail6reduce28DeviceReduceSingleTileKernelINS2_10policy_hubIdjN4cuda3std3__44plusIdEEE10Policy1000EPdSC_iS9_ddNS7_10__identityEEEvT0_T1_T2_T3_T4_T6_E12temp_storage+56];
	add.f64 	%fd153, %fd152, %fd151;
	selp.f64 	%fd154, %fd153, %fd151, %p37;
	setp.gt.s32 	%p38, %r36, 160;
	ld.shared.f64 	%fd155, [_ZZN3cub18CUB_300001_SM_10006detail6reduce28DeviceReduceSingleTileKernelINS2_10policy_hubIdjN4cuda3std3__44plusIdEEE10Policy1000EPdSC_iS9_ddNS7_10__identityEEEvT0_T1_T2_T3_T4_T6_E12temp_storage+64];
	add.f64 	%fd156, %fd155, %fd154;
	selp.f64 	%fd157, %fd156, %fd154, %p38;
	setp.gt.s32 	%p39, %r36, 192;
	ld.shared.f64 	%fd158, [_ZZN3cub18CUB_300001_SM_10006detail6reduce28DeviceReduceSingleTileKernelINS2_10policy_hubIdjN4cuda3std3__44plusIdEEE10Policy1000EPdSC_iS9_ddNS7_10__identityEEEvT0_T1_T2_T3_T4_T6_E12temp_storage+72];
	add.f64 	%fd159, %fd158, %fd157;
	selp.f64 	%fd160, %fd159, %fd157, %p39;
	setp.gt.s32 	%p40, %r36, 224;
	ld.shared.f64 	%fd161, [_ZZN3cub18CUB_300001_SM_10006detail6reduce28DeviceReduceSingleTileKernelINS2_10policy_hubIdjN4cuda3std3__44plusIdEEE10Policy1000EPdSC_iS9_ddNS7_10__identityEEEvT0_T1_T2_T3_T4_T6_E12temp_storage+80];
	add.f64 	%fd162, %fd161, %fd160;
	selp.f64 	%fd163, %fd162, %fd160, %p40;
	setp.gt.s32 	%p41, %r36, 256;
	ld.shared.f64 	%fd164, [_ZZN3cub18CUB_300001_SM_10006detail6reduce28DeviceReduceSingleTileKernelINS2_10policy_hubIdjN4cuda3std3__44plusIdEEE10Policy1000EPdSC_iS9_ddNS7_10__identityEEEvT0_T1_T2_T3_T4_T6_E12temp_storage+88];
	add.f64 	%fd165, %fd164, %fd163;
	selp.f64 	%fd166, %fd165, %fd163, %p41;
	setp.gt.s32 	%p42, %r36, 288;
	ld.shared.f64 	%fd167, [_ZZN3cub18CUB_300001_SM_10006detail6reduce28DeviceReduceSingleTileKernelINS2_10policy_hubIdjN4cuda3std3__44plusIdEEE10Policy1000EPdSC_iS9_ddNS7_10__identityEEEvT0_T1_T2_T3_T4_T6_E12temp_storage+96];
	add.f64 	%fd168, %fd167, %fd166;
	selp.f64 	%fd169, %fd168, %fd166, %p42;
	setp.gt.s32 	%p43, %r36, 320;
	ld.shared.f64 	%fd170, [_ZZN3cub18CUB_300001_SM_10006detail6reduce28DeviceReduceSingleTileKernelINS2_10policy_hubIdjN4cuda3std3__44plusIdEEE10Policy1000EPdSC_iS9_ddNS7_10__identityEEEvT0_T1_T2_T3_T4_T6_E12temp_storage+104];
	add.f64 	%fd171, %fd170, %fd169;
	selp.f64 	%fd172, %fd171, %fd169, %p43;
	setp.gt.s32 	%p44, %r36, 352;
	ld.shared.f64 	%fd173, [_ZZN3cub18CUB_300001_SM_10006detail6reduce28DeviceReduceSingleTileKernelINS2_10policy_hubIdjN4cuda3std3__44plusIdEEE10Policy1000EPdSC_iS9_ddNS7_10__identityEEEvT0_T1_T2_T3_T4_T6_E12temp_storage+112];
	add.f64 	%fd174, %fd173, %fd172;
	selp.f64 	%fd175, %fd174, %fd172, %p44;
	setp.gt.s32 	%p45, %r36, 384;
	ld.shared.f64 	%fd176, [_ZZN3cub18CUB_300001_SM_10006detail6reduce28DeviceReduceSingleTileKernelINS2_10policy_hubIdjN4cuda3std3__44plusIdEEE10Policy1000EPdSC_iS9_ddNS7_10__identityEEEvT0_T1_T2_T3_T4_T6_E12temp_storage+120];
	add.f64 	%fd177, %fd176, %fd175;
	selp.f64 	%fd178, %fd177, %fd175, %p45;
	setp.gt.s32 	%p46, %r36, 416;
	ld.shared.f64 	%fd179, [_ZZN3cub18CUB_300001_SM_10006detail6reduce28DeviceReduceSingleTileKernelINS2_10policy_hubIdjN4cuda3std3__44plusIdEEE10Policy1000EPdSC_iS9_ddNS7_10__identityEEEvT0_T1_T2_T3_T4_T6_E12temp_storage+128];
	add.f64 	%fd180, %fd179, %fd178;
	selp.f64 	%fd181, %fd180, %fd178, %p46;
	setp.gt.s32 	%p47, %r36, 448;
	ld.shared.f64 	%fd182, [_ZZN3cub18CUB_300001_SM_10006detail6reduce28DeviceReduceSingleTileKernelINS2_10policy_hubIdjN4cuda3std3__44plusIdEEE10Policy1000EPdSC_iS9_ddNS7_10__identityEEEvT0_T1_T2_T3_T4_T6_E12temp_storage+136];
	add.f64 	%fd183, %fd182, %fd181;
	selp.f64 	%fd184, %fd183, %fd181, %p47;
	setp.gt.s32 	%p48, %r36, 480;
	ld.shared.f64 	%fd185, [_ZZN3cub18CUB_300001_SM_10006detail6reduce28DeviceReduceSingleTileKernelINS2_10policy_hubIdjN4cuda3std3__44plusIdEEE10Policy1000EPdSC_iS9_ddNS7_10__identityEEEvT0_T1_T2_T3_T4_T6_E12temp_storage+144];
	add.f64 	%fd186, %fd185, %fd184;
	selp.f64 	%fd187, %fd186, %fd184, %p48;
	setp.gt.s32 	%p49, %r36, 512;
	ld.shared.f64 	%fd188, [_ZZN3cub18CUB_300001_SM_10006detail6reduce28DeviceReduceSingleTileKernelINS2_10policy_hubIdjN4cuda3std3__44plusIdEEE10Policy1000EPdSC_iS9_ddNS7_10__identityEEEvT0_T1_T2_T3_T4_T6_E12temp_storage+152];
	add.f64 	%fd189, %fd188, %fd187;
	selp.f64 	%fd190, %fd189, %fd187, %p49;
	setp.gt.s32 	%p50, %r36, 544;
	ld.shared.f64 	%fd191, [_ZZN3cub18CUB_300001_SM_10006detail6reduce28DeviceReduceSingleTileKernelINS2_10policy_hubIdjN4cuda3std3__44plusIdEEE10Policy1000EPdSC_iS9_ddNS7_10__identityEEEvT0_T1_T2_T3_T4_T6_E12temp_storage+160];
	add.f64 	%fd192, %fd191, %fd190;
	selp.f64 	%fd193, %fd192, %fd190, %p50;
	setp.gt.s32 	%p51, %r36, 576;
	ld.shared.f64 	%fd194, [_ZZN3cub18CUB_300001_SM_10006detail6reduce28DeviceReduceSingleTileKernelINS2_10policy_hubIdjN4cuda3std3__44plusIdEEE10Policy1000EPdSC_iS9_ddNS7_10__identityEEEvT0_T1_T2_T3_T4_T6_E12temp_storage+168];
	add.f64 	%fd195, %fd194, %fd193;
	selp.f64 	%fd196, %fd195, %fd193, %p51;
	setp.gt.s32 	%p52, %r36, 608;
	ld.shared.f64 	%fd197, [_ZZN3cub18CUB_300001_SM_10006detail6reduce28DeviceReduceSingleTileKernelINS2_10policy_hubIdjN4cuda3std3__44plusIdEEE10Policy1000EPdSC_iS9_ddNS7_10__identityEEEvT0_T1_T2_T3_T4_T6_E12temp_storage+176];
	add.f64 	%fd198, %fd197, %fd196;
	selp.f64 	%fd263, %fd198, %fd196, %p52;
	bra.uni 	$L__BB9_37;
$L__BB9_21:
	mov.u32 	%r14, %tid.x;
	mul.wide.u32 	%rd27, %r14, 8;
	add.s64 	%rd12, %rd9, %rd27;
	// begin inline asm
	ld.global.nc.u64 %rd11, [%rd12];
	// end inline asm
	mov.b64 	%fd31, %rd11;
	add.s64 	%rd14, %rd12, 5120;
	// begin inline asm
	ld.global.nc.u64 %rd13, [%rd14];
	// end inline asm
	mov.b64 	%fd32, %rd13;
	add.s64 	%rd16, %rd12, 10240;
	// begin inline asm
	ld.global.nc.u64 %rd15, [%rd16];
	// end inline asm
	mov.b64 	%fd33, %rd15;
	add.s64 	%rd18, %rd12, 15360;
	// begin inline asm
	ld.global.nc.u64 %rd17, [%rd18];
	// end inline asm
	mov.b64 	%fd34, %rd17;
	add.s64 	%rd20, %rd12, 20480;
	// begin inline asm
	ld.global.nc.u64 %rd19, [%rd20];
	// end inline asm
	mov.b64 	%fd35, %rd19;
	add.s64 	%rd22, %rd12, 25600;
	// begin inline asm
	ld.global.nc.u64 %rd21, [%rd22];
	// end inline asm
	mov.b64 	%fd36, %rd21;
	add.s64 	%rd24, %rd12, 30720;
	// begin inline asm
	ld.global.nc.u64 %rd23, [%rd24];
	// end inline asm
	mov.b64 	%fd37, %rd23;
	add.s64 	%rd26, %rd12, 35840;
	// begin inline asm
	ld.global.nc.u64 %rd25, [%rd26];
	// end inline asm
	mov.b64 	%fd38, %rd25;
	add.f64 	%fd39, %fd31, %fd32;
	add.f64 	%fd40, %fd39, %fd33;
	add.f64 	%fd41, %fd40, %fd34;
	add.f64 	%fd42, %fd41, %fd35;
	add.f64 	%fd43, %fd42, %fd36;
	add.f64 	%fd44, %fd43, %fd37;
	add.f64 	%fd262, %fd44, %fd38;
	setp.lt.u32 	%p3, %r36, 10240;
	mov.b32 	%r232, 5120;
	@%p3 bra 	$L__BB9_25;
	add.s32 	%r15, %r36, -5120;
	mov.b32 	%r232, 5120;
$L__BB9_23:
	mul.wide.s32 	%rd44, %r232, 8;
	add.s64 	%rd29, %rd12, %rd44;
	// begin inline asm
	ld.global.nc.u64 %rd28, [%rd29];
	// end inline asm
	mov.b64 	%fd45, %rd28;
	add.s64 	%rd31, %rd29, 5120;
	// begin inline asm
	ld.global.nc.u64 %rd30, [%rd31];
	// end inline asm
	mov.b64 	%fd46, %rd30;
	add.s64 	%rd33, %rd29, 10240;
	// begin inline asm
	ld.global.nc.u64 %rd32, [%rd33];
	// end inline asm
	mov.b64 	%fd47, %rd32;
	add.s64 	%rd35, %rd29, 15360;
	// begin inline asm
	ld.global.nc.u64 %rd34, [%rd35];
	// end inline asm
	mov.b64 	%fd48, %rd34;
	add.s64 	%rd37, %rd29, 20480;
	// begin inline asm
	ld.global.nc.u64 %rd36, [%rd37];
	// end inline asm
	mov.b64 	%fd49, %rd36;
	add.s64 	%rd39, %rd29, 25600;
	// begin inline asm
	ld.global.nc.u64 %rd38, [%rd39];
	// end inline asm
	mov.b64 	%fd50, %rd38;
	add.s64 	%rd41, %rd29, 30720;
	// begin inline asm
	ld.global.nc.u64 %rd40, [%rd41];
	// end inline asm
	mov.b64 	%fd51, %rd40;
	add.s64 	%rd43, %rd29, 35840;
	// begin inline asm
	ld.global.nc.u64 %rd42, [%rd43];
	// end inline asm
	mov.b64 	%fd52, %rd42;
	add.f64 	%fd53, %fd262, %fd45;
	add.f64 	%fd54, %fd53, %fd46;
	add.f64 	%fd55, %fd54, %fd47;
	add.f64 	%fd56, %fd55, %fd48;
	add.f64 	%fd57, %fd56, %fd49;
	add.f64 	%fd58, %fd57, %fd50;
	add.f64 	%fd59, %fd58, %fd51;
	add.f64 	%fd262, %fd59, %fd52;
	sub.s32 	%r39, %r36, %r232;
	setp.lt.s32 	%p4, %r39, 5120;
	@%p4 bra 	$L__BB9_33;
	add.s32 	%r232, %r232, 5120;
	setp.le.s32 	%p5, %r232, %r15;
	@%p5 bra 	$L__BB9_23;
$L__BB9_25:
	setp.le.s32 	%p6, %r36, %r232;
	@%p6 bra 	$L__BB9_33;
	sub.s32 	%r19, %r36, %r232;
	setp.ge.s32 	%p7, %r14, %r19;
	@%p7 bra 	$L__BB9_33;
	not.b32 	%r40, %r14;
	add.s32 	%r41, %r36, %r40;
	sub.s32 	%r20, %r41, %r232;
	mul.hi.u32 	%r42, %r20, -858993459;
	shr.u32 	%r43, %r42, 9;
	add.s32 	%r21, %r43, 1;
	and.b32  	%r44, %r43, 3;
	setp.eq.s32 	%p8, %r44, 3;
	mov.u32 	%r236, %r14;
	@%p8 bra 	$L__BB9_30;
	add.s32 	%r234, %r14, %r232;
	and.b32  	%r45, %r21, 3;
	neg.s32 	%r233, %r45;
	mov.u32 	%r236, %r14;
$L__BB9_29:
	.pragma "nounroll";
	mul.wide.u32 	%rd47, %r234, 8;
	add.s64 	%rd46, %rd9, %rd47;
	// begin inline asm
	ld.global.nc.u64 %rd45, [%rd46];
	// end inline asm
	mov.b64 	%fd61, %rd45;
	add.f64 	%fd262, %fd262, %fd61;
	add.s32 	%r236, %r236, 640;
	add.s32 	%r234, %r234, 640;
	add.s32 	%r233, %r233, 1;
	setp.ne.s32 	%p9, %r233, 0;
	@%p9 bra 	$L__BB9_29;
$L__BB9_30:
	setp.lt.u32 	%p10, %r20, 1920;
	@%p10 bra 	$L__BB9_33;
	cvt.u64.u32 	%rd48, %r236;
	cvt.u64.u32 	%rd49, %r232;
	add.s64 	%rd50, %rd48, %rd49;
	shl.b64 	%rd51, %rd50, 3;
	add.s64 	%rd52, %rd51, %rd9;
	add.s64 	%rd108, %rd52, 10240;
	add.s32 	%r237, %r236, %r232;
$L__BB9_32:
	mul.wide.u32 	%rd61, %r237, 8;
	add.s64 	%rd54, %rd9, %rd61;
	// begin inline asm
	ld.global.nc.u64 %rd53, [%rd54];
	// end inline asm
	mov.b64 	%fd62, %rd53;
	add.f64 	%fd63, %fd262, %fd62;
	add.s64 	%rd56, %rd108, -5120;
	// begin inline asm
	ld.global.nc.u64 %rd55, [%rd56];
	// end inline asm
	mov.b64 	%fd64, %rd55;
	add.f64 	%fd65, %fd63, %fd64;
	// begin inline asm
	ld.global.nc.u64 %rd57, [%rd108];
	// end inline asm
	mov.b64 	%fd66, %rd57;
	add.f64 	%fd67, %fd65, %fd66;
	add.s64 	%rd60, %rd108, 5120;
	// begin inline asm
	ld.global.nc.u64 %rd59, [%rd60];
	// end inline asm
	mov.b64 	%fd68, %rd59;
	add.f64 	%fd262, %fd67, %fd68;
	add.s32 	%r236, %r236, 2560;
	add.s64 	%rd108, %rd108, 20480;
	add.s32 	%r237, %r237, 2560;
	setp.lt.s32 	%p11, %r236, %r19;
	@%p11 bra 	$L__BB9_32;
$L__BB9_33:
	// begin inline asm
	mov.u32 %r46, %laneid;
	// end inline asm
	mov.b64 	%rd62, %fd262;
	mov.b64 	{%r48, %r53}, %rd62;
	mov.b32 	%r54, 1;
	mov.b32 	%r95, 31;
	mov.b32 	%r96, -1;
	// begin inline asm
	shfl.sync.down.b32 %r47, %r48, %r54, %r95, %r96;
	// end inline asm
	// begin inline asm
	shfl.sync.down.b32 %r52, %r53, %r54, %r95, %r96;
	// end inline asm
	mov.b64 	%rd63, {%r47, %r52};
	mov.b64 	%fd69, %rd63;
	setp.gt.s32 	%p12, %r46, 30;
	add.f64 	%fd70, %fd262, %fd69;
	selp.f64 	%fd71, %fd262, %fd70, %p12;
	mov.b64 	%rd64, %fd71;
	mov.b64 	{%r58, %r63}, %rd64;
	mov.b32 	%r64, 2;
	// begin inline asm
	shfl.sync.down.b32 %r57, %r58, %r64, %r95, %r96;
	// end inline asm
	// begin inline asm
	shfl.sync.down.b32 %r62, %r63, %r64, %r95, %r96;
	// end inline asm
	mov.b64 	%rd65, {%r57, %r62};
	mov.b64 	%fd72, %rd65;
	setp.gt.s32 	%p13, %r46, 29;
	add.f64 	%fd73, %fd71, %fd72;
	selp.f64 	%fd74, %fd71, %fd73, %p13;
	mov.b64 	%rd66, %fd74;
	mov.b64 	{%r68, %r73}, %rd66;
	mov.b32 	%r74, 4;
	// begin inline asm
	shfl.sync.down.b32 %r67, %r68, %r74, %r95, %r96;
	// end inline asm
	// begin inline asm
	shfl.sync.down.b32 %r72, %r73, %r74, %r95, %r96;
	// end inline asm
	mov.b64 	%rd67, {%r67, %r72};
	mov.b64 	%fd75, %rd67;
	setp.gt.s32 	%p14, %r46, 27;
	add.f64 	%fd76, %fd74, %fd75;
	selp.f64 	%fd77, %fd74, %fd76, %p14;
	mov.b64 	%rd68, %fd77;
	mov.b64 	{%r78, %r83}, %rd68;
	mov.b32 	%r84, 8;
	// begin inline asm
	shfl.sync.down.b32 %r77, %r78, %r84, %r95, %r96;
	// end inline asm
	// begin inline asm
	shfl.sync.down.b32 %r82, %r83, %r84, %r95, %r96;
	// end inline asm
	mov.b64 	%rd69, {%r77, %r82};
	mov.b64 	%fd78, %rd69;
	setp.gt.s32 	%p15, %r46, 23;
	add.f64 	%fd79, %fd77, %fd78;
	selp.f64 	%fd80, %fd77, %fd79, %p15;
	mov.b64 	%rd70, %fd80;
	mov.b64 	{%r88, %r93}, %rd70;
	mov.b32 	%r94, 16;
	// begin inline asm
	shfl.sync.down.b32 %r87, %r88, %r94, %r95, %r96;
	// end inline asm
	// begin inline asm
	shfl.sync.down.b32 %r92, %r93, %r94, %r95, %r96;
	// end inline asm
	mov.b64 	%rd71, {%r87, %r92};
	mov.b64 	%fd81, %rd71;
	setp.gt.s32 	%p16, %r46, 15;
	add.f64 	%fd26, %fd80, %fd81;
	selp.f64 	%fd263, %fd80, %fd26, %p16;
	setp.ne.s32 	%p17, %r46, 0;
	@%p17 bra 	$L__BB9_35;
	shr.u32 	%r97, %r14, 2;
	and.b32  	%r98, %r97, 248;
	mov.u32 	%r99, _ZZN3cub18CUB_300001_SM_10006detail6reduce28DeviceReduceSingleTileKernelINS2_10policy_hubIdjN4cuda3std3__44plusIdEEE10Policy1000EPdSC_iS9_ddNS7_10__identityEEEvT0_T1_T2_T3_T4_T6_E12temp_storage;
	add.s32 	%r100, %r99, %r98;
	st.shared.f64 	[%r100+24], %fd26;
$L__BB9_35:
	bar.sync 	0;
	setp.ne.s32 	%p18, %r14, 0;
	@%p18 bra 	$L__BB9_37;
	ld.shared.f64 	%fd82, [_ZZN3cub18CUB_300001_SM_10006detail6reduce28DeviceReduceSingleTileKernelINS2_10policy_hubIdjN4cuda3std3__44plusIdEEE10Policy1000EPdSC_iS9_ddNS7_10__identityEEEvT0_T1_T2_T3_T4_T6_E12temp_storage+32];
	add.f64 	%fd83, %fd263, %fd82;
	ld.shared.f64 	%fd84, [_ZZN3cub18CUB_300001_SM_10006detail6reduce28DeviceReduceSingleTileKernelINS2_10policy_hubIdjN4cuda3std3__44plusIdEEE10Policy1000EPdSC_iS9_ddNS7_10__identityEEEvT0_T1_T2_T3_T4_T6_E12temp_storage+40];
	add.f64 	%fd85, %fd83, %fd84;
	ld.shared.f64 	%fd86, [_ZZN3cub18CUB_300001_SM_10006detail6reduce28DeviceReduceSingleTileKernelINS2_10policy_hubIdjN4cuda3std3__44plusIdEEE10Policy1000EPdSC_iS9_ddNS7_10__identityEEEvT0_T1_T2_T3_T4_T6_E12temp_storage+48];
	add.f64 	%fd87, %fd85, %fd86;
	ld.shared.f64 	%fd88, [_ZZN3cub18CUB_300001_SM_10006detail6reduce28DeviceReduceSingleTileKernelINS2_10policy_hubIdjN4cuda3std3__44plusIdEEE10Policy1000EPdSC_iS9_ddNS7_10__identityEEEvT0_T1_T2_T3_T4_T6_E12temp_storage+56];
	add.f64 	%fd89, %fd87, %fd88;
	ld.shared.f64 	%fd90, [_ZZN3cub18CUB_300001_SM_10006detail6reduce28DeviceReduceSingleTileKernelINS2_10policy_hubIdjN4cuda3std3__44plusIdEEE10Policy1000EPdSC_iS9_ddNS7_10__identityEEEvT0_T1_T2_T3_T4_T6_E12temp_storage+64];
	add.f64 	%fd91, %fd89, %fd90;
	ld.shared.f64 	%fd92, [_ZZN3cub18CUB_300001_SM_10006detail6reduce28DeviceReduceSingleTileKernelINS2_10policy_hubIdjN4cuda3std3__44plusIdEEE10Policy1000EPdSC_iS9_ddNS7_10__identityEEEvT0_T1_T2_T3_T4_T6_E12temp_storage+72];
	add.f64 	%fd93, %fd91, %fd92;
	ld.shared.f64 	%fd94, [_ZZN3cub18CUB_300001_SM_10006detail6reduce28DeviceReduceSingleTileKernelINS2_10policy_hubIdjN4cuda3std3__44plusIdEEE10Policy1000EPdSC_iS9_ddNS7_10__identityEEEvT0_T1_T2_T3_T4_T6_E12temp_storage+80];
	add.f64 	%fd95, %fd93, %fd94;
	ld.shared.f64 	%fd96, [_ZZN3cub18CUB_300001_SM_10006detail6reduce28DeviceReduceSingleTileKernelINS2_10policy_hubIdjN4cuda3std3__44plusIdEEE10Policy1000EPdSC_iS9_ddNS7_10__identityEEEvT0_T1_T2_T3_T4_T6_E12temp_storage+88];
	add.f64 	%fd97, %fd95, %fd96;
	ld.shared.f64 	%fd98, [_ZZN3cub18CUB_300001_SM_10006detail6reduce28DeviceReduceSingleTileKernelINS2_10policy_hubIdjN4cuda3std3__44plusIdEEE10Policy1000EPdSC_iS9_ddNS7_10__identityEEEvT0_T1_T2_T3_T4_T6_E12temp_storage+96];
	add.f64 	%fd99, %fd97, %fd98;
	ld.shared.f64 	%fd100, [_ZZN3cub18CUB_300001_SM_10006detail6reduce28DeviceReduceSingleTileKernelINS2_10policy_hubIdjN4cuda3std3__44plusIdEEE10Policy1000EPdSC_iS9_ddNS7_10__identityEEEvT0_T1_T2_T3_T4_T6_E12temp_storage+104];
	add.f64 	%fd101, %fd99, %fd100;
	ld.shared.f64 	%fd102, [_ZZN3cub18CUB_300001_SM_10006detail6reduce28DeviceReduceSingleTileKernelINS2_10policy_hubIdjN4cuda3std3__44plusIdEEE10Policy1000EPdSC_iS9_ddNS7_10__identityEEEvT0_T1_T2_T3_T4_T6_E12temp_storage+112];
	add.f64 	%fd103, %fd101, %fd102;
	ld.shared.f64 	%fd104, [_ZZN3cub18CUB_300001_SM_10006detail6reduce28DeviceReduceSingleTileKernelINS2_10policy_hubIdjN4cuda3std3__44plusIdEEE10Policy1000EPdSC_iS9_ddNS7_10__identityEEEvT0_T1_T2_T3_T4_T6_E12temp_storage+120];
	add.f64 	%fd105, %fd103, %fd104;
	ld.shared.f64 	%fd106, [_ZZN3cub18CUB_300001_SM_10006detail6reduce28DeviceReduceSingleTileKernelINS2_10policy_hubIdjN4cuda3std3__44plusIdEEE10Policy1000EPdSC_iS9_ddNS7_10__identityEEEvT0_T1_T2_T3_T4_T6_E12temp_storage+128];
	add.f64 	%fd107, %fd105, %fd106;
	ld.shared.f64 	%fd108, [_ZZN3cub18CUB_300001_SM_10006detail6reduce28DeviceReduceSingleTileKernelINS2_10policy_hubIdjN4cuda3std3__44plusIdEEE10Policy1000EPdSC_iS9_ddNS7_10__identityEEEvT0_T1_T2_T3_T4_T6_E12temp_storage+136];
	add.f64 	%fd109, %fd107, %fd108;
	ld.shared.f64 	%fd110, [_ZZN3cub18CUB_300001_SM_10006detail6reduce28DeviceReduceSingleTileKernelINS2_10policy_hubIdjN4cuda3std3__44plusIdEEE10Policy1000EPdSC_iS9_ddNS7_10__identityEEEvT0_T1_T2_T3_T4_T6_E12temp_storage+144];
	add.f64 	%fd111, %fd109, %fd110;
	ld.shared.f64 	%fd112, [_ZZN3cub18CUB_300001_SM_10006detail6reduce28DeviceReduceSingleTileKernelINS2_10policy_hubIdjN4cuda3std3__44plusIdEEE10Policy1000EPdSC_iS9_ddNS7_10__identityEEEvT0_T1_T2_T3_T4_T6_E12temp_storage+152];
	add.f64 	%fd113, %fd111, %fd112;
	ld.shared.f64 	%fd114, [_ZZN3cub18CUB_300001_SM_10006detail6reduce28DeviceReduceSingleTileKernelINS2_10policy_hubIdjN4cuda3std3__44plusIdEEE10Policy1000EPdSC_iS9_ddNS7_10__identityEEEvT0_T1_T2_T3_T4_T6_E12temp_storage+160];
	add.f64 	%fd115, %fd113, %fd114;
	ld.shared.f64 	%fd116, [_ZZN3cub18CUB_300001_SM_10006detail6reduce28DeviceReduceSingleTileKernelINS2_10policy_hubIdjN4cuda3std3__44plusIdEEE10Policy1000EPdSC_iS9_ddNS7_10__identityEEEvT0_T1_T2_T3_T4_T6_E12temp_storage+168];
	add.f64 	%fd117, %fd115, %fd116;
	ld.shared.f64 	%fd118, [_ZZN3cub18CUB_300001_SM_10006detail6reduce28DeviceReduceSingleTileKernelINS2_10policy_hubIdjN4cuda3std3__44plusIdEEE10Policy1000EPdSC_iS9_ddNS7_10__identityEEEvT0_T1_T2_T3_T4_T6_E12temp_storage+176];
	add.f64 	%fd263, %fd117, %fd118;
$L__BB9_37:
	mov.u32 	%r224, %tid.x;
	setp.ne.s32 	%p60, %r224, 0;
	@%p60 bra 	$L__BB9_39;
	add.f64 	%fd249, %fd30, %fd263;
	st.global.f64 	[%rd1], %fd249;
$L__BB9_39:
	ret;

}
	// .globl	_ZN3cub18CUB_300001_SM_10006detail6reduce28DeviceReduceSingleTileKernelINS2_10policy_hubIdyN4cuda3std3__44plusIdEEE10Policy1000EN6thrust24THRUST_300001_SM_1000_NS6detail15normal_iteratorINSD_10device_ptrIdEEEEPdyS9_ddNS7_10__identityEEEvT0_T1_T2_T3_T4_T6_
.visible .entry _ZN3cub18CUB_300001_SM_10006detail6reduce28DeviceReduceSingleTileKernelINS2_10policy_hubIdyN4cuda3std3__44plusIdEEE10Policy1000EN6thrust24THRUST_300001_SM_1000_NS6detail15normal_iteratorINSD_10device_ptrIdEEEEPdyS9_ddNS7_10__identityEEEvT0_T1_T2_T3_T4_T6_(
	.param .align 8 .b8 _ZN3cub18CUB_300001_SM_10006detail6reduce28DeviceReduceSingleTileKernelINS2_10policy_hubIdyN4cuda3std3__44plusIdEEE10Policy1000EN6thrust24THRUST_300001_SM_1000_NS6detail15normal_iteratorINSD_10device_ptrIdEEEEPdyS9_ddNS7_10__identityEEEvT0_T1_T2_T3_T4_T6__param_0[8],
	.param .u64 .ptr .align 1 _ZN3cub18CUB_300001_SM_10006detail6reduce28DeviceReduceSingleTileKernelINS2_10policy_hubIdyN4cuda3std3__44plusIdEEE10Policy1000EN6thrust24THRUST_300001_SM_1000_NS6detail15normal_iteratorINSD_10device_ptrIdEEEEPdyS9_ddNS7_10__identityEEEvT0_T1_T2_T3_T4_T6__param_1,
	.param .u64 _ZN3cub18CUB_300001_SM_10006detail6reduce28DeviceReduceSingleTileKernelINS2_10policy_hubIdyN4cuda3std3__44plusIdEEE10Policy1000EN6thrust24THRUST_300001_SM_1000_NS6detail15normal_iteratorINSD_10device_ptrIdEEEEPdyS9_ddNS7_10__identityEEEvT0_T1_T2_T3_T4_T6__param_2,
	.param .align 1 .b8 _ZN3cub18CUB_300001_SM_10006detail6reduce28DeviceReduceSingleTileKernelINS2_10policy_hubIdyN4cuda3std3__44plusIdEEE10Policy1000EN6thrust24THRUST_300001_SM_1000_NS6detail15normal_iteratorINSD_10device_ptrIdEEEEPdyS9_ddNS7_10__identityEEEvT0_T1_T2_T3_T4_T6__param_3[1],
	.param .f64 _ZN3cub18CUB_300001_SM_10006detail6reduce28DeviceReduceSingleTileKernelINS2_10policy_hubIdyN4cuda3std3__44plusIdEEE10Policy1000EN6thrust24THRUST_300001_SM_1000_NS6detail15normal_iteratorINSD_10device_ptrIdEEEEPdyS9_ddNS7_10__identityEEEvT0_T1_T2_T3_T4_T6__param_4,
	.param .align 1 .b8 _ZN3cub18CUB_300001_SM_10006detail6reduce28DeviceReduceSingleTileKernelINS2_10policy_hubIdyN4cuda3std3__44plusIdEEE10Policy1000EN6thrust24THRUST_300001_SM_1000_NS6detail15normal_iteratorINSD_10device_ptrIdEEEEPdyS9_ddNS7_10__identityEEEvT0_T1_T2_T3_T4_T6__param_5[1]
)
.maxntid 512
.minnctapersm 1
{
	.reg .pred 	%p<67>;
	.reg .b32 	%r<246>;
	.reg .b64 	%rd<86>;
	.reg .b64 	%fd<348>;
	// demoted variable
	.shared .align 8 .b8 _ZZN3cub18CUB_300001_SM_10006detail6reduce28DeviceReduceSingleTileKernelINS2_10policy_hubIdyN4cuda3std3__44plusIdEEE10Policy1000EN6thrust24THRUST_300001_SM_1000_NS6detail15normal_iteratorINSD_10device_ptrIdEEEEPdyS9_ddNS7_10__identityEEEvT0_T1_T2_T3_T4_T6_E12temp_storage[152];
	ld.param.u64 	%rd18, [_ZN3cub18CUB_300001_SM_10006detail6reduce28DeviceReduceSingleTileKernelINS2_10policy_hubIdyN4cuda3std3__44plusIdEEE10Policy1000EN6thrust24THRUST_300001_SM_1000_NS6detail15normal_iteratorINSD_10device_ptrIdEEEEPdyS9_ddNS7_10__identityEEEvT0_T1_T2_T3_T4_T6__param_0];
	ld.param.u64 	%rd20, [_ZN3cub18CUB_300001_SM_10006detail6reduce28DeviceReduceSingleTileKernelINS2_10policy_hubIdyN4cuda3std3__44plusIdEEE10Policy1000EN6thrust24THRUST_300001_SM_1000_NS6detail15normal_iteratorINSD_10device_ptrIdEEEEPdyS9_ddNS7_10__identityEEEvT0_T1_T2_T3_T4_T6__param_1];
	ld.param.u64 	%rd19, [_ZN3cub18CUB_300001_SM_10006detail6reduce28DeviceReduceSingleTileKernelINS2_10policy_hubIdyN4cuda3std3__44plusIdEEE10Policy1000EN6thrust24THRUST_300001_SM_1000_NS6detail15normal_iteratorINSD_10device_ptrIdEEEEPdyS9_ddNS7_10__identityEEEvT0_T1_T2_T3_T4_T6__param_2];
	ld.param.f64 	%fd42, [_ZN3cub18CUB_300001_SM_10006detail6reduce28DeviceReduceSingleTileKernelINS2_10policy_hubIdyN4cuda3std3__44plusIdEEE10Policy1000EN6thrust24THRUST_300001_SM_1000_NS6detail15normal_iteratorINSD_10device_ptrIdEEEEPdyS9_ddNS7_10__identityEEEvT0_T1_T2_T3_T4_T6__param_4];
	cvta.to.global.u64 	%rd1, %rd20;
	setp.ne.s64 	%p1, %rd19, 0;
	@%p1 bra 	$L__BB10_3;
	mov.u32 	%r231, %tid.x;
	setp.ne.s32 	%p66, %r231, 0;
	@%p66 bra 	$L__BB10_51;
	st.global.f64 	[%rd1], %fd42;
	bra.uni 	$L__BB10_51;
$L__BB10_3:
	cvta.to.global.u64 	%rd2, %rd18;
	setp.gt.u64 	%p2, %rd19, 3583;
	@%p2 bra 	$L__BB10_28;
	cvt.u32.u64 	%r1, %rd19;
	mov.u32 	%r2, %tid.x;
	setp.ge.u32 	%p24, %r2, %r1;
	mov.f64 	%fd335, 0d0000000000000000;
	mov.u32 	%r235, %r2;
	@%p24 bra 	$L__BB10_6;
	mul.wide.u32 	%rd51, %r2, 8;
	add.s64 	%rd52, %rd2, %rd51;
	ld.global.f64 	%fd335, [%rd52];
	add.s32 	%r235, %r2, 512;
$L__BB10_6:
	setp.ge.u32 	%p25, %r235, %r1;
	@%p25 bra 	$L__BB10_19;
	not.b32 	%r108, %r235;
	add.s32 	%r109, %r108, %r1;
	shr.u32 	%r110, %r109, 9;
	add.s32 	%r5, %r110, 1;
	and.b32  	%r6, %r5, 15;
	setp.lt.u32 	%p26, %r109, 7680;
	@%p26 bra 	$L__BB10_10;
	and.b32  	%r111, %r5, 16777200;
	neg.s32 	%r233, %r111;
	mul.wide.u32 	%rd53, %r235, 8;
	add.s64 	%rd54, %rd53, %rd2;
	add.s64 	%rd81, %rd54, 32768;
$L__BB10_9:
	.pragma "nounroll";
	ld.global.f64 	%fd169, [%rd81+-32768];
	add.f64 	%fd170, %fd335, %fd169;
	ld.global.f64 	%fd171, [%rd81+-28672];
	add.f64 	%fd172, %fd170, %fd171;
	ld.global.f64 	%fd173, [%rd81+-24576];
	add.f64 	%fd174, %fd172, %fd173;
	ld.global.f64 	%fd175, [%rd81+-20480];
	add.f64 	%fd176, %fd174, %fd175;
	ld.global.f64 	%fd177, [%rd81+-16384];
	add.f64 	%fd178, %fd176, %fd177;
	ld.global.f64 	%fd179, [%rd81+-12288];
	add.f64 	%fd180, %fd178, %fd179;
	ld.global.f64 	%fd181, [%rd81+-8192];
	add.f64 	%fd182, %fd180, %fd181;
	ld.global.f64 	%fd183, [%rd81+-4096];
	add.f64 	%fd184, %fd182, %fd183;
	ld.global.f64 	%fd185, [%rd81];
	add.f64 	%fd186, %fd184, %fd185;
	ld.global.f64 	%fd187, [%rd81+4096];
	add.f64 	%fd188, %fd186, %fd187;
	ld.global.f64 	%fd189, [%rd81+8192];
	add.f64 	%fd190, %fd188, %fd189;
	ld.global.f64 	%fd191, [%rd81+12288];
	add.f64 	%fd192, %fd190, %fd191;
	ld.global.f64 	%fd193, [%rd81+16384];
	add.f64 	%fd194, %fd192, %fd193;
	ld.global.f64 	%fd195, [%rd81+20480];
	add.f64 	%fd196, %fd194, %fd195;
	ld.global.f64 	%fd197, [%rd81+24576];
	add.f64 	%fd198, %fd196, %fd197;
	ld.global.f64 	%fd199, [%rd81+28672];
	add.f64 	%fd335, %fd198, %fd199;
	add.s32 	%r235, %r235, 8192;
	add.s32 	%r233, %r233, 16;
	add.s64 	%rd81, %rd81, 65536;
	setp.ne.s32 	%p27, %r233, 0;
	@%p27 bra 	$L__BB10_9;
$L__BB10_10:
	setp.eq.s32 	%p28, %r6, 0;
	@%p28 bra 	$L__BB10_19;
	and.b32  	%r13, %r5, 7;
	setp.lt.u32 	%p29, %r6, 8;
	@%p29 bra 	$L__BB10_13;
	mul.wide.s32 	%rd55, %r235, 8;
	add.s64 	%rd56, %rd2, %rd55;
	ld.global.f64 	%fd201, [%rd56];
	add.f64 	%fd202, %fd335, %fd201;
	ld.global.f64 	%fd203, [%rd56+4096];
	add.f64 	%fd204, %fd202, %fd203;
	ld.global.f64 	%fd205, [%rd56+8192];
	add.f64 	%fd206, %fd204, %fd205;
	ld.global.f64 	%fd207, [%rd56+12288];
	add.f64 	%fd208, %fd206, %fd207;
	ld.global.f64 	%fd209, [%rd56+16384];
	add.f64 	%fd210, %fd208, %fd209;
	ld.global.f64 	%fd211, [%rd56+20480];
	add.f64 	%fd212, %fd210, %fd211;
	ld.global.f64 	%fd213, [%rd56+24576];
	add.f64 	%fd214, %fd212, %fd213;
	ld.global.f64 	%fd215, [%rd56+28672];
	add.f64 	%fd335, %fd214, %fd215;
	add.s32 	%r235, %r235, 4096;
$L__BB10_13:
	setp.eq.s32 	%p30, %r13, 0;
	@%p30 bra 	$L__BB10_19;
	and.b32  	%r16, %r5, 3;
	setp.lt.u32 	%p31, %r13, 4;
	@%p31 bra 	$L__BB10_16;
	mul.wide.s32 	%rd57, %r235, 8;
	add.s64 	%rd58, %rd2, %rd57;
	ld.global.f64 	%fd217, [%rd58];
	add.f64 	%fd218, %fd335, %fd217;
	ld.global.f64 	%fd219, [%rd58+4096];
	add.f64 	%fd220, %fd218, %fd219;
	ld.global.f64 	%fd221, [%rd58+8192];
	add.f64 	%fd222, %fd220, %fd221;
	ld.global.f64 	%fd223, [%rd58+12288];
	add.f64 	%fd335, %fd222, %fd223;
	add.s32 	%r235, %r235, 2048;
$L__BB10_16:
	setp.eq.s32 	%p32, %r16, 0;
	@%p32 bra 	$L__BB10_19;
	neg.s32 	%r238, %r16;
$L__BB10_18:
	.pragma "nounroll";
	mul.wide.s32 	%rd59, %r235, 8;
	add.s64 	%rd60, %rd2, %rd59;
	ld.global.f64 	%fd224, [%rd60];
	add.f64 	%fd335, %fd335, %fd224;
	add.s32 	%r235, %r235, 512;
	add.s32 	%r238, %r238, 1;
	setp.ne.s32 	%p33, %r238, 0;
	@%p33 bra 	$L__BB10_18;
$L__BB10_19:
	setp.lt.u64 	%p34, %rd19, 512;
	@%p34 bra 	$L__BB10_24;
	// begin inline asm
	mov.u32 %r175, %laneid;
	// end inline asm
	mov.b64 	%rd71, %fd335;
	mov.b64 	{%r177, %r182}, %rd71;
	mov.b32 	%r183, 1;
	mov.b32 	%r224, 31;
	mov.b32 	%r225, -1;
	// begin inline asm
	shfl.sync.down.b32 %r176, %r177, %r183, %r224, %r225;
	// end inline asm
	// begin inline asm
	shfl.sync.down.b32 %r181, %r182, %r183, %r224, %r225;
	// end inline asm
	mov.b64 	%rd72, {%r176, %r181};
	mov.b64 	%fd283, %rd72;
	setp.gt.s32 	%p58, %r175, 30;
	add.f64 	%fd284, %fd335, %fd283;
	selp.f64 	%fd285, %fd335, %fd284, %p58;
	mov.b64 	%rd73, %fd285;
	mov.b64 	{%r187, %r192}, %rd73;
	mov.b32 	%r193, 2;
	// begin inline asm
	shfl.sync.down.b32 %r186, %r187, %r193, %r224, %r225;
	// end inline asm
	// begin inline asm
	shfl.sync.down.b32 %r191, %r192, %r193, %r224, %r225;
	// end inline asm
	mov.b64 	%rd74, {%r186, %r191};
	mov.b64 	%fd286, %rd74;
	setp.gt.s32 	%p59, %r175, 29;
	add.f64 	%fd287, %fd285, %fd286;
	selp.f64 	%fd288, %fd285, %fd287, %p59;
	mov.b64 	%rd75, %fd288;
	mov.b64 	{%r197, %r202}, %rd75;
	mov.b32 	%r203, 4;
	// begin inline asm
	shfl.sync.down.b32 %r196, %r197, %r203, %r224, %r225;
	// end inline asm
	// begin inline asm
	shfl.sync.down.b32 %r201, %r202, %r203, %r224, %r225;
	// end inline asm
	mov.b64 	%rd76, {%r196, %r201};
	mov.b64 	%fd289, %rd76;
	setp.gt.s32 	%p60, %r175, 27;
	add.f64 	%fd290, %fd288, %fd289;
	selp.f64 	%fd291, %fd288, %fd290, %p60;
	mov.b64 	%rd77, %fd291;
	mov.b64 	{%r207, %r212}, %rd77;
	mov.b32 	%r213, 8;
	// begin inline asm
	shfl.sync.down.b32 %r206, %r207, %r213, %r224, %r225;
	// end inline asm
	// begin inline asm
	shfl.sync.down.b32 %r211, %r212, %r213, %r224, %r225;
	// end inline asm
	mov.b64 	%rd78, {%r206, %r211};
	mov.b64 	%fd292, %rd78;
	setp.gt.s32 	%p61, %r175, 23;
	add.f64 	%fd293, %fd291, %fd292;
	selp.f64 	%fd294, %fd291, %fd293, %p61;
	mov.b64 	%rd79, %fd294;
	mov.b64 	{%r217, %r222}, %rd79;
	mov.b32 	%r223, 16;
	// begin inline asm
	shfl.sync.down.b32 %r216, %r217, %r223, %r224, %r225;
	// end inline asm
	// begin inline asm
	shfl.sync.down.b32 %r221, %r222, %r223, %r224, %r225;
	// end inline asm
	mov.b64 	%rd80, {%r216, %r221};
	mov.b64 	%fd295, %rd80;
	setp.gt.s32 	%p62, %r175, 15;
	add.f64 	%fd16, %fd294, %fd295;
	selp.f64 	%fd347, %fd294, %fd16, %p62;
	setp.ne.s32 	%p63, %r175, 0;
	@%p63 bra 	$L__BB10_22;
	shr.u32 	%r226, %r2, 2;
	and.b32  	%r227, %r226, 248;
	mov.u32 	%r228, _ZZN3cub18CUB_300001_SM_10006detail6reduce28DeviceReduceSingleTileKernelINS2_10policy_hubIdyN4cuda3std3__44plusIdEEE10Policy1000EN6thrust24THRUST_300001_SM_1000_NS6detail15normal_iteratorINSD_10device_ptrIdEEEEPdyS9_ddNS7_10__identityEEEvT0_T1_T2_T3_T4_T6_E12temp_storage;
	add.s32 	%r229, %r228, %r227;
	st.shared.f64 	[%r229+16], %fd16;
$L__BB10_22:
	bar.sync 	0;
	setp.ne.s32 	%p64, %r2, 0;
	@%p64 bra 	$L__BB10_49;
	ld.shared.f64 	%fd296, [_ZZN3cub18CUB_300001_SM_10006detail6reduce28DeviceReduceSingleTileKernelINS2_10policy_hubIdyN4cuda3std3__44plusIdEEE10Policy1000EN6thrust24THRUST_300001_SM_1000_NS6detail15normal_iteratorINSD_10device_ptrIdEEEEPdyS9_ddNS7_10__identityEEEvT0_T1_T2_T3_T4_T6_E12temp_storage+24];
	add.f64 	%fd297, %fd347, %fd296;
	ld.shared.f64 	%fd298, [_ZZN3cub18CUB_300001_SM_10006detail6reduce28DeviceReduceSingleTileKernelINS2_10policy_hubIdyN4cuda3std3__44plusIdEEE10Policy1000EN6thrust24THRUST_300001_SM_1000_NS6detail15normal_iteratorINSD_10device_ptrIdEEEEPdyS9_ddNS7_10__identityEEEvT0_T1_T2_T3_T4_T6_E12temp_storage+32];
	add.f64 	%fd299, %fd297, %fd298;
	ld.shared.f64 	%fd300, [_ZZN3cub18CUB_300001_SM_10006detail6reduce28DeviceReduceSingleTileKernelINS2_10policy_hubIdyN4cuda3std3__44plusIdEEE10Policy1000EN6thrust24THRUST_300001_SM_1000_NS6detail15normal_iteratorINSD_10device_ptrIdEEEEPdyS9_ddNS7_10__identityEEEvT0_T1_T2_T3_T4_T6_E12temp_storage+40];
	add.f64 	%fd301, %fd299, %fd300;
	ld.shared.f64 	%fd302, [_ZZN3cub18CUB_300001_SM_10006detail6reduce28DeviceReduceSingleTileKernelINS2_10policy_hubIdyN4cuda3std3__44plusIdEEE10Policy1000EN6thrust24THRUST_300001_SM_1000_NS6detail15normal_iteratorINSD_10device_ptrIdEEEEPdyS9_ddNS7_10__identityEEEvT0_T1_T2_T3_T4_T6_E12temp_storage+48];
	add.f64 	%fd303, %fd301, %fd302;
	ld.shared.f64 	%fd304, [_ZZN3cub18CUB_300001_SM_10006detail6reduce28DeviceReduceSingleTileKernelINS2_10policy_hubIdyN4cuda3std3__44plusIdEEE10Policy1000EN6thrust24THRUST_300001_SM_1000_NS6detail15normal_iteratorINSD_10device_ptrIdEEEEPdyS9_ddNS7_10__identityEEEvT0_T1_T2_T3_T4_T6_E12temp_storage+56];
	add.f64 	%fd305, %fd303, %fd304;
	ld.shared.f64 	%fd306, [_ZZN3cub18CUB_300001_SM_10006detail6reduce28DeviceReduceSingleTileKernelINS2_10policy_hubIdyN4cuda3std3__44plusIdEEE10Policy1000EN6thrust24THRUST_300001_SM_1000_NS6detail15normal_iteratorINSD_10device_ptrIdEEEEPdyS9_ddNS7_10__identityEEEvT0_T1_T2_T3_T4_T6_E12temp_storage+64];
	add.f64 	%fd307, %fd305, %fd306;
	ld.shared.f64 	%fd308, [_ZZN3cub18CUB_300001_SM_10006detail6reduce28DeviceReduceSingleTileKernelINS2_10policy_hubIdyN4cuda3std3__44plusIdEEE10Policy1000EN6thrust24THRUST_300001_SM_1000_NS6detail15normal_iteratorINSD_10device_ptrIdEEEEPdyS9_ddNS7_10__identityEEEvT0_T1_T2_T3_T4_T6_E12temp_storage+72];
	add.f64 	%fd309, %fd307, %fd308;
	ld.shared.f64 	%fd310, [_ZZN3cub18CUB_300001_SM_10006detail6reduce28DeviceReduceSingleTileKernelINS2_10policy_hubIdyN4cuda3std3__44plusIdEEE10Policy1000EN6thrust24THRUST_300001_SM_1000_NS6detail15normal_iteratorINSD_10device_ptrIdEEEEPdyS9_ddNS7_10__identityEEEvT0_T1_T2_T3_T4_T6_E12temp_storage+80];
	add.f64 	%fd311, %fd309, %fd310;
	ld.shared.f64 	%fd312, [_ZZN3cub18CUB_300001_SM_10006detail6reduce28DeviceReduceSingleTileKernelINS2_10policy_hubIdyN4cuda3std3__44plusIdEEE10Policy1000EN6thrust24THRUST_300001_SM_1000_NS6detail15normal_iteratorINSD_10device_ptrIdEEEEPdyS9_ddNS7_10__identityEEEvT0_T1_T2_T3_T4_T6_E12temp_storage+88];
	add.f64 	%fd313, %fd311, %fd312;
	ld.shared.f64 	%fd314, [_ZZN3cub18CUB_300001_SM_10006detail6reduce28DeviceReduceSingleTileKernelINS2_10policy_hubIdyN4cuda3std3__44plusIdEEE10Policy1000EN6thrust24THRUST_300001_SM_1000_NS6detail15normal_iteratorINSD_10device_ptrIdEEEEPdyS9_ddNS7_10__identityEEEvT0_T1_T2_T3_T4_T6_E12temp_storage+96];
	add.f64 	%fd315, %fd313, %fd314;
	ld.shared.f64 	%fd316, [_ZZN3cub18CUB_300001_SM_10006detail6reduce28DeviceReduceSingleTileKernelINS2_10policy_hubIdyN4cuda3std3__44plusIdEEE10Policy1000EN6thrust24THRUST_300001_SM_1000_NS6detail15normal_iteratorINSD_10device_ptrIdEEEEPdyS9_ddNS7_10__identityEEEvT0_T1_T2_T3_T4_T6_E12temp_storage+104];
	add.f64 	%fd317, %fd315, %fd316;
	ld.shared.f64 	%fd318, [_ZZN3cub18CUB_300001_SM_10006detail6reduce28DeviceReduceSingleTileKernelINS2_10policy_hubIdyN4cuda3std3__44plusIdEEE10Policy1000EN6thrust24THRUST_300001_SM_1000_NS6detail15normal_iteratorINSD_10device_ptrIdEEEEPdyS9_ddNS7_10__identityEEEvT0_T1_T2_T3_T4_T6_E12temp_storage+112];
	add.f64 	%fd319, %fd317, %fd318;
	ld.shared.f64 	%fd320, [_ZZN3cub18CUB_300001_SM_10006detail6reduce28DeviceReduceSingleTileKernelINS2_10policy_hubIdyN4cuda3std3__44plusIdEEE10Policy1000EN6thrust24THRUST_300001_SM_1000_NS6detail15normal_iteratorINSD_10device_ptrIdEEEEPdyS9_ddNS7_10__identityEEEvT0_T1_T2_T3_T4_T6_E12temp_storage+120];
	add.f64 	%fd321, %fd319, %fd320;
	ld.shared.f64 	%fd322, [_ZZN3cub18CUB_300001_SM_10006detail6reduce28DeviceReduceSingleTileKernelINS2_10policy_hubIdyN4cuda3std3__44plusIdEEE10Policy1000EN6thrust24THRUST_300001_SM_1000_NS6detail15normal_iteratorINSD_10device_ptrIdEEEEPdyS9_ddNS7_10__identityEEEvT0_T1_T2_T3_T4_T6_E12temp_storage+128];
	add.f64 	%fd323, %fd321, %fd322;
	ld.shared.f64 	%fd324, [_ZZN3cub18CUB_300001_SM_10006detail6reduce28DeviceReduceSingleTileKernelINS2_10policy_hubIdyN4cuda3std3__44plusIdEEE10Policy1000EN6thrust24THRUST_300001_SM_1000_NS6detail15normal_iteratorINSD_10device_ptrIdEEEEPdyS9_ddNS7_10__identityEEEvT0_T1_T2_T3_T4_T6_E12temp_storage+136];
	add.f64 	%fd347, %fd323, %fd324;
	bra.uni 	$L__BB10_49;
$L__BB10_24:
	// begin inline asm
	mov.u32 %r112, %laneid;
	// end inline asm
	and.b32  	%r163, %r2, 992;
	add.s32 	%r164, %r163, 32;
	setp.gt.u32 	%p35, %r164, %r1;
	not.b32 	%r165, %r163;
	add.s32 	%r166, %r1, %r165;
	selp.b32 	%r161, %r166, 31, %p35;
	mov.b64 	%rd61, %fd335;
	mov.b64 	{%r114, %r119}, %rd61;
	mov.b32 	%r120, 1;
	mov.b32 	%r162, -1;
	// begin inline asm
	shfl.sync.down.b32 %r113, %r114, %r120, %r161, %r162;
	// end inline asm
	// begin inline asm
	shfl.sync.down.b32 %r118, %r119, %r120, %r161, %r162;
	// end inline asm
	mov.b64 	%rd62, {%r113, %r118};
	mov.b64 	%fd225, %rd62;
	setp.lt.s32 	%p36, %r112, %r161;
	add.f64 	%fd226, %fd335, %fd225;
	selp.f64 	%fd227, %fd226, %fd335, %p36;
	mov.b64 	%rd63, %fd227;
	mov.b64 	{%r124, %r129}, %rd63;
	mov.b32 	%r130, 2;
	// begin inline asm
	shfl.sync.down.b32 %r123, %r124, %r130, %r161, %r162;
	// end inline asm
	// begin inline asm
	shfl.sync.down.b32 %r128, %r129, %r130, %r161, %r162;
	// end inline asm
	mov.b64 	%rd64, {%r123, %r128};
	mov.b64 	%fd228, %rd64;
	add.s32 	%r167, %r112, 2;
	setp.gt.s32 	%p37, %r167, %r161;
	add.f64 	%fd229, %fd227, %fd228;
	selp.f64 	%fd230, %fd227, %fd229, %p37;
	mov.b64 	%rd65, %fd230;
	mov.b64 	{%r134, %r139}, %rd65;
	mov.b32 	%r140, 4;
	// begin inline asm
	shfl.sync.down.b32 %r133, %r134, %r140, %r161, %r162;
	// end inline asm
	// begin inline asm
	shfl.sync.down.b32 %r138, %r139, %r140, %r161, %r162;
	// end inline asm
	mov.b64 	%rd66, {%r133, %r138};
	mov.b64 	%fd231, %rd66;
	add.s32 	%r168, %r112, 4;
	setp.gt.s32 	%p38, %r168, %r161;
	add.f64 	%fd232, %fd230, %fd231;
	selp.f64 	%fd233, %fd230, %fd232, %p38;
	mov.b64 	%rd67, %fd233;
	mov.b64 	{%r144, %r149}, %rd67;
	mov.b32 	%r150, 8;
	// begin inline asm
	shfl.sync.down.b32 %r143, %r144, %r150, %r161, %r162;
	// end inline asm
	// begin inline asm
	shfl.sync.down.b32 %r148, %r149, %r150, %r161, %r162;
	// end inline asm
	mov.b64 	%rd68, {%r143, %r148};
	mov.b64 	%fd234, %rd68;
	add.s32 	%r169, %r112, 8;
	setp.gt.s32 	%p39, %r169, %r161;
	add.f64 	%fd235, %fd233, %fd234;
	selp.f64 	%fd236, %fd233, %fd235, %p39;
	mov.b64 	%rd69, %fd236;
	mov.b64 	{%r154, %r159}, %rd69;
	mov.b32 	%r160, 16;
	// begin inline asm
	shfl.sync.down.b32 %r153, %r154, %r160, %r161, %r162;
	// end inline asm
	// begin inline asm
	shfl.sync.down.b32 %r158, %r159, %r160, %r161, %r162;
	// end inline asm
	mov.b64 	%rd70, {%r153, %r158};
	mov.b64 	%fd237, %rd70;
	add.s32 	%r170, %r112, 16;
	setp.gt.s32 	%p40, %r170, %r161;
	add.f64 	%fd238, %fd236, %fd237;
	selp.f64 	%fd347, %fd236, %fd238, %p40;
	setp.ne.s32 	%p41, %r112, 0;
	@%p41 bra 	$L__BB10_26;
	shr.u32 	%r171, %r2, 2;
	and.b32  	%r172, %r171, 248;
	mov.u32 	%r173, _ZZN3cub18CUB_300001_SM_10006detail6reduce28DeviceReduceSingleTileKernelINS2_10policy_hubIdyN4cuda3std3__44plusIdEEE10Policy1000EN6thrust24THRUST_300001_SM_1000_NS6detail15normal_iteratorINSD_10device_ptrIdEEEEPdyS9_ddNS7_10__identityEEEvT0_T1_T2_T3_T4_T6_E12temp_storage;
	add.s32 	%r174, %r173, %r172;
	st.shared.f64 	[%r174+16], %fd347;
$L__BB10_26:
	bar.sync 	0;
	setp.ne.s32 	%p42, %r2, 0;
	@%p42 bra 	$L__BB10_49;
	setp.gt.u64 	%p43, %rd19, 32;
	ld.shared.f64 	%fd239, [_ZZN3cub18CUB_300001_SM_10006detail6reduce28DeviceReduceSingleTileKernelINS2_10policy_hubIdyN4cuda3std3__44plusIdEEE10Policy1000EN6thrust24THRUST_300001_SM_1000_NS6detail15normal_iteratorINSD_10device_ptrIdEEEEPdyS9_ddNS7_10__identityEEEvT0_T1_T2_T3_T4_T6_E12temp_storage+24];
	add.f64 	%fd240, %fd347, %fd239;
	selp.f64 	%fd241, %fd240, %fd347, %p43;
	setp.gt.u64 	%p44, %rd19, 64;
	ld.shared.f64 	%fd242, [_ZZN3cub18CUB_300001_SM_10006detail6reduce28DeviceReduceSingleTileKernelINS2_10policy_hubIdyN4cuda3std3__44plusIdEEE10Policy1000EN6thrust24THRUST_300001_SM_1000_NS6detail15normal_iteratorINSD_10device_ptrIdEEEEPdyS9_ddNS7_10__identityEEEvT0_T1_T2_T3_T4_T6_E12temp_storage+32];
	add.f64 	%fd243, %fd242, %fd241;
	selp.f64 	%fd244, %fd243, %fd241, %p44;
	setp.gt.u64 	%p45, %rd19, 96;
	ld.shared.f64 	%fd245, [_ZZN3cub18CUB_300001_SM_10006detail6reduce28DeviceReduceSingleTileKernelINS2_10policy_hubIdyN4cuda3std3__44plusIdEEE10Policy1000EN6thrust24THRUST_300001_SM_1000_NS6detail15normal_iteratorINSD_10device_ptrIdEEEEPdyS9_ddNS7_10__identityEEEvT0_T1_T2_T3_T4_T6_E12temp_storage+40];
	add.f64 	%fd246, %fd245, %fd244;
	selp.f64 	%fd247, %fd246, %fd244, %p45;
	setp.gt.u64 	%p46, %rd19, 128;
	ld.shared.f64 	%fd248, [_ZZN3cub18CUB_300001_SM_10006detail6reduce28DeviceReduceSingleTileKernelINS2_10policy_hubIdyN4cuda3std3__44plusIdEEE10Policy1000EN6thrust24THRUST_300001_SM_1000_NS6detail15normal_iteratorINSD_10device_ptrIdEEEEPdyS9_ddNS7_10__identityEEEvT0_T1_T2_T3_T4_T6_E12temp_storage+48];
	add.f64 	%fd249, %fd248, %fd247;
	selp.f64 	%fd250, %fd249, %fd247, %p46;
	setp.gt.u64 	%p47, %rd19, 160;
	ld.shared.f64 	%fd251, [_ZZN3cub18CUB_300001_SM_10006detail6reduce28DeviceReduceSingleTileKernelINS2_10policy_hubIdyN4cuda3std3__44plusIdEEE10Policy1000EN6thrust24THRUST_300001_SM_1000_NS6detail15normal_iteratorINSD_10device_ptrIdEEEEPdyS9_ddNS7_10__identityEEEvT0_T1_T2_T3_T4_T6_E12temp_storage+56];
	add.f64 	%fd252, %fd251, %fd250;
	selp.f64 	%fd253, %fd252, %fd250, %p47;
	setp.gt.u64 	%p48, %rd19, 192;
	ld.shared.f64 	%fd254, [_ZZN3cub18CUB_300001_SM_10006detail6reduce28DeviceReduceSingleTileKernelINS2_10policy_hubIdyN4cuda3std3__44plusIdEEE10Policy1000EN6thrust24THRUST_300001_SM_1000_NS6detail15normal_iteratorINSD_10device_ptrIdEEEEPdyS9_ddNS7_10__identityEEEvT0_T1_T2_T3_T4_T6_E12temp_storage+64];
	add.f64 	%fd255, %fd254, %fd253;
	selp.f64 	%fd256, %fd255, %fd253, %p48;
	setp.gt.u64 	%p49, %rd19, 224;
	ld.shared.f64 	%fd257, [_ZZN3cub18CUB_300001_SM_10006detail6reduce28DeviceReduceSingleTileKernelINS2_10policy_hubIdyN4cuda3std3__44plusIdEEE10Policy1000EN6thrust24THRUST_300001_SM_1000_NS6detail15normal_iteratorINSD_10device_ptrIdEEEEPdyS9_ddNS7_10__identityEEEvT0_T1_T2_T3_T4_T6_E12temp_storage+72];
	add.f64 	%fd258, %fd257, %fd256;
	selp.f64 	%fd259, %fd258, %fd256, %p49;
	setp.gt.u64 	%p50, %rd19, 256;
	ld.shared.f64 	%fd260, [_ZZN3cub18CUB_300001_SM_10006detail6reduce28DeviceReduceSingleTileKernelINS2_10policy_hubIdyN4cuda3std3__44plusIdEEE10Policy1000EN6thrust24THRUST_300001_SM_1000_NS6detail15normal_iteratorINSD_10device_ptrIdEEEEPdyS9_ddNS7_10__identityEEEvT0_T1_T2_T3_T4_T6_E12temp_storage+80];
	add.f64 	%fd261, %fd260, %fd259;
	selp.f64 	%fd262, %fd261, %fd259, %p50;
	setp.gt.u64 	%p51, %rd19, 288;
	ld.shared.f64 	%fd263, [_ZZN3cub18CUB_300001_SM_10006detail6reduce28DeviceReduceSingleTileKernelINS2_10policy_hubIdyN4cuda3std3__44plusIdEEE10Policy1000EN6thrust24THRUST_300001_SM_1000_NS6detail15normal_iteratorINSD_10device_ptrIdEEEEPdyS9_ddNS7_10__identityEEEvT0_T1_T2_T3_T4_T6_E12temp_storage+88];
	add.f64 	%fd264, %fd263, %fd262;
	selp.f64 	%fd265, %fd264, %fd262, %p51;
	setp.gt.u64 	%p52, %rd19, 320;
	ld.shared.f64 	%fd266, [_ZZN3cub18CUB_300001_SM_10006detail6reduce28DeviceReduceSingleTileKernelINS2_10policy_hubIdyN4cuda3std3__44plusIdEEE10Policy1000EN6thrust24THRUST_300001_SM_1000_NS6detail15normal_iteratorINSD_10device_ptrIdEEEEPdyS9_ddNS7_10__identityEEEvT0_T1_T2_T3_T4_T6_E12temp_storage+96];
	add.f64 	%fd267, %fd266, %fd265;
	selp.f64 	%fd268, %fd267, %fd265, %p52;
	setp.gt.u64 	%p53, %rd19, 352;
	ld.shared.f64 	%fd269, [_ZZN3cub18CUB_300001_SM_10006detail6reduce28DeviceReduceSingleTileKernelINS2_10policy_hubIdyN4cuda3std3__44plusIdEEE10Policy1000EN6thrust24THRUST_300001_SM_1000_NS6detail15normal_iteratorINSD_10device_ptrIdEEEEPdyS9_ddNS7_10__identityEEEvT0_T1_T2_T3_T4_T6_E12temp_storage+104];
	add.f64 	%fd270, %fd269, %fd268;
	selp.f64 	%fd271, %fd270, %fd268, %p53;
	setp.gt.u64 	%p54, %rd19, 384;
	ld.shared.f64 	%fd272, [_ZZN3cub18CUB_300001_SM_10006detail6reduce28DeviceReduceSingleTileKernelINS2_10policy_hubIdyN4cuda3std3__44plusIdEEE10Policy1000EN6thrust24THRUST_300001_SM_1000_NS6detail15normal_iteratorINSD_10device_ptrIdEEEEPdyS9_ddNS7_10__identityEEEvT0_T1_T2_T3_T4_T6_E12temp_storage+112];
	add.f64 	%fd273, %fd272, %fd271;
	selp.f64 	%fd274, %fd273, %fd271, %p54;
	setp.gt.u64 	%p55, %rd19, 416;
	ld.shared.f64 	%fd275, [_ZZN3cub18CUB_300001_SM_10006detail6reduce28DeviceReduceSingleTileKernelINS2_10policy_hubIdyN4cuda3std3__44plusIdEEE10Policy1000EN6thrust24THRUST_300001_SM_1000_NS6detail15normal_iteratorINSD_10device_ptrIdEEEEPdyS9_ddNS7_10__identityEEEvT0_T1_T2_T3_T4_T6_E12temp_storage+120];
	add.f64 	%fd276, %fd275, %fd274;
	selp.f64 	%fd277, %fd276, %fd274, %p55;
	setp.gt.u64 	%p56, %rd19, 448;
	ld.shared.f64 	%fd278, [_ZZN3cub18CUB_300001_SM_10006detail6reduce28DeviceReduceSingleTileKernelINS2_10policy_hubIdyN4cuda3std3__44plusIdEEE10Policy1000EN6thrust24THRUST_300001_SM_1000_NS6detail15normal_iteratorINSD_10device_ptrIdEEEEPdyS9_ddNS7_10__identityEEEvT0_T1_T2_T3_T4_T6_E12temp_storage+128];
	add.f64 	%fd279, %fd278, %fd277;
	selp.f64 	%fd280, %fd279, %fd277, %p56;
	setp.gt.u64 	%p57, %rd19, 480;
	ld.shared.f64 	%fd281, [_ZZN3cub18CUB_300001_SM_10006detail6reduce28DeviceReduceSingleTileKernelINS2_10policy_hubIdyN4cuda3std3__44plusIdEEE10Policy1000EN6thrust24THRUST_300001_SM_1000_NS6detail15normal_iteratorINSD_10device_ptrIdEEEEPdyS9_ddNS7_10__identityEEEvT0_T1_T2_T3_T4_T6_E12temp_storage+136];
	add.f64 	%fd282, %fd281, %fd280;
	selp.f64 	%fd347, %fd282, %fd280, %p57;
	bra.uni 	$L__BB10_49;
$L__BB10_28:
	mov.u32 	%r24, %tid.x;
	cvt.u64.u32 	%rd6, %r24;
	mul.wide.u32 	%rd22, %r24, 8;
	add.s64 	%rd7, %rd2, %rd22;
	ld.global.f64 	%fd43, [%rd7];
	ld.global.f64 	%fd44, [%rd7+4096];
	ld.global.f64 	%fd45, [%rd7+8192];
	ld.global.f64 	%fd46, [%rd7+12288];
	ld.global.f64 	%fd47, [%rd7+16384];
	ld.global.f64 	%fd48, [%rd7+20480];
	ld.global.f64 	%fd49, [%rd7+24576];
	add.f64 	%fd50, %fd43, %fd44;
	add.f64 	%fd51, %fd50, %fd45;
	add.f64 	%fd52, %fd51, %fd46;
	add.f64 	%fd53, %fd52, %fd47;
	add.f64 	%fd54, %fd53, %fd48;
	add.f64 	%fd346, %fd54, %fd49;
	add.s64 	%rd8, %rd19, -3584;
	setp.lt.u64 	%p3, %rd8, 3584;
	mov.b64 	%rd83, 3584;
	@%p3 bra 	$L__BB10_32;
	mov.b64 	%rd83, 3584;
$L__BB10_30:
	shl.b64 	%rd24, %rd83, 3;
	add.s64 	%rd25, %rd7, %rd24;
	ld.global.f64 	%fd55, [%rd25];
	ld.global.f64 	%fd56, [%rd25+4096];
	ld.global.f64 	%fd57, [%rd25+8192];
	ld.global.f64 	%fd58, [%rd25+12288];
	ld.global.f64 	%fd59, [%rd25+16384];
	ld.global.f64 	%fd60, [%rd25+20480];
	ld.global.f64 	%fd61, [%rd25+24576];
	add.f64 	%fd62, %fd346, %fd55;
	add.f64 	%fd63, %fd62, %fd56;
	add.f64 	%fd64, %fd63, %fd57;
	add.f64 	%fd65, %fd64, %fd58;
	add.f64 	%fd66, %fd65, %fd59;
	add.f64 	%fd67, %fd66, %fd60;
	add.f64 	%fd346, %fd67, %fd61;
	sub.s64 	%rd26, %rd19, %rd83;
	setp.lt.u64 	%p4, %rd26, 3584;
	@%p4 bra 	$L__BB10_45;
	add.s64 	%rd83, %rd83, 3584;
	setp.le.u64 	%p5, %rd83, %rd8;
	@%p5 bra 	$L__BB10_30;
$L__BB10_32:
	setp.le.u64 	%p6, %rd19, %rd83;
	cvt.u32.u64 	%r42, %rd83;
	cvt.u32.u64 	%r43, %rd19;
	sub.s32 	%r44, %r43, %r42;
	setp.ge.s32 	%p7, %r24, %r44;
	or.pred  	%p8, %p6, %p7;
	@%p8 bra 	$L__BB10_45;
	not.b32 	%r47, %r24;
	add.s32 	%r48, %r47, %r43;
	sub.s32 	%r50, %r48, %r42;
	shr.u32 	%r51, %r50, 9;
	add.s32 	%r25, %r51, 1;
	and.b32  	%r26, %r25, 15;
	setp.lt.u32 	%p9, %r50, 7680;
	mov.u32 	%r242, %r24;
	@%p9 bra 	$L__BB10_36;
	and.b32  	%r52, %r25, 16777200;
	neg.s32 	%r240, %r52;
	add.s64 	%rd27, %rd83, %rd6;
	shl.b64 	%rd28, %rd27, 3;
	add.s64 	%rd29, %rd28, %rd2;
	add.s64 	%rd84, %rd29, 32768;
	mov.u32 	%r242, %r24;
$L__BB10_35:
	.pragma "nounroll";
	ld.global.f64 	%fd69, [%rd84+-32768];
	add.f64 	%fd70, %fd346, %fd69;
	ld.global.f64 	%fd71, [%rd84+-28672];
	add.f64 	%fd72, %fd70, %fd71;
	ld.global.f64 	%fd73, [%rd84+-24576];
	add.f64 	%fd74, %fd72, %fd73;
	ld.global.f64 	%fd75, [%rd84+-20480];
	add.f64 	%fd76, %fd74, %fd75;
	ld.global.f64 	%fd77, [%rd84+-16384];
	add.f64 	%fd78, %fd76, %fd77;
	ld.global.f64 	%fd79, [%rd84+-12288];
	add.f64 	%fd80, %fd78, %fd79;
	ld.global.f64 	%fd81, [%rd84+-8192];
	add.f64 	%fd82, %fd80, %fd81;
	ld.global.f64 	%fd83, [%rd84+-4096];
	add.f64 	%fd84, %fd82, %fd83;
	ld.global.f64 	%fd85, [%rd84];
	add.f64 	%fd86, %fd84, %fd85;
	ld.global.f64 	%fd87, [%rd84+4096];
	add.f64 	%fd88, %fd86, %fd87;
	ld.global.f64 	%fd89, [%rd84+8192];
	add.f64 	%fd90, %fd88, %fd89;
	ld.global.f64 	%fd91, [%rd84+12288];
	add.f64 	%fd92, %fd90, %fd91;
	ld.global.f64 	%fd93, [%rd84+16384];
	add.f64 	%fd94, %fd92, %fd93;
	ld.global.f64 	%fd95, [%rd84+20480];
	add.f64 	%fd96, %fd94, %fd95;
	ld.global.f64 	%fd97, [%rd84+24576];
	add.f64 	%fd98, %fd96, %fd97;
	ld.global.f64 	%fd99, [%rd84+28672];
	add.f64 	%fd346, %fd98, %fd99;
	add.s32 	%r242, %r242, 8192;
	add.s32 	%r240, %r240, 16;
	add.s64 	%rd84, %rd84, 65536;
	setp.ne.s32 	%p10, %r240, 0;
	@%p10 bra 	$L__BB10_35;
$L__BB10_36:
	setp.eq.s32 	%p11, %r26, 0;
	@%p11 bra 	$L__BB10_45;
	and.b32  	%r33, %r25, 7;
	setp.lt.u32 	%p12, %r26, 8;
	@%p12 bra 	$L__BB10_39;
	cvt.u64.u32 	%rd30, %r242;
	add.s64 	%rd31, %rd83, %rd30;
	shl.b64 	%rd32, %rd31, 3;
	add.s64 	%rd33, %rd2, %rd32;
	ld.global.f64 	%fd101, [%rd33];
	add.f64 	%fd102, %fd346, %fd101;
	ld.global.f64 	%fd103, [%rd33+4096];
	add.f64 	%fd104, %fd102, %fd103;
	ld.global.f64 	%fd105, [%rd33+8192];
	add.f64 	%fd106, %fd104, %fd105;
	ld.global.f64 	%fd107, [%rd33+12288];
	add.f64 	%fd108, %fd106, %fd107;
	ld.global.f64 	%fd109, [%rd33+16384];
	add.f64 	%fd110, %fd108, %fd109;
	ld.global.f64 	%fd111, [%rd33+20480];
	add.f64 	%fd112, %fd110, %fd111;
	ld.global.f64 	%fd113, [%rd33+24576];
	add.f64 	%fd114, %fd112, %fd113;
	ld.global.f64 	%fd115, [%rd33+28672];
	add.f64 	%fd346, %fd114, %fd115;
	add.s32 	%r242, %r242, 4096;
$L__BB10_39:
	setp.eq.s32 	%p13, %r33, 0;
	@%p13 bra 	$L__BB10_45;
	and.b32  	%r36, %r25, 3;
	setp.lt.u32 	%p14, %r33, 4;
	@%p14 bra 	$L__BB10_42;
	cvt.u64.u32 	%rd34, %r242;
	add.s64 	%rd35, %rd83, %rd34;
	shl.b64 	%rd36, %rd35, 3;
	add.s64 	%rd37, %rd2, %rd36;
	ld.global.f64 	%fd117, [%rd37];
	add.f64 	%fd118, %fd346, %fd117;
	ld.global.f64 	%fd119, [%rd37+4096];
	add.f64 	%fd120, %fd118, %fd119;
	ld.global.f64 	%fd121, [%rd37+8192];
	add.f64 	%fd122, %fd120, %fd121;
	ld.global.f64 	%fd123, [%rd37+12288];
	add.f64 	%fd346, %fd122, %fd123;
	add.s32 	%r242, %r242, 2048;
$L__BB10_42:
	setp.eq.s32 	%p15, %r36, 0;
	@%p15 bra 	$L__BB10_45;
	cvt.u64.u32 	%rd38, %r242;
	add.s64 	%rd39, %rd83, %rd38;
	shl.b64 	%rd40, %rd39, 3;
	add.s64 	%rd85, %rd2, %rd40;
	neg.s32 	%r245, %r36;
$L__BB10_44:
	.pragma "nounroll";
	ld.global.f64 	%fd124, [%rd85];
	add.f64 	%fd346, %fd346, %fd124;
	add.s64 	%rd85, %rd85, 4096;
	add.s32 	%r245, %r245, 1;
	setp.ne.s32 	%p16, %r245, 0;
	@%p16 bra 	$L__BB10_44;
$L__BB10_45:
	// begin inline asm
	mov.u32 %r53, %laneid;
	// end inline asm
	mov.b64 	%rd41, %fd346;
	mov.b64 	{%r55, %r60}, %rd41;
	mov.b32 	%r61, 1;
	mov.b32 	%r102, 31;
	mov.b32 	%r103, -1;
	// begin inline asm
	shfl.sync.down.b32 %r54, %r55, %r61, %r102, %r103;
	// end inline asm
	// begin inline asm
	shfl.sync.down.b32 %r59, %r60, %r61, %r102, %r103;
	// end inline asm
	mov.b64 	%rd42, {%r54, %r59};
	mov.b64 	%fd125, %rd42;
	setp.gt.s32 	%p17, %r53, 30;
	add.f64 	%fd126, %fd346, %fd125;
	selp.f64 	%fd127, %fd346, %fd126, %p17;
	mov.b64 	%rd43, %fd127;
	mov.b64 	{%r65, %r70}, %rd43;
	mov.b32 	%r71, 2;
	// begin inline asm
	shfl.sync.down.b32 %r64, %r65, %r71, %r102, %r103;
	// end inline asm
	// begin inline asm
	shfl.sync.down.b32 %r69, %r70, %r71, %r102, %r103;
	// end inline asm
	mov.b64 	%rd44, {%r64, %r69};
	mov.b64 	%fd128, %rd44;
	setp.gt.s32 	%p18, %r53, 29;
	add.f64 	%fd129, %fd127, %fd128;
	selp.f64 	%fd130, %fd127, %fd129, %p18;
	mov.b64 	%rd45, %fd130;
	mov.b64 	{%r75, %r80}, %rd45;
	mov.b32 	%r81, 4;
	// begin inline asm
	shfl.sync.down.b32 %r74, %r75, %r81, %r102, %r103;
	// end inline asm
	// begin inline asm
	shfl.sync.down.b32 %r79, %r80, %r81, %r102, %r103;
	// end inline asm
	mov.b64 	%rd46, {%r74, %r79};
	mov.b64 	%fd131, %rd46;
	setp.gt.s32 	%p19, %r53, 27;
	add.f64 	%fd132, %fd130, %fd131;
	selp.f64 	%fd133, %fd130, %fd132, %p19;
	mov.b64 	%rd47, %fd133;
	mov.b64 	{%r85, %r90}, %rd47;
	mov.b32 	%r91, 8;
	// begin inline asm
	shfl.sync.down.b32 %r84, %r85, %r91, %r102, %r103;
	// end inline asm
	// begin inline asm
	shfl.sync.down.b32 %r89, %r90, %r91, %r102, %r103;
	// end inline asm
	mov.b64 	%rd48, {%r84, %r89};
	mov.b64 	%fd134, %rd48;
	setp.gt.s32 	%p20, %r53, 23;
	add.f64 	%fd135, %fd133, %fd134;
	selp.f64 	%fd136, %fd133, %fd135, %p20;
	mov.b64 	%rd49, %fd136;
	mov.b64 	{%r95, %r100}, %rd49;
	mov.b32 	%r101, 16;
	// begin inline asm
	shfl.sync.down.b32 %r94, %r95, %r101, %r102, %r103;
	// end inline asm
	// begin inline asm
	shfl.sync.down.b32 %r99, %r100, %r101, %r102, %r103;
	// end inline asm
	mov.b64 	%rd50, {%r94, %r99};
	mov.b64 	%fd137, %rd50;
	setp.gt.s32 	%p21, %r53, 15;
	add.f64 	%fd38, %fd136, %fd137;
	selp.f64 	%fd347, %fd136, %fd38, %p21;
	setp.ne.s32 	%p22, %r53, 0;
	@%p22 bra 	$L__BB10_47;
	shr.u32 	%r104, %r24, 2;
	and.b32  	%r105, %r104, 248;
	mov.u32 	%r106, _ZZN3cub18CUB_300001_SM_10006detail6reduce28DeviceReduceSingleTileKernelINS2_10policy_hubIdyN4cuda3std3__44plusIdEEE10Policy1000EN6thrust24THRUST_300001_SM_1000_NS6detail15normal_iteratorINSD_10device_ptrIdEEEEPdyS9_ddNS7_10__identityEEEvT0_T1_T2_T3_T4_T6_E12temp_storage;
	add.s32 	%r107, %r106, %r105;
	st.shared.f64 	[%r107+16], %fd38;
$L__BB10_47:
	bar.sync 	0;
	setp.ne.s32 	%p23, %r24, 0;
	@%p23 bra 	$L__BB10_49;
	ld.shared.f64 	%fd138, [_ZZN3cub18CUB_300001_SM_10006detail6reduce28DeviceReduceSingleTileKernelINS2_10policy_hubIdyN4cuda3std3__44plusIdEEE10Policy1000EN6thrust24THRUST_300001_SM_1000_NS6detail15normal_iteratorINSD_10device_ptrIdEEEEPdyS9_ddNS7_10__identityEEEvT0_T1_T2_T3_T4_T6_E12temp_storage+24];
	add.f64 	%fd139, %fd347, %fd138;
	ld.shared.f64 	%fd140, [_ZZN3cub18CUB_300001_SM_10006detail6reduce28DeviceReduceSingleTileKernelINS2_10policy_hubIdyN4cuda3std3__44plusIdEEE10Policy1000EN6thrust24THRUST_300001_SM_1000_NS6detail15normal_iteratorINSD_10device_ptrIdEEEEPdyS9_ddNS7_10__identityEEEvT0_T1_T2_T3_T4_T6_E12temp_storage+32];
	add.f64 	%fd141, %fd139, %fd140;
	ld.shared.f64 	%fd142, [_ZZN3cub18CUB_300001_SM_10006detail6reduce28DeviceReduceSingleTileKernelINS2_10policy_hubIdyN4cuda3std3__44plusIdEEE10Policy1000EN6thrust24THRUST_300001_SM_1000_NS6detail15normal_iteratorINSD_10device_ptrIdEEEEPdyS9_ddNS7_10__identityEEEvT0_T1_T2_T3_T4_T6_E12temp_storage+40];
	add.f64 	%fd143, %fd141, %fd142;
	ld.shared.f64 	%fd144, [_ZZN3cub18CUB_300001_SM_10006detail6reduce28DeviceReduceSingleTileKernelINS2_10policy_hubIdyN4cuda3std3__44plusIdEEE10Policy1000EN6thrust24THRUST_300001_SM_1000_NS6detail15normal_iteratorINSD_10device_ptrIdEEEEPdyS9_ddNS7_10__identityEEEvT0_T1_T2_T3_T4_T6_E12temp_storage+48];
	add.f64 	%fd145, %fd143, %fd144;
	ld.shared.f64 	%fd146, [_ZZN3cub18CUB_300001_SM_10006detail6reduce28DeviceReduceSingleTileKernelINS2_10policy_hubIdyN4cuda3std3__44plusIdEEE10Policy1000EN6thrust24THRUST_300001_SM_1000_NS6detail15normal_iteratorINSD_10device_ptrIdEEEEPdyS9_ddNS7_10__identityEEEvT0_T1_T2_T3_T4_T6_E12temp_storage+56];
	add.f64 	%fd147, %fd145, %fd146;
	ld.shared.f64 	%fd148, [_ZZN3cub18CUB_300001_SM_10006detail6reduce28DeviceReduceSingleTileKernelINS2_10policy_hubIdyN4cuda3std3__44plusIdEEE10Policy1000EN6thrust24THRUST_300001_SM_1000_NS6detail15normal_iteratorINSD_10device_ptrIdEEEEPdyS9_ddNS7_10__identityEEEvT0_T1_T2_T3_T4_T6_E12temp_storage+64];
	add.f64 	%fd149, %fd147, %fd148;
	ld.shared.f64 	%fd150, [_ZZN3cub18CUB_300001_SM_10006detail6reduce28DeviceReduceSingleTileKernelINS2_10policy_hubIdyN4cuda3std3__44plusIdEEE10Policy1000EN6thrust24THRUST_300001_SM_1000_NS6detail15normal_iteratorINSD_10device_ptrIdEEEEPdyS9_ddNS7_10__identityEEEvT0_T1_T2_T3_T4_T6_E12temp_storage+72];
	add.f64 	%fd151, %fd149, %fd150;
	ld.shared.f64 	%fd152, [_ZZN3cub18CUB_300001_SM_10006detail6reduce28DeviceReduceSingleTileKernelINS2_10policy_hubIdyN4cuda3std3__44plusIdEEE10Policy1000EN6thrust24THRUST_300001_SM_1000_NS6detail15normal_iteratorINSD_10device_ptrIdEEEEPdyS9_ddNS7_10__identityEEEvT0_T1_T2_T3_T4_T6_E12temp_storage+80];
	add.f64 	%fd153, %fd151, %fd152;
	ld.shared.f64 	%fd154, [_ZZN3cub18CUB_300001_SM_10006detail6reduce28DeviceReduceSingleTileKernelINS2_10policy_hubIdyN4cuda3std3__44plusIdEEE10Policy1000EN6thrust24THRUST_300001_SM_1000_NS6detail15normal_iteratorINSD_10device_ptrIdEEEEPdyS9_ddNS7_10__identityEEEvT0_T1_T2_T3_T4_T6_E12temp_storage+88];
	add.f64 	%fd155, %fd153, %fd154;
	ld.shared.f64 	%fd156, [_ZZN3cub18CUB_300001_SM_10006detail6reduce28DeviceReduceSingleTileKernelINS2_10policy_hubIdyN4cuda3std3__44plusIdEEE10Policy1000EN6thrust24THRUST_300001_SM_1000_NS6detail15normal_iteratorINSD_10device_ptrIdEEEEPdyS9_ddNS7_10__identityEEEvT0_T1_T2_T3_T4_T6_E12temp_storage+96];
	add.f64 	%fd157, %fd155, %fd156;
	ld.shared.f64 	%fd158, [_ZZN3cub18CUB_300001_SM_10006detail6reduce28DeviceReduceSingleTileKernelINS2_10policy_hubIdyN4cuda3std3__44plusIdEEE10Policy1000EN6thrust24THRUST_300001_SM_1000_NS6detail15normal_iteratorINSD_10device_ptrIdEEEEPdyS9_ddNS7_10__identityEEEvT0_T1_T2_T3_T4_T6_E12temp_storage+104];
	add.f64 	%fd159, %fd157, %fd158;
	ld.shared.f64 	%fd160, [_ZZN3cub18CUB_300001_SM_10006detail6reduce28DeviceReduceSingleTileKernelINS2_10policy_hubIdyN4cuda3std3__44plusIdEEE10Policy1000EN6thrust24THRUST_300001_SM_1000_NS6detail15normal_iteratorINSD_10device_ptrIdEEEEPdyS9_ddNS7_10__identityEEEvT0_T1_T2_T3_T4_T6_E12temp_storage+112];
	add.f64 	%fd161, %fd159, %fd160;
	ld.shared.f64 	%fd162, [_ZZN3cub18CUB_300001_SM_10006detail6reduce28DeviceReduceSingleTileKernelINS2_10policy_hubIdyN4cuda3std3__44plusIdEEE10Policy1000EN6thrust24THRUST_300001_SM_1000_NS6detail15normal_iteratorINSD_10device_ptrIdEEEEPdyS9_ddNS7_10__identityEEEvT0_T1_T2_T3_T4_T6_E12temp_storage+120];
	add.f64 	%fd163, %fd161, %fd162;
	ld.shared.f64 	%fd164, [_ZZN3cub18CUB_300001_SM_10006detail6reduce28DeviceReduceSingleTileKernelINS2_10policy_hubIdyN4cuda3std3__44plusIdEEE10Policy1000EN6thrust24THRUST_300001_SM_1000_NS6detail15normal_iteratorINSD_10device_ptrIdEEEEPdyS9_ddNS7_10__identityEEEvT0_T1_T2_T3_T4_T6_E12temp_storage+128];
	add.f64 	%fd165, %fd163, %fd164;
	ld.shared.f64 	%fd166, [_ZZN3cub18CUB_300001_SM_10006detail6reduce28DeviceReduceSingleTileKernelINS2_10policy_hubIdyN4cuda3std3__44plusIdEEE10Policy1000EN6thrust24THRUST_300001_SM_1000_NS6detail15normal_iteratorINSD_10device_ptrIdEEEEPdyS9_ddNS7_10__identityEEEvT0_T1_T2_T3_T4_T6_E12temp_storage+136];
	add.f64 	%fd347, %fd165, %fd166;
$L__BB10_49:
	mov.u32 	%r230, %tid.x;
	setp.ne.s32 	%p65, %r230, 0;
	@%p65 bra 	$L__BB10_51;
	add.f64 	%fd325, %fd42, %fd347;
	st.global.f64 	[%rd1], %fd325;
$L__BB10_51:
	ret;

}
	// .globl	_ZN3cub18CUB_300001_SM_10006detail6reduce18DeviceReduceKernelINS2_10policy_hubIdyN4cuda3std3__44plusIdEEE10Policy1000EN6thrust24THRUST_300001_SM_1000_NS6detail15normal_iteratorINSD_10device_ptrIdEEEEyS9_dNS7_10__identityEEEvT0_PT3_T1_NS0_13GridEvenShareISN_EET2_T4_
.visible .entry _ZN3cub18CUB_300001_SM_10006detail6reduce18DeviceReduceKernelINS2_10policy_hubIdyN4cuda3std3__44plusIdEEE10Policy1000EN6thrust24THRUST_300001_SM_1000_NS6detail15normal_iteratorINSD_10device_ptrIdEEEEyS9_dNS7_10__identityEEEvT0_PT3_T1_NS0_13GridEvenShareISN_EET2_T4_(
	.param .align 8 .b8 _ZN3cub18CUB_300001_SM_10006detail6reduce18DeviceReduceKernelINS2_10policy_hubIdyN4cuda3std3__44plusIdEEE10Policy1000EN6thrust24THRUST_300001_SM_1000_NS6detail15normal_iteratorINSD_10device_ptrIdEEEEyS9_dNS7_10__identityEEEvT0_PT3_T1_NS0_13GridEvenShareISN_EET2_T4__param_0[8],
	.param .u64 .ptr .align 1 _ZN3cub18CUB_300001_SM_10006detail6reduce18DeviceReduceKernelINS2_10policy_hubIdyN4cuda3std3__44plusIdEEE10Policy1000EN6thrust24THRUST_300001_SM_1000_NS6detail15normal_iteratorINSD_10device_ptrIdEEEEyS9_dNS7_10__identityEEEvT0_PT3_T1_NS0_13GridEvenShareISN_EET2_T4__param_1,
	.param .u64 _ZN3cub18CUB_300001_SM_10006detail6reduce18DeviceReduceKernelINS2_10policy_hubIdyN4cuda3std3__44plusIdEEE10Policy1000EN6thrust24THRUST_300001_SM_1000_NS6detail15normal_iteratorINSD_10device_ptrIdEEEEyS9_dNS7_10__identityEEEvT0_PT3_T1_NS0_13GridEvenShareISN_EET2_T4__param_2,
	.param .align 8 .b8 _ZN3cub18CUB_300001_SM_10006detail6reduce18DeviceReduceKernelINS2_10policy_hubIdyN4cuda3std3__44plusIdEEE10Policy1000EN6thrust24THRUST_300001_SM_1000_NS6detail15normal_iteratorINSD_10device_ptrIdEEEEyS9_dNS7_10__identityEEEvT0_PT3_T1_NS0_13GridEvenShareISN_EET2_T4__param_3[72],
	.param .align 1 .b8 _ZN3cub18CUB_300001_SM_10006detail6reduce18DeviceReduceKernelINS2_10policy_hubIdyN4cuda3std3__44plusIdEEE10Policy1000EN6thrust24THRUST_300001_SM_1000_NS6detail15normal_iteratorINSD_10device_ptrIdEEEEyS9_dNS7_10__identityEEEvT0_PT3_T1_NS0_13GridEvenShareISN_EET2_T4__param_4[1],
	.param .align 1 .b8 _ZN3cub18CUB_300001_SM_10006detail6reduce18DeviceReduceKernelINS2_10policy_hubIdyN4cuda3std3__44plusIdEEE10Policy1000EN6thrust24THRUST_300001_SM_1000_NS6detail15normal_iteratorINSD_10device_ptrIdEEEEyS9_dNS7_10__identityEEEvT0_PT3_T1_NS0_13GridEvenShareISN_EET2_T4__param_5[1]
)
.maxntid 512
{
	.reg .pred 	%p<65>;
	.reg .b16 	%rs<4>;
	.reg .b32 	%r<280>;
	.reg .b64 	%rd<107>;
	.reg .b64 	%fd<344>;
	// demoted variable
	.shared .align 8 .b8 _ZZN3cub18CUB_300001_SM_10006detail6reduce18DeviceReduceKernelINS2_10policy_hubIdyN4cuda3std3__44plusIdEEE10Policy1000EN6thrust24THRUST_300001_SM_1000_NS6detail15normal_iteratorINSD_10device_ptrIdEEEEyS9_dNS7_10__identityEEEvT0_PT3_T1_NS0_13GridEvenShareISN_EET2_T4_E12temp_storage[152];
	ld.param.u64 	%rd1, [_ZN3cub18CUB_300001_SM_10006detail6reduce18DeviceReduceKernelINS2_10policy_hubIdyN4cuda3std3__44plusIdEEE10Policy1000EN6thrust24THRUST_300001_SM_1000_NS6detail15normal_iteratorINSD_10device_ptrIdEEEEyS9_dNS7_10__identityEEEvT0_PT3_T1_NS0_13GridEvenShareISN_EET2_T4__param_3+32];
	ld.param.u32 	%r1, [_ZN3cub18CUB_300001_SM_10006detail6reduce18DeviceReduceKernelINS2_10policy_hubIdyN4cuda3std3__44plusIdEEE10Policy1000EN6thrust24THRUST_300001_SM_1000_NS6detail15normal_iteratorINSD_10device_ptrIdEEEEyS9_dNS7_10__identityEEEvT0_PT3_T1_NS0_13GridEvenShareISN_EET2_T4__param_3+40];
	ld.param.u64 	%rd26, [_ZN3cub18CUB_300001_SM_10006detail6reduce18DeviceReduceKernelINS2_10policy_hubIdyN4cuda3std3__44plusIdEEE10Policy1000EN6thrust24THRUST_300001_SM_1000_NS6detail15normal_iteratorINSD_10device_ptrIdEEEEyS9_dNS7_10__identityEEEvT0_PT3_T1_NS0_13GridEvenShareISN_EET2_T4__param_0];
	cvta.to.global.u64 	%rd2, %rd26;
	mov.u32 	%r2, %ctaid.x;
	mul.lo.s32 	%r50, %r1, 3584;
	cvt.s64.s32 	%rd3, %r50;
	mul.lo.s32 	%r51, %r2, 3584;
	cvt.u64.u32 	%rd4, %r51;
	sub.s64 	%rd5, %rd1, %rd4;
	setp.gt.u64 	%p1, %rd5, 3583;
	@%p1 bra 	$L__BB11_25;
	cvt.u32.u64 	%r136, %rd4;
	cvt.u32.u64 	%r3, %rd1;
	sub.s32 	%r4, %r3, %r136;
	mov.u32 	%r5, %tid.x;
	setp.ge.s32 	%p23, %r5, %r4;
	mov.f64 	%fd332, 0d0000000000000000;
	mov.u32 	%r267, %r5;
	@%p23 bra 	$L__BB11_3;
	add.s32 	%r138, %r136, %r5;
	mul.wide.u32 	%rd60, %r138, 8;
	add.s64 	%rd61, %rd2, %rd60;
	ld.global.f64 	%fd332, [%rd61];
	add.s32 	%r267, %r5, 512;
$L__BB11_3:
	setp.ge.s32 	%p24, %r267, %r4;
	@%p24 bra 	$L__BB11_16;
	not.b32 	%r140, %r267;
	add.s32 	%r141, %r140, %r3;
	sub.s32 	%r142, %r141, %r136;
	shr.u32 	%r143, %r142, 9;
	add.s32 	%r8, %r143, 1;
	and.b32  	%r9, %r8, 15;
	setp.lt.u32 	%p25, %r142, 7680;
	@%p25 bra 	$L__BB11_7;
	and.b32  	%r144, %r8, 16777200;
	neg.s32 	%r265, %r144;
	mul.wide.u32 	%rd62, %r2, 28672;
	mul.wide.u32 	%rd63, %r267, 8;
	add.s64 	%rd64, %rd62, %rd63;
	add.s64 	%rd65, %rd64, %rd2;
	add.s64 	%rd101, %rd65, 32768;
$L__BB11_6:
	.pragma "nounroll";
	ld.global.f64 	%fd167, [%rd101+-32768];
	add.f64 	%fd168, %fd332, %fd167;
	ld.global.f64 	%fd169, [%rd101+-28672];
	add.f64 	%fd170, %fd168, %fd169;
	ld.global.f64 	%fd171, [%rd101+-24576];
	add.f64 	%fd172, %fd170, %fd171;
	ld.global.f64 	%fd173, [%rd101+-20480];
	add.f64 	%fd174, %fd172, %fd173;
	ld.global.f64 	%fd175, [%rd101+-16384];
	add.f64 	%fd176, %fd174, %fd175;
	ld.global.f64 	%fd177, [%rd101+-12288];
	add.f64 	%fd178, %fd176, %fd177;
	ld.global.f64 	%fd179, [%rd101+-8192];
	add.f64 	%fd180, %fd178, %fd179;
	ld.global.f64 	%fd181, [%rd101+-4096];
	add.f64 	%fd182, %fd180, %fd181;
	ld.global.f64 	%fd183, [%rd101];
	add.f64 	%fd184, %fd182, %fd183;
	ld.global.f64 	%fd185, [%rd101+4096];
	add.f64 	%fd186, %fd184, %fd185;
	ld.global.f64 	%fd187, [%rd101+8192];
	add.f64 	%fd188, %fd186, %fd187;
	ld.global.f64 	%fd189, [%rd101+12288];
	add.f64 	%fd190, %fd188, %fd189;
	ld.global.f64 	%fd191, [%rd101+16384];
	add.f64 	%fd192, %fd190, %fd191;
	ld.global.f64 	%fd193, [%rd101+20480];
	add.f64 	%fd194, %fd192, %fd193;
	ld.global.f64 	%fd195, [%rd101+24576];
	add.f64 	%fd196, %fd194, %fd195;
	ld.global.f64 	%fd197, [%rd101+28672];
	add.f64 	%fd332, %fd196, %fd197;
	add.s32 	%r267, %r267, 8192;
	add.s32 	%r265, %r265, 16;
	add.s64 	%rd101, %rd101, 65536;
	setp.ne.s32 	%p26, %r265, 0;
	@%p26 bra 	$L__BB11_6;
$L__BB11_7:
	setp.eq.s32 	%p27, %r9, 0;
	@%p27 bra 	$L__BB11_16;
	and.b32  	%r16, %r8, 7;
	setp.lt.u32 	%p28, %r9, 8;
	@%p28 bra 	$L__BB11_10;
	cvt.s64.s32 	%rd66, %r267;
	add.s64 	%rd67, %rd66, %rd4;
	shl.b64 	%rd68, %rd67, 3;
	add.s64 	%rd69, %rd2, %rd68;
	ld.global.f64 	%fd199, [%rd69];
	add.f64 	%fd200, %fd332, %fd199;
	ld.global.f64 	%fd201, [%rd69+4096];
	add.f64 	%fd202, %fd200, %fd201;
	ld.global.f64 	%fd203, [%rd69+8192];
	add.f64 	%fd204, %fd202, %fd203;
	ld.global.f64 	%fd205, [%rd69+12288];
	add.f64 	%fd206, %fd204, %fd205;
	ld.global.f64 	%fd207, [%rd69+16384];
	add.f64 	%fd208, %fd206, %fd207;
	ld.global.f64 	%fd209, [%rd69+20480];
	add.f64 	%fd210, %fd208, %fd209;
	ld.global.f64 	%fd211, [%rd69+24576];
	add.f64 	%fd212, %fd210, %fd211;
	ld.global.f64 	%fd213, [%rd69+28672];
	add.f64 	%fd332, %fd212, %fd213;
	add.s32 	%r267, %r267, 4096;
$L__BB11_10:
	setp.eq.s32 	%p29, %r16, 0;
	@%p29 bra 	$L__BB11_16;
	and.b32  	%r19, %r8, 3;
	setp.lt.u32 	%p30, %r16, 4;
	@%p30 bra 	$L__BB11_13;
	cvt.s64.s32 	%rd70, %r267;
	add.s64 	%rd71, %rd70, %rd4;
	shl.b64 	%rd72, %rd71, 3;
	add.s64 	%rd73, %rd2, %rd72;
	ld.global.f64 	%fd215, [%rd73];
	add.f64 	%fd216, %fd332, %fd215;
	ld.global.f64 	%fd217, [%rd73+4096];
	add.f64 	%fd218, %fd216, %fd217;
	ld.global.f64 	%fd219, [%rd73+8192];
	add.f64 	%fd220, %fd218, %fd219;
	ld.global.f64 	%fd221, [%rd73+12288];
	add.f64 	%fd332, %fd220, %fd221;
	add.s32 	%r267, %r267, 2048;
$L__BB11_13:
	setp.eq.s32 	%p31, %r19, 0;
	@%p31 bra 	$L__BB11_16;
	mul.wide.u32 	%rd74, %r2, 28672;
	add.s64 	%rd9, %rd2, %rd74;
	neg.s32 	%r270, %r19;
$L__BB11_15:
	.pragma "nounroll";
	mul.wide.s32 	%rd75, %r267, 8;
	add.s64 	%rd76, %rd9, %rd75;
	ld.global.f64 	%fd222, [%rd76];
	add.f64 	%fd332, %fd332, %fd222;
	add.s32 	%r267, %r267, 512;
	add.s32 	%r270, %r270, 1;
	setp.ne.s32 	%p32, %r270, 0;
	@%p32 bra 	$L__BB11_15;
$L__BB11_16:
	setp.lt.s32 	%p33, %r4, 512;
	@%p33 bra 	$L__BB11_21;
	// begin inline asm
	mov.u32 %r208, %laneid;
	// end inline asm
	mov.b64 	%rd87, %fd332;
	mov.b64 	{%r210, %r215}, %rd87;
	mov.b32 	%r216, 1;
	mov.b32 	%r257, 31;
	mov.b32 	%r258, -1;
	// begin inline asm
	shfl.sync.down.b32 %r209, %r210, %r216, %r257, %r258;
	// end inline asm
	// begin inline asm
	shfl.sync.down.b32 %r214, %r215, %r216, %r257, %r258;
	// end inline asm
	mov.b64 	%rd88, {%r209, %r214};
	mov.b64 	%fd281, %rd88;
	setp.gt.s32 	%p57, %r208, 30;
	add.f64 	%fd282, %fd332, %fd281;
	selp.f64 	%fd283, %fd332, %fd282, %p57;
	mov.b64 	%rd89, %fd283;
	mov.b64 	{%r220, %r225}, %rd89;
	mov.b32 	%r226, 2;
	// begin inline asm
	shfl.sync.down.b32 %r219, %r220, %r226, %r257, %r258;
	// end inline asm
	// begin inline asm
	shfl.sync.down.b32 %r224, %r225, %r226, %r257, %r258;
	// end inline asm
	mov.b64 	%rd90, {%r219, %r224};
	mov.b64 	%fd284, %rd90;
	setp.gt.s32 	%p58, %r208, 29;
	add.f64 	%fd285, %fd283, %fd284;
	selp.f64 	%fd286, %fd283, %fd285, %p58;
	mov.b64 	%rd91, %fd286;
	mov.b64 	{%r230, %r235}, %rd91;
	mov.b32 	%r236, 4;
	// begin inline asm
	shfl.sync.down.b32 %r229, %r230, %r236, %r257, %r258;
	// end inline asm
	// begin inline asm
	shfl.sync.down.b32 %r234, %r235, %r236, %r257, %r258;
	// end inline asm
	mov.b64 	%rd92, {%r229, %r234};
	mov.b64 	%fd287, %rd92;
	setp.gt.s32 	%p59, %r208, 27;
	add.f64 	%fd288, %fd286, %fd287;
	selp.f64 	%fd289, %fd286, %fd288, %p59;
	mov.b64 	%rd93, %fd289;
	mov.b64 	{%r240, %r245}, %rd93;
	mov.b32 	%r246, 8;
	// begin inline asm
	shfl.sync.down.b32 %r239, %r240, %r246, %r257, %r258;
	// end inline asm
	// begin inline asm
	shfl.sync.down.b32 %r244, %r245, %r246, %r257, %r258;
	// end inline asm
	mov.b64 	%rd94, {%r239, %r244};
	mov.b64 	%fd290, %rd94;
	setp.gt.s32 	%p60, %r208, 23;
	add.f64 	%fd291, %fd289, %fd290;
	selp.f64 	%fd292, %fd289, %fd291, %p60;
	mov.b64 	%rd95, %fd292;
	mov.b64 	{%r250, %r255}, %rd95;
	mov.b32 	%r256, 16;
	// begin inline asm
	shfl.sync.down.b32 %r249, %r250, %r256, %r257, %r258;
	// end inline asm
	// begin inline asm
	shfl.sync.down.b32 %r254, %r255, %r256, %r257, %r258;
	// end inline asm
	mov.b64 	%rd96, {%r249, %r254};
	mov.b64 	%fd293, %rd96;
	setp.gt.s32 	%p61, %r208, 15;
	add.f64 	%fd16, %fd292, %fd293;
	selp.f64 	%fd343, %fd292, %fd16, %p61;
	setp.ne.s32 	%p62, %r208, 0;
	@%p62 bra 	$L__BB11_19;
	shr.u32 	%r259, %r5, 2;
	and.b32  	%r260, %r259, 248;
	mov.u32 	%r261, _ZZN3cub18CUB_300001_SM_10006detail6reduce18DeviceReduceKernelINS2_10policy_hubIdyN4cuda3std3__44plusIdEEE10Policy1000EN6thrust24THRUST_300001_SM_1000_NS6detail15normal_iteratorINSD_10device_ptrIdEEEEyS9_dNS7_10__identityEEEvT0_PT3_T1_NS0_13GridEvenShareISN_EET2_T4_E12temp_storage;
	add.s32 	%r262, %r261, %r260;
	st.shared.f64 	[%r262+16], %fd16;
$L__BB11_19:
	bar.sync 	0;
	setp.ne.s32 	%p63, %r5, 0;
	@%p63 bra 	$L__BB11_46;
	ld.shared.f64 	%fd294, [_ZZN3cub18CUB_300001_SM_10006detail6reduce18DeviceReduceKernelINS2_10policy_hubIdyN4cuda3std3__44plusIdEEE10Policy1000EN6thrust24THRUST_300001_SM_1000_NS6detail15normal_iteratorINSD_10device_ptrIdEEEEyS9_dNS7_10__identityEEEvT0_PT3_T1_NS0_13GridEvenShareISN_EET2_T4_E12temp_storage+24];
	add.f64 	%fd295, %fd343, %fd294;
	ld.shared.f64 	%fd296, [_ZZN3cub18CUB_300001_SM_10006detail6reduce18DeviceReduceKernelINS2_10policy_hubIdyN4cuda3std3__44plusIdEEE10Policy1000EN6thrust24THRUST_300001_SM_1000_NS6detail15normal_iteratorINSD_10device_ptrIdEEEEyS9_dNS7_10__identityEEEvT0_PT3_T1_NS0_13GridEvenShareISN_EET2_T4_E12temp_storage+32];
	add.f64 	%fd297, %fd295, %fd296;
	ld.shared.f64 	%fd298, [_ZZN3cub18CUB_300001_SM_10006detail6reduce18DeviceReduceKernelINS2_10policy_hubIdyN4cuda3std3__44plusIdEEE10Policy1000EN6thrust24THRUST_300001_SM_1000_NS6detail15normal_iteratorINSD_10device_ptrIdEEEEyS9_dNS7_10__identityEEEvT0_PT3_T1_NS0_13GridEvenShareISN_EET2_T4_E12temp_storage+40];
	add.f64 	%fd299, %fd297, %fd298;
	ld.shared.f64 	%fd300, [_ZZN3cub18CUB_300001_SM_10006detail6reduce18DeviceReduceKernelINS2_10policy_hubIdyN4cuda3std3__44plusIdEEE10Policy1000EN6thrust24THRUST_300001_SM_1000_NS6detail15normal_iteratorINSD_10device_ptrIdEEEEyS9_dNS7_10__identityEEEvT0_PT3_T1_NS0_13GridEvenShareISN_EET2_T4_E12temp_storage+48];
	add.f64 	%fd301, %fd299, %fd300;
	ld.shared.f64 	%fd302, [_ZZN3cub18CUB_300001_SM_10006detail6reduce18DeviceReduceKernelINS2_10policy_hubIdyN4cuda3std3__44plusIdEEE10Policy1000EN6thrust24THRUST_300001_SM_1000_NS6detail15normal_iteratorINSD_10device_ptrIdEEEEyS9_dNS7_10__identityEEEvT0_PT3_T1_NS0_13GridEvenShareISN_EET2_T4_E12temp_storage+56];
	add.f64 	%fd303, %fd301, %fd302;
	ld.shared.f64 	%fd304, [_ZZN3cub18CUB_300001_SM_10006detail6reduce18DeviceReduceKernelINS2_10policy_hubIdyN4cuda3std3__44plusIdEEE10Policy1000EN6thrust24THRUST_300001_SM_1000_NS6detail15normal_iteratorINSD_10device_ptrIdEEEEyS9_dNS7_10__identityEEEvT0_PT3_T1_NS0_13GridEvenShareISN_EET2_T4_E12temp_storage+64];
	add.f64 	%fd305, %fd303, %fd304;
	ld.shared.f64 	%fd306, [_ZZN3cub18CUB_300001_SM_10006detail6reduce18DeviceReduceKernelINS2_10policy_hubIdyN4cuda3std3__44plusIdEEE10Policy1000EN6thrust24THRUST_300001_SM_1000_NS6detail15normal_iteratorINSD_10device_ptrIdEEEEyS9_dNS7_10__identityEEEvT0_PT3_T1_NS0_13GridEvenShareISN_EET2_T4_E12temp_storage+72];
	add.f64 	%fd307, %fd305, %fd306;
	ld.shared.f64 	%fd308, [_ZZN3cub18CUB_300001_SM_10006detail6reduce18DeviceReduceKernelINS2_10policy_hubIdyN4cuda3std3__44plusIdEEE10Policy1000EN6thrust24THRUST_300001_SM_1000_NS6detail15normal_iteratorINSD_10device_ptrIdEEEEyS9_dNS7_10__identityEEEvT0_PT3_T1_NS0_13GridEvenShareISN_EET2_T4_E12temp_storage+80];
	add.f64 	%fd309, %fd307, %fd308;
	ld.shared.f64 	%fd310, [_ZZN3cub18CUB_300001_SM_10006detail6reduce18DeviceReduceKernelINS2_10policy_hubIdyN4cuda3std3__44plusIdEEE10Policy1000EN6thrust24THRUST_300001_SM_1000_NS6detail15normal_iteratorINSD_10device_ptrIdEEEEyS9_dNS7_10__identityEEEvT0_PT3_T1_NS0_13GridEvenShareISN_EET2_T4_E12temp_storage+88];
	add.f64 	%fd311, %fd309, %fd310;
	ld.shared.f64 	%fd312, [_ZZN3cub18CUB_300001_SM_10006detail6reduce18DeviceReduceKernelINS2_10policy_hubIdyN4cuda3std3__44plusIdEEE10Policy1000EN6thrust24THRUST_300001_SM_1000_NS6detail15normal_iteratorINSD_10device_ptrIdEEEEyS9_dNS7_10__identityEEEvT0_PT3_T1_NS0_13GridEvenShareISN_EET2_T4_E12temp_storage+96];
	add.f64 	%fd313, %fd311, %fd312;
	ld.shared.f64 	%fd314, [_ZZN3cub18CUB_300001_SM_10006detail6reduce18DeviceReduceKernelINS2_10policy_hubIdyN4cuda3std3__44plusIdEEE10Policy1000EN6thrust24THRUST_300001_SM_1000_NS6detail15normal_iteratorINSD_10device_ptrIdEEEEyS9_dNS7_10__identityEEEvT0_PT3_T1_NS0_13GridEvenShareISN_EET2_T4_E12temp_storage+104];
	add.f64 	%fd315, %fd313, %fd314;
	ld.shared.f64 	%fd316, [_ZZN3cub18CUB_300001_SM_10006detail6reduce18DeviceReduceKernelINS2_10policy_hubIdyN4cuda3std3__44plusIdEEE10Policy1000EN6thrust24THRUST_300001_SM_1000_NS6detail15normal_iteratorINSD_10device_ptrIdEEEEyS9_dNS7_10__identityEEEvT0_PT3_T1_NS0_13GridEvenShareISN_EET2_T4_E12temp_storage+112];
	add.f64 	%fd317, %fd315, %fd316;
	ld.shared.f64 	%fd318, [_ZZN3cub18CUB_300001_SM_10006detail6reduce18DeviceReduceKernelINS2_10policy_hubIdyN4cuda3std3__44plusIdEEE10Policy1000EN6thrust24THRUST_300001_SM_1000_NS6detail15normal_iteratorINSD_10device_ptrIdEEEEyS9_dNS7_10__identityEEEvT0_PT3_T1_NS0_13GridEvenShareISN_EET2_T4_E12temp_storage+120];
	add.f64 	%fd319, %fd317, %fd318;
	ld.shared.f64 	%fd320, [_ZZN3cub18CUB_300001_SM_10006detail6reduce18DeviceReduceKernelINS2_10policy_hubIdyN4cuda3std3__44plusIdEEE10Policy1000EN6thrust24THRUST_300001_SM_1000_NS6detail15normal_iteratorINSD_10device_ptrIdEEEEyS9_dNS7_10__identityEEEvT0_PT3_T1_NS0_13GridEvenShareISN_EET2_T4_E12temp_storage+128];
	add.f64 	%fd321, %fd319, %fd320;
	ld.shared.f64 	%fd322, [_ZZN3cub18CUB_300001_SM_10006detail6reduce18DeviceReduceKernelINS2_10policy_hubIdyN4cuda3std3__44plusIdEEE10Policy1000EN6thrust24THRUST_300001_SM_1000_NS6detail15normal_iteratorINSD_10device_ptrIdEEEEyS9_dNS7_10__identityEEEvT0_PT3_T1_NS0_13GridEvenShareISN_EET2_T4_E12temp_storage+136];
	add.f64 	%fd343, %fd321, %fd322;
	bra.uni 	$L__BB11_46;
$L__BB11_21:
	// begin inline asm
	mov.u32 %r145, %laneid;
	// end inline asm
	and.b32  	%r196, %r5, 992;
	add.s32 	%r197, %r196, 32;
	setp.gt.s32 	%p34, %r197, %r4;
	not.b32 	%r198, %r196;
	add.s32 	%r199, %r4, %r198;
	selp.b32 	%r194, %r199, 31, %p34;
	mov.b64 	%rd77, %fd332;
	mov.b64 	{%r147, %r152}, %rd77;
	mov.b32 	%r153, 1;
	mov.b32 	%r195, -1;
	// begin inline asm
	shfl.sync.down.b32 %r146, %r147, %r153, %r194, %r195;
	// end inline asm
	// begin inline asm
	shfl.sync.down.b32 %r151, %r152, %r153, %r194, %r195;
	// end inline asm
	mov.b64 	%rd78, {%r146, %r151};
	mov.b64 	%fd223, %rd78;
	setp.lt.s32 	%p35, %r145, %r194;
	add.f64 	%fd224, %fd332, %fd223;
	selp.f64 	%fd225, %fd224, %fd332, %p35;
	mov.b64 	%rd79, %fd225;
	mov.b64 	{%r157, %r162}, %rd79;
	mov.b32 	%r163, 2;
	// begin inline asm
	shfl.sync.down.b32 %r156, %r157, %r163, %r194, %r195;
	// end inline asm
	// begin inline asm
	shfl.sync.down.b32 %r161, %r162, %r163, %r194, %r195;
	// end inline asm
	mov.b64 	%rd80, {%r156, %r161};
	mov.b64 	%fd226, %rd80;
	add.s32 	%r200, %r145, 2;
	setp.gt.s32 	%p36, %r200, %r194;
	add.f64 	%fd227, %fd225, %fd226;
	selp.f64 	%fd228, %fd225, %fd227, %p36;
	mov.b64 	%rd81, %fd228;
	mov.b64 	{%r167, %r172}, %rd81;
	mov.b32 	%r173, 4;
	// begin inline asm
	shfl.sync.down.b32 %r166, %r167, %r173, %r194, %r195;
	// end inline asm
	// begin inline asm
	shfl.sync.down.b32 %r171, %r172, %r173, %r194, %r195;
	// end inline asm
	mov.b64 	%rd82, {%r166, %r171};
	mov.b64 	%fd229, %rd82;
	add.s32 	%r201, %r145, 4;
	setp.gt.s32 	%p37, %r201, %r194;
	add.f64 	%fd230, %fd228, %fd229;
	selp.f64 	%fd231, %fd228, %fd230, %p37;
	mov.b64 	%rd83, %fd231;
	mov.b64 	{%r177, %r182}, %rd83;
	mov.b32 	%r183, 8;
	// begin inline asm
	shfl.sync.down.b32 %r176, %r177, %r183, %r194, %r195;
	// end inline asm
	// begin inline asm
	shfl.sync.down.b32 %r181, %r182, %r183, %r194, %r195;
	// end inline asm
	mov.b64 	%rd84, {%r176, %r181};
	mov.b64 	%fd232, %rd84;
	add.s32 	%r202, %r145, 8;
	setp.gt.s32 	%p38, %r202, %r194;
	add.f64 	%fd233, %fd231, %fd232;
	selp.f64 	%fd234, %fd231, %fd233, %p38;
	mov.b64 	%rd85, %fd234;
	mov.b64 	{%r187, %r192}, %rd85;
	mov.b32 	%r193, 16;
	// begin inline asm
	shfl.sync.down.b32 %r186, %r187, %r193, %r194, %r195;
	// end inline asm
	// begin inline asm
	shfl.sync.down.b32 %r191, %r192, %r193, %r194, %r195;
	// end inline asm
	mov.b64 	%rd86, {%r186, %r191};
	mov.b64 	%fd235, %rd86;
	add.s32 	%r203, %r145, 16;
	setp.gt.s32 	%p39, %r203, %r194;
	add.f64 	%fd236, %fd234, %fd235;
	selp.f64 	%fd343, %fd234, %fd236, %p39;
	setp.ne.s32 	%p40, %r145, 0;
	@%p40 bra 	$L__BB11_23;
	shr.u32 	%r204, %r5, 2;
	and.b32  	%r205, %r204, 248;
	mov.u32 	%r206, _ZZN3cub18CUB_300001_SM_10006detail6reduce18DeviceReduceKernelINS2_10policy_hubIdyN4cuda3std3__44plusIdEEE10Policy1000EN6thrust24THRUST_300001_SM_1000_NS6detail15normal_iteratorINSD_10device_ptrIdEEEEyS9_dNS7_10__identityEEEvT0_PT3_T1_NS0_13GridEvenShareISN_EET2_T4_E12temp_storage;
	add.s32 	%r207, %r206, %r205;
	st.shared.f64 	[%r207+16], %fd343;
$L__BB11_23:
	bar.sync 	0;
	setp.ne.s32 	%p41, %r5, 0;
	@%p41 bra 	$L__BB11_46;
	setp.gt.s32 	%p42, %r4, 32;
	ld.shared.f64 	%fd237, [_ZZN3cub18CUB_300001_SM_10006detail6reduce18DeviceReduceKernelINS2_10policy_hubIdyN4cuda3std3__44plusIdEEE10Policy1000EN6thrust24THRUST_300001_SM_1000_NS6detail15normal_iteratorINSD_10device_ptrIdEEEEyS9_dNS7_10__identityEEEvT0_PT3_T1_NS0_13GridEvenShareISN_EET2_T4_E12temp_storage+24];
	add.f64 	%fd238, %fd343, %fd237;
	selp.f64 	%fd239, %fd238, %fd343, %p42;
	setp.gt.s32 	%p43, %r4, 64;
	ld.shared.f64 	%fd240, [_ZZN3cub18CUB_300001_SM_10006detail6reduce18DeviceReduceKernelINS2_10policy_hubIdyN4cuda3std3__44plusIdEEE10Policy1000EN6thrust24THRUST_300001_SM_1000_NS6detail15normal_iteratorINSD_10device_ptrIdEEEEyS9_dNS7_10__identityEEEvT0_PT3_T1_NS0_13GridEvenShareISN_EET2_T4_E12temp_storage+32];
	add.f64 	%fd241, %fd240, %fd239;
	selp.f64 	%fd242, %fd241, %fd239, %p43;
	setp.gt.s32 	%p44, %r4, 96;
	ld.shared.f64 	%fd243, [_ZZN3cub18CUB_300001_SM_10006detail6reduce18DeviceReduceKernelINS2_10policy_hubIdyN4cuda3std3__44plusIdEEE10Policy1000EN6thrust24THRUST_300001_SM_1000_NS6detail15normal_iteratorINSD_10device_ptrIdEEEEyS9_dNS7_10__identityEEEvT0_PT3_T1_NS0_13GridEvenShareISN_EET2_T4_E12temp_storage+40];
	add.f64 	%fd244, %fd243, %fd242;
	selp.f64 	%fd245, %fd244, %fd242, %p44;
	setp.gt.s32 	%p45, %r4, 128;
	ld.shared.f64 	%fd246, [_ZZN3cub18CUB_300001_SM_10006detail6reduce18DeviceReduceKernelINS2_10policy_hubIdyN4cuda3std3__44plusIdEEE10Policy1000EN6thrust24THRUST_300001_SM_1000_NS6detail15normal_iteratorINSD_10device_ptrIdEEEEyS9_dNS7_10__identityEEEvT0_PT3_T1_NS0_13GridEvenShareISN_EET2_T4_E12temp_storage+48];
	add.f64 	%fd247, %fd246, %fd245;
	selp.f64 	%fd248, %fd247, %fd245, %p45;
	setp.gt.s32 	%p46, %r4, 160;
	ld.shared.f64 	%fd249, [_ZZN3cub18CUB_300001_SM_10006detail6reduce18DeviceReduceKernelINS2_10policy_hubIdyN4cuda3std3__44plusIdEEE10Policy1000EN6thrust24THRUST_300001_SM_1000_NS6detail15normal_iteratorINSD_10device_ptrIdEEEEyS9_dNS7_10__identityEEEvT0_PT3_T1_NS0_13GridEvenShareISN_EET2_T4_E12temp_storage+56];
	add.f64 	%fd250, %fd249, %fd248;
	selp.f64 	%fd251, %fd250, %fd248, %p46;
	setp.gt.s32 	%p47, %r4, 192;
	ld.shared.f64 	%fd252, [_ZZN3cub18CUB_300001_SM_10006detail6reduce18DeviceReduceKernelINS2_10policy_hubIdyN4cuda3std3__44plusIdEEE10Policy1000EN6thrust24THRUST_300001_SM_1000_NS6detail15normal_iteratorINSD_10device_ptrIdEEEEyS9_dNS7_10__identityEEEvT0_PT3_T1_NS0_13GridEvenShareISN_EET2_T4_E12temp_storage+64];
	add.f64 	%fd253, %fd252, %fd251;
	selp.f64 	%fd254, %fd253, %fd251, %p47;
	setp.gt.s32 	%p48, %r4, 224;
	ld.shared.f64 	%fd255, [_ZZN3cub18CUB_300001_SM_10006detail6reduce18DeviceReduceKernelINS2_10policy_hubIdyN4cuda3std3__44plusIdEEE10Policy1000EN6thrust24THRUST_300001_SM_1000_NS6detail15normal_iteratorINSD_10device_ptrIdEEEEyS9_dNS7_10__identityEEEvT0_PT3_T1_NS0_13GridEvenShareISN_EET2_T4_E12temp_storage+72];
	add.f64 	%fd256, %fd255, %fd254;
	selp.f64 	%fd257, %fd256, %fd254, %p48;
	setp.gt.s32 	%p49, %r4, 256;
	ld.shared.f64 	%fd258, [_ZZN3cub18CUB_300001_SM_10006detail6reduce18DeviceReduceKernelINS2_10policy_hubIdyN4cuda3std3__44plusIdEEE10Policy1000EN6thrust24THRUST_300001_SM_1000_NS6detail15normal_iteratorINSD_10device_ptrIdEEEEyS9_dNS7_10__identityEEEvT0_PT3_T1_NS0_13GridEvenShareISN_EET2_T4_E12temp_storage+80];
	add.f64 	%fd259, %fd258, %fd257;
	selp.f64 	%fd260, %fd259, %fd257, %p49;
	setp.gt.s32 	%p50, %r4, 288;
	ld.shared.f64 	%fd261, [_ZZN3cub18CUB_300001_SM_10006detail6reduce18DeviceReduceKernelINS2_10policy_hubIdyN4cuda3std3__44plusIdEEE10Policy1000EN6thrust24THRUST_300001_SM_1000_NS6detail15normal_iteratorINSD_10device_ptrIdEEEEyS9_dNS7_10__identityEEEvT0_PT3_T1_NS0_13GridEvenShareISN_EET2_T4_E12temp_storage+88];
	add.f64 	%fd262, %fd261, %fd260;
	selp.f64 	%fd263, %fd262, %fd260, %p50;
	setp.gt.s32 	%p51, %r4, 320;
	ld.shared.f64 	%fd264, [_ZZN3cub18CUB_300001_SM_10006detail6reduce18DeviceReduceKernelINS2_10policy_hubIdyN4cuda3std3__44plusIdEEE10Policy1000EN6thrust24THRUST_300001_SM_1000_NS6detail15normal_iteratorINSD_10device_ptrIdEEEEyS9_dNS7_10__identityEEEvT0_PT3_T1_NS0_13GridEvenShareISN_EET2_T4_E12temp_storage+96];
	add.f64 	%fd265, %fd264, %fd263;
	selp.f64 	%fd266, %fd265, %fd263, %p51;
	setp.gt.s32 	%p52, %r4, 352;
	ld.shared.f64 	%fd267, [_ZZN3cub18CUB_300001_SM_10006detail6reduce18DeviceReduceKernelINS2_10policy_hubIdyN4cuda3std3__44plusIdEEE10Policy1000EN6thrust24THRUST_300001_SM_1000_NS6detail15normal_iteratorINSD_10device_ptrIdEEEEyS9_dNS7_10__identityEEEvT0_PT3_T1_NS0_13GridEvenShareISN_EET2_T4_E12temp_storage+104];
	add.f64 	%fd268, %fd267, %fd266;
	selp.f64 	%fd269, %fd268, %fd266, %p52;
	setp.gt.s32 	%p53, %r4, 384;
	ld.shared.f64 	%fd270, [_ZZN3cub18CUB_300001_SM_10006detail6reduce18DeviceReduceKernelINS2_10policy_hubIdyN4cuda3std3__44plusIdEEE10Policy1000EN6thrust24THRUST_300001_SM_1000_NS6detail15normal_iteratorINSD_10device_ptrIdEEEEyS9_dNS7_10__identityEEEvT0_PT3_T1_NS0_13GridEvenShareISN_EET2_T4_E12temp_storage+112];
	add.f64 	%fd271, %fd270, %fd269;
	selp.f64 	%fd272, %fd271, %fd269, %p53;
	setp.gt.s32 	%p54, %r4, 416;
	ld.shared.f64 	%fd273, [_ZZN3cub18CUB_300001_SM_10006detail6reduce18DeviceReduceKernelINS2_10policy_hubIdyN4cuda3std3__44plusIdEEE10Policy1000EN6thrust24THRUST_300001_SM_1000_NS6detail15normal_iteratorINSD_10device_ptrIdEEEEyS9_dNS7_10__identityEEEvT0_PT3_T1_NS0_13GridEvenShareISN_EET2_T4_E12temp_storage+120];
	add.f64 	%fd274, %fd273, %fd272;
	selp.f64 	%fd275, %fd274, %fd272, %p54;
	setp.gt.s32 	%p55, %r4, 448;
	ld.shared.f64 	%fd276, [_ZZN3cub18CUB_300001_SM_10006detail6reduce18DeviceReduceKernelINS2_10policy_hubIdyN4cuda3std3__44plusIdEEE10Policy1000EN6thrust24THRUST_300001_SM_1000_NS6detail15normal_iteratorINSD_10device_ptrIdEEEEyS9_dNS7_10__identityEEEvT0_PT3_T1_NS0_13GridEvenShareISN_EET2_T4_E12temp_storage+128];
	add.f64 	%fd277, %fd276, %fd275;
	selp.f64 	%fd278, %fd277, %fd275, %p55;
	setp.gt.s32 	%p56, %r4, 480;
	ld.shared.f64 	%fd279, [_ZZN3cub18CUB_300001_SM_10006detail6reduce18DeviceReduceKernelINS2_10policy_hubIdyN4cuda3std3__44plusIdEEE10Policy1000EN6thrust24THRUST_300001_SM_1000_NS6detail15normal_iteratorINSD_10device_ptrIdEEEEyS9_dNS7_10__identityEEEvT0_PT3_T1_NS0_13GridEvenShareISN_EET2_T4_E12temp_storage+136];
	add.f64 	%fd280, %fd279, %fd278;
	selp.f64 	%fd343, %fd280, %fd278, %p56;
	bra.uni 	$L__BB11_46;
$L__BB11_25:
	cvt.u32.u64 	%r52, %rd4;
	mov.u32 	%r27, %tid.x;
	add.s32 	%r53, %r52, %r27;
	mul.wide.u32 	%rd27, %r53, 8;
	add.s64 	%rd28, %rd2, %rd27;
	ld.global.f64 	%fd41, [%rd28];
	ld.global.f64 	%fd42, [%rd28+4096];
	ld.global.f64 	%fd43, [%rd28+8192];
	ld.global.f64 	%fd44, [%rd28+12288];
	ld.global.f64 	%fd45, [%rd28+16384];
	ld.global.f64 	%fd46, [%rd28+20480];
	ld.global.f64 	%fd47, [%rd28+24576];
	add.f64 	%fd48, %fd41, %fd42;
	add.f64 	%fd49, %fd48, %fd43;
	add.f64 	%fd50, %fd49, %fd44;
	add.f64 	%fd51, %fd50, %fd45;
	add.f64 	%fd52, %fd51, %fd46;
	add.f64 	%fd342, %fd52, %fd47;
	setp.lt.u64 	%p2, %rd5, %rd3;
	@%p2 bra 	$L__BB11_42;
	cvt.u32.u64 	%r55, %rd3;
	cvt.u64.u32 	%rd10, %r27;
	add.s64 	%rd103, %rd4, %rd3;
	cvt.u32.u64 	%r28, %rd1;
	not.b32 	%r57, %r27;
	add.s32 	%r58, %r57, %r28;
	sub.s32 	%r59, %r58, %r55;
	sub.s32 	%r272, %r59, %r52;
	add.s64 	%rd29, %rd103, %rd10;
	shl.b64 	%rd30, %rd29, 3;
	add.s64 	%rd31, %rd30, %rd2;
	add.s64 	%rd102, %rd31, 32768;
	mov.b32 	%r273, 0;
	mov.u64 	%rd104, %rd4;
$L__BB11_27:
	cvt.s64.s32 	%rd16, %r50;
	add.s64 	%rd104, %rd104, %rd16;
	add.s64 	%rd32, %rd1, -3584;
	setp.gt.u64 	%p3, %rd104, %rd32;
	@%p3 bra 	$L__BB11_29;
	mul.lo.s32 	%r61, %r1, 3584;
	cvt.s64.s32 	%rd33, %r61;
	add.s64 	%rd34, %rd104, %rd10;
	shl.b64 	%rd35, %rd34, 3;
	add.s64 	%rd36, %rd2, %rd35;
	ld.global.f64 	%fd53, [%rd36];
	ld.global.f64 	%fd54, [%rd36+4096];
	ld.global.f64 	%fd55, [%rd36+8192];
	ld.global.f64 	%fd56, [%rd36+12288];
	ld.global.f64 	%fd57, [%rd36+16384];
	ld.global.f64 	%fd58, [%rd36+20480];
	ld.global.f64 	%fd59, [%rd36+24576];
	add.f64 	%fd60, %fd342, %fd53;
	add.f64 	%fd61, %fd60, %fd54;
	add.f64 	%fd62, %fd61, %fd55;
	add.f64 	%fd63, %fd62, %fd56;
	add.f64 	%fd64, %fd63, %fd57;
	add.f64 	%fd65, %fd64, %fd58;
	add.f64 	%fd342, %fd65, %fd59;
	sub.s64 	%rd37, %rd1, %rd104;
	setp.lt.u64 	%p4, %rd37, %rd33;
	add.s32 	%r273, %r273, 1;
	add.s64 	%rd103, %rd103, %rd33;
	sub.s32 	%r272, %r272, %r61;
	mul.wide.s32 	%rd38, %r61, 8;
	add.s64 	%rd102, %rd102, %rd38;
	@%p4 bra 	$L__BB11_42;
	bra.uni 	$L__BB11_27;
$L__BB11_29:
	setp.le.u64 	%p5, %rd1, %rd104;
	cvt.u32.u64 	%r62, %rd104;
	cvt.u32.u64 	%r63, %rd1;
	sub.s32 	%r64, %r63, %r62;
	setp.ge.s32 	%p6, %r27, %r64;
	or.pred  	%p7, %p5, %p6;
	@%p7 bra 	$L__BB11_42;
	cvt.u32.u64 	%r66, %rd16;
	cvt.u32.u64 	%r67, %rd4;
	not.b32 	%r68, %r27;
	add.s32 	%r69, %r68, %r28;
	add.s32 	%r70, %r66, %r67;
	sub.s32 	%r71, %r69, %r70;
	mul.lo.s32 	%r72, %r1, %r273;
	mad.lo.s32 	%r73, %r72, -3584, %r71;
	shr.u32 	%r74, %r73, 9;
	add.s32 	%r34, %r74, 1;
	and.b32  	%r35, %r34, 15;
	setp.lt.u32 	%p8, %r73, 7680;
	mov.u32 	%r276, %r27;
	@%p8 bra 	$L__BB11_33;
	shr.u32 	%r75, %r272, 9;
	add.s32 	%r76, %r75, 1;
	and.b32  	%r77, %r76, 16777200;
	neg.s32 	%r274, %r77;
	mov.u32 	%r276, %r27;
$L__BB11_32:
	.pragma "nounroll";
	ld.global.f64 	%fd67, [%rd102+-32768];
	add.f64 	%fd68, %fd342, %fd67;
	ld.global.f64 	%fd69, [%rd102+-28672];
	add.f64 	%fd70, %fd68, %fd69;
	ld.global.f64 	%fd71, [%rd102+-24576];
	add.f64 	%fd72, %fd70, %fd71;
	ld.global.f64 	%fd73, [%rd102+-20480];
	add.f64 	%fd74, %fd72, %fd73;
	ld.global.f64 	%fd75, [%rd102+-16384];
	add.f64 	%fd76, %fd74, %fd75;
	ld.global.f64 	%fd77, [%rd102+-12288];
	add.f64 	%fd78, %fd76, %fd77;
	ld.global.f64 	%fd79, [%rd102+-8192];
	add.f64 	%fd80, %fd78, %fd79;
	ld.global.f64 	%fd81, [%rd102+-4096];
	add.f64 	%fd82, %fd80, %fd81;
	ld.global.f64 	%fd83, [%rd102];
	add.f64 	%fd84, %fd82, %fd83;
	ld.global.f64 	%fd85, [%rd102+4096];
	add.f64 	%fd86, %fd84, %fd85;
	ld.global.f64 	%fd87, [%rd102+8192];
	add.f64 	%fd88, %fd86, %fd87;
	ld.global.f64 	%fd89, [%rd102+12288];
	add.f64 	%fd90, %fd88, %fd89;
	ld.global.f64 	%fd91, [%rd102+16384];
	add.f64 	%fd92, %fd90, %fd91;
	ld.global.f64 	%fd93, [%rd102+20480];
	add.f64 	%fd94, %fd92, %fd93;
	ld.global.f64 	%fd95, [%rd102+24576];
	add.f64 	%fd96, %fd94, %fd95;
	ld.global.f64 	%fd97, [%rd102+28672];
	add.f64 	%fd342, %fd96, %fd97;
	add.s32 	%r276, %r276, 8192;
	add.s32 	%r274, %r274, 16;
	add.s64 	%rd102, %rd102, 65536;
	setp.ne.s32 	%p9, %r274, 0;
	@%p9 bra 	$L__BB11_32;
$L__BB11_33:
	setp.eq.s32 	%p10, %r35, 0;
	@%p10 bra 	$L__BB11_42;
	and.b32  	%r42, %r34, 7;
	setp.lt.u32 	%p11, %r35, 8;
	@%p11 bra 	$L__BB11_36;
	cvt.u64.u32 	%rd39, %r276;
	add.s64 	%rd40, %rd104, %rd39;
	shl.b64 	%rd41, %rd40, 3;
	add.s64 	%rd42, %rd2, %rd41;
	ld.global.f64 	%fd99, [%rd42];
	add.f64 	%fd100, %fd342, %fd99;
	ld.global.f64 	%fd101, [%rd42+4096];
	add.f64 	%fd102, %fd100, %fd101;
	ld.global.f64 	%fd103, [%rd42+8192];
	add.f64 	%fd104, %fd102, %fd103;
	ld.global.f64 	%fd105, [%rd42+12288];
	add.f64 	%fd106, %fd104, %fd105;
	ld.global.f64 	%fd107, [%rd42+16384];
	add.f64 	%fd108, %fd106, %fd107;
	ld.global.f64 	%fd109, [%rd42+20480];
	add.f64 	%fd110, %fd108, %fd109;
	ld.global.f64 	%fd111, [%rd42+24576];
	add.f64 	%fd112, %fd110, %fd111;
	ld.global.f64 	%fd113, [%rd42+28672];
	add.f64 	%fd342, %fd112, %fd113;
	add.s32 	%r276, %r276, 4096;
$L__BB11_36:
	setp.eq.s32 	%p12, %r42, 0;
	@%p12 bra 	$L__BB11_42;
	setp.lt.u32 	%p13, %r42, 4;
	@%p13 bra 	$L__BB11_39;
	cvt.u64.u32 	%rd43, %r276;
	add.s64 	%rd44, %rd104, %rd43;
	shl.b64 	%rd45, %rd44, 3;
	add.s64 	%rd46, %rd2, %rd45;
	ld.global.f64 	%fd115, [%rd46];
	add.f64 	%fd116, %fd342, %fd115;
	ld.global.f64 	%fd117, [%rd46+4096];
	add.f64 	%fd118, %fd116, %fd117;
	ld.global.f64 	%fd119, [%rd46+8192];
	add.f64 	%fd120, %fd118, %fd119;
	ld.global.f64 	%fd121, [%rd46+12288];
	add.f64 	%fd342, %fd120, %fd121;
	add.s32 	%r276, %r276, 2048;
$L__BB11_39:
	and.b32  	%r78, %r34, 3;
	setp.eq.s32 	%p14, %r78, 0;
	@%p14 bra 	$L__BB11_42;
	cvt.u64.u32 	%rd47, %r276;
	add.s64 	%rd48, %rd47, %rd103;
	shl.b64 	%rd49, %rd48, 3;
	add.s64 	%rd106, %rd2, %rd49;
	cvt.u16.u32 	%rs1, %r272;
	shr.u16 	%rs2, %rs1, 9;
	add.s16 	%rs3, %rs2, 1;
	cvt.u32.u16 	%r79, %rs3;
	and.b32  	%r80, %r79, 3;
	neg.s32 	%r279, %r80;
$L__BB11_41:
	.pragma "nounroll";
	ld.global.f64 	%fd122, [%rd106];
	add.f64 	%fd342, %fd342, %fd122;
	add.s64 	%rd106, %rd106, 4096;
	add.s32 	%r279, %r279, 1;
	setp.ne.s32 	%p15, %r279, 0;
	@%p15 bra 	$L__BB11_41;
$L__BB11_42:
	// begin inline asm
	mov.u32 %r81, %laneid;
	// end inline asm
	mov.b64 	%rd50, %fd342;
	mov.b64 	{%r83, %r88}, %rd50;
	mov.b32 	%r89, 1;
	mov.b32 	%r130, 31;
	mov.b32 	%r131, -1;
	// begin inline asm
	shfl.sync.down.b32 %r82, %r83, %r89, %r130, %r131;
	// end inline asm
	// begin inline asm
	shfl.sync.down.b32 %r87, %r88, %r89, %r130, %r131;
	// end inline asm
	mov.b64 	%rd51, {%r82, %r87};
	mov.b64 	%fd123, %rd51;
	setp.gt.s32 	%p16, %r81, 30;
	add.f64 	%fd124, %fd342, %fd123;
	selp.f64 	%fd125, %fd342, %fd124, %p16;
	mov.b64 	%rd52, %fd125;
	mov.b64 	{%r93, %r98}, %rd52;
	mov.b32 	%r99, 2;
	// begin inline asm
	shfl.sync.down.b32 %r92, %r93, %r99, %r130, %r131;
	// end inline asm
	// begin inline asm
	shfl.sync.down.b32 %r97, %r98, %r99, %r130, %r131;
	// end inline asm
	mov.b64 	%rd53, {%r92, %r97};
	mov.b64 	%fd126, %rd53;
	setp.gt.s32 	%p17, %r81, 29;
	add.f64 	%fd127, %fd125, %fd126;
	selp.f64 	%fd128, %fd125, %fd127, %p17;
	mov.b64 	%rd54, %fd128;
	mov.b64 	{%r103, %r108}, %rd54;
	mov.b32 	%r109, 4;
	// begin inline asm
	shfl.sync.down.b32 %r102, %r103, %r109, %r130, %r131;
	// end inline asm
	// begin inline asm
	shfl.sync.down.b32 %r107, %r108, %r109, %r130, %r131;
	// end inline asm
	mov.b64 	%rd55, {%r102, %r107};
	mov.b64 	%fd129, %rd55;
	setp.gt.s32 	%p18, %r81, 27;
	add.f64 	%fd130, %fd128, %fd129;
	selp.f64 	%fd131, %fd128, %fd130, %p18;
	mov.b64 	%rd56, %fd131;
	mov.b64 	{%r113, %r118}, %rd56;
	mov.b32 	%r119, 8;
	// begin inline asm
	shfl.sync.down.b32 %r112, %r113, %r119, %r130, %r131;
	// end inline asm
	// begin inline asm
	shfl.sync.down.b32 %r117, %r118, %r119, %r130, %r131;
	// end inline asm
	mov.b64 	%rd57, {%r112, %r117};
	mov.b64 	%fd132, %rd57;
	setp.gt.s32 	%p19, %r81, 23;
	add.f64 	%fd133, %fd131, %fd132;
	selp.f64 	%fd134, %fd131, %fd133, %p19;
	mov.b64 	%rd58, %fd134;
	mov.b64 	{%r123, %r128}, %rd58;
	mov.b32 	%r129, 16;
	// begin inline asm
	shfl.sync.down.b32 %r122, %r123, %r129, %r130, %r131;
	// end inline asm
	// begin inline asm
	shfl.sync.down.b32 %r127, %r128, %r129, %r130, %r131;
	// end inline asm
	mov.b64 	%rd59, {%r122, %r127};
	mov.b64 	%fd135, %rd59;
	setp.gt.s32 	%p20, %r81, 15;
	add.f64 	%fd37, %fd134, %fd135;
	selp.f64 	%fd343, %fd134, %fd37, %p20;
	setp.ne.s32 	%p21, %r81, 0;
	@%p21 bra 	$L__BB11_44;
	shr.u32 	%r132, %r27, 2;
	and.b32  	%r133, %r132, 248;
	mov.u32 	%r134, _ZZN3cub18CUB_300001_SM_10006detail6reduce18DeviceReduceKernelINS2_10policy_hubIdyN4cuda3std3__44plusIdEEE10Policy1000EN6thrust24THRUST_300001_SM_1000_NS6detail15normal_iteratorINSD_10device_ptrIdEEEEyS9_dNS7_10__identityEEEvT0_PT3_T1_NS0_13GridEvenShareISN_EET2_T4_E12temp_storage;
	add.s32 	%r135, %r134, %r133;
	st.shared.f64 	[%r135+16], %fd37;
$L__BB11_44:
	bar.sync 	0;
	setp.ne.s32 	%p22, %r27, 0;
	@%p22 bra 	$L__BB11_46;
	ld.shared.f64 	%fd136, [_ZZN3cub18CUB_300001_SM_10006detail6reduce18DeviceReduceKernelINS2_10policy_hubIdyN4cuda3std3__44plusIdEEE10Policy1000EN6thrust24THRUST_300001_SM_1000_NS6detail15normal_iteratorINSD_10device_ptrIdEEEEyS9_dNS7_10__identityEEEvT0_PT3_T1_NS0_13GridEvenShareISN_EET2_T4_E12temp_storage+24];
	add.f64 	%fd137, %fd343, %fd136;
	ld.shared.f64 	%fd138, [_ZZN3cub18CUB_300001_SM_10006detail6reduce18DeviceReduceKernelINS2_10policy_hubIdyN4cuda3std3__44plusIdEEE10Policy1000EN6thrust24THRUST_300001_SM_1000_NS6detail15normal_iteratorINSD_10device_ptrIdEEEEyS9_dNS7_10__identityEEEvT0_PT3_T1_NS0_13GridEvenShareISN_EET2_T4_E12temp_storage+32];
	add.f64 	%fd139, %fd137, %fd138;
	ld.shared.f64 	%fd140, [_ZZN3cub18CUB_300001_SM_10006detail6reduce18DeviceReduceKernelINS2_10policy_hubIdyN4cuda3std3__44plusIdEEE10Policy1000EN6thrust24THRUST_300001_SM_1000_NS6detail15normal_iteratorINSD_10device_ptrIdEEEEyS9_dNS7_10__identityEEEvT0_PT3_T1_NS0_13GridEvenShareISN_EET2_T4_E12temp_storage+40];
	add.f64 	%fd141, %fd139, %fd140;
	ld.shared.f64 	%fd142, [_ZZN3cub18CUB_300001_SM_10006detail6reduce18DeviceReduceKernelINS2_10policy_hubIdyN4cuda3std3__44plusIdEEE10Policy1000EN6thrust24THRUST_300001_SM_1000_NS6detail15normal_iteratorINSD_10device_ptrIdEEEEyS9_dNS7_10__identityEEEvT0_PT3_T1_NS0_13GridEvenShareISN_EET2_T4_E12temp_storage+48];
	add.f64 	%fd143, %fd141, %fd142;
	ld.shared.f64 	%fd144, [_ZZN3cub18CUB_300001_SM_10006detail6reduce18DeviceReduceKernelINS2_10policy_hubIdyN4cuda3std3__44plusIdEEE10Policy1000EN6thrust24THRUST_300001_SM_1000_NS6detail15normal_iteratorINSD_10device_ptrIdEEEEyS9_dNS7_10__identityEEEvT0_PT3_T1_NS0_13GridEvenShareISN_EET2_T4_E12temp_storage+56];
	add.f64 	%fd145, %fd143, %fd144;
	ld.shared.f64 	%fd146, [_ZZN3cub18CUB_300001_SM_10006detail6reduce18DeviceReduceKernelINS2_10policy_hubIdyN4cuda3std3__44plusIdEEE10Policy1000EN6thrust24THRUST_300001_SM_1000_NS6detail15normal_iteratorINSD_10device_ptrIdEEEEyS9_dNS7_10__identityEEEvT0_PT3_T1_NS0_13GridEvenShareISN_EET2_T4_E12temp_storage+64];
	add.f64 	%fd147, %fd145, %fd146;
	ld.shared.f64 	%fd148, [_ZZN3cub18CUB_300001_SM_10006detail6reduce18DeviceReduceKernelINS2_10policy_hubIdyN4cuda3std3__44plusIdEEE10Policy1000EN6thrust24THRUST_300001_SM_1000_NS6detail15normal_iteratorINSD_10device_ptrIdEEEEyS9_dNS7_10__identityEEEvT0_PT3_T1_NS0_13GridEvenShareISN_EET2_T4_E12temp_storage+72];
	add.f64 	%fd149, %fd147, %fd148;
	ld.shared.f64 	%fd150, [_ZZN3cub18CUB_300001_SM_10006detail6reduce18DeviceReduceKernelINS2_10policy_hubIdyN4cuda3std3__44plusIdEEE10Policy1000EN6thrust24THRUST_300001_SM_1000_NS6detail15normal_iteratorINSD_10device_ptrIdEEEEyS9_dNS7_10__identityEEEvT0_PT3_T1_NS0_13GridEvenShareISN_EET2_T4_E12temp_storage+80];
	add.f64 	%fd151, %fd149, %fd150;
	ld.shared.f64 	%fd152, [_ZZN3cub18CUB_300001_SM_10006detail6reduce18DeviceReduceKernelINS2_10policy_hubIdyN4cuda3std3__44plusIdEEE10Policy1000EN6thrust24THRUST_300001_SM_1000_NS6detail15normal_iteratorINSD_10device_ptrIdEEEEyS9_dNS7_10__identityEEEvT0_PT3_T1_NS0_13GridEvenShareISN_EET2_T4_E12temp_storage+88];
	add.f64 	%fd153, %fd151, %fd152;
	ld.shared.f64 	%fd154, [_ZZN3cub18CUB_300001_SM_10006detail6reduce18DeviceReduceKernelINS2_10policy_hubIdyN4cuda3std3__44plusIdEEE10Policy1000EN6thrust24THRUST_300001_SM_1000_NS6detail15normal_iteratorINSD_10device_ptrIdEEEEyS9_dNS7_10__identityEEEvT0_PT3_T1_NS0_13GridEvenShareISN_EET2_T4_E12temp_storage+96];
	add.f64 	%fd155, %fd153, %fd154;
	ld.shared.f64 	%fd156, [_ZZN3cub18CUB_300001_SM_10006detail6reduce18DeviceReduceKernelINS2_10policy_hubIdyN4cuda3std3__44plusIdEEE10Policy1000EN6thrust24THRUST_300001_SM_1000_NS6detail15normal_iteratorINSD_10device_ptrIdEEEEyS9_dNS7_10__identityEEEvT0_PT3_T1_NS0_13GridEvenShareISN_EET2_T4_E12temp_storage+104];
	add.f64 	%fd157, %fd155, %fd156;
	ld.shared.f64 	%fd158, [_ZZN3cub18CUB_300001_SM_10006detail6reduce18DeviceReduceKernelINS2_10policy_hubIdyN4cuda3std3__44plusIdEEE10Policy1000EN6thrust24THRUST_300001_SM_1000_NS6detail15normal_iteratorINSD_10device_ptrIdEEEEyS9_dNS7_10__identityEEEvT0_PT3_T1_NS0_13GridEvenShareISN_EET2_T4_E12temp_storage+112];
	add.f64 	%fd159, %fd157, %fd158;
	ld.shared.f64 	%fd160, [_ZZN3cub18CUB_300001_SM_10006detail6reduce18DeviceReduceKernelINS2_10policy_hubIdyN4cuda3std3__44plusIdEEE10Policy1000EN6thrust24THRUST_300001_SM_1000_NS6detail15normal_iteratorINSD_10device_ptrIdEEEEyS9_dNS7_10__identityEEEvT0_PT3_T1_NS0_13GridEvenShareISN_EET2_T4_E12temp_storage+120];
	add.f64 	%fd161, %fd159, %fd160;
	ld.shared.f64 	%fd162, [_ZZN3cub18CUB_300001_SM_10006detail6reduce18DeviceReduceKernelINS2_10policy_hubIdyN4cuda3std3__44plusIdEEE10Policy1000EN6thrust24THRUST_300001_SM_1000_NS6detail15normal_iteratorINSD_10device_ptrIdEEEEyS9_dNS7_10__identityEEEvT0_PT3_T1_NS0_13GridEvenShareISN_EET2_T4_E12temp_storage+128];
	add.f64 	%fd163, %fd161, %fd162;
	ld.shared.f64 	%fd164, [_ZZN3cub18CUB_300001_SM_10006detail6reduce18DeviceReduceKernelINS2_10policy_hubIdyN4cuda3std3__44plusIdEEE10Policy1000EN6thrust24THRUST_300001_SM_1000_NS6detail15normal_iteratorINSD_10device_ptrIdEEEEyS9_dNS7_10__identityEEEvT0_PT3_T1_NS0_13GridEvenShareISN_EET2_T4_E12temp_storage+136];
	add.f64 	%fd343, %fd163, %fd164;
$L__BB11_46:
	mov.u32 	%r263, %tid.x;
	setp.ne.s32 	%p64, %r263, 0;
	@%p64 bra 	$L__BB11_48;
	ld.param.u64 	%rd100, [_ZN3cub18CUB_300001_SM_10006detail6reduce18DeviceReduceKernelINS2_10policy_hubIdyN4cuda3std3__44plusIdEEE10Policy1000EN6thrust24THRUST_300001_SM_1000_NS6detail15normal_iteratorINSD_10device_ptrIdEEEEyS9_dNS7_10__identityEEEvT0_PT3_T1_NS0_13GridEvenShareISN_EET2_T4__param_1];
	cvta.to.global.u64 	%rd97, %rd100;
	mul.wide.u32 	%rd98, %r2, 8;
	add.s64 	%rd99, %rd97, %rd98;
	st.global.f64 	[%rd99], %fd343;
$L__BB11_48:
	ret;

}
	// .globl	_ZN3cub18CUB_300001_SM_10006detail6reduce28DeviceReduceSingleTileKernelINS2_10policy_hubIdyN4cuda3std3__44plusIdEEE10Policy1000EPdSC_iS9_ddNS7_10__identityEEEvT0_T1_T2_T3_T4_T6_
.visible .entry _ZN3cub18CUB_300001_SM_10006detail6reduce28DeviceReduceSingleTileKernelINS2_10policy_hubIdyN4cuda3std3__44plusIdEEE10Policy1000EPdSC_iS9_ddNS7_10__identityEEEvT0_T1_T2_T3_T4_T6_(
	.param .u64 .ptr .align 1 _ZN3cub18CUB_300001_SM_10006detail6reduce28DeviceReduceSingleTileKernelINS2_10policy_hubIdyN4cuda3std3__44plusIdEEE10Policy1000EPdSC_iS9_ddNS7_10__identityEEEvT0_T1_T2_T3_T4_T6__param_0,
	.param .u64 .ptr .align 1 _ZN3cub18CUB_300001_SM_10006detail6reduce28DeviceReduceSingleTileKernelINS2_10policy_hubIdyN4cuda3std3__44plusIdEEE10Policy1000EPdSC_iS9_ddNS7_10__identityEEEvT0_T1_T2_T3_T4_T6__param_1,
	.param .u32 _ZN3cub18CUB_300001_SM_10006detail6reduce28DeviceReduceSingleTileKernelINS2_10policy_hubIdyN4cuda3std3__44plusIdEEE10Policy1000EPdSC_iS9_ddNS7_10__identityEEEvT0_T1_T2_T3_T4_T6__param_2,
	.param .align 1 .b8 _ZN3cub18CUB_300001_SM_10006detail6reduce28DeviceReduceSingleTileKernelINS2_10policy_hubIdyN4cuda3std3__44plusIdEEE10Policy1000EPdSC_iS9_ddNS7_10__identityEEEvT0_T1_T2_T3_T4_T6__param_3[1],
	.param .f64 _ZN3cub18CUB_300001_SM_10006detail6reduce28DeviceReduceSingleTileKernelINS2_10policy_hubIdyN4cuda3std3__44plusIdEEE10Policy1000EPdSC_iS9_ddNS7_10__identityEEEvT0_T1_T2_T3_T4_T6__param_4,
	.param .align 1 .b8 _ZN3cub18CUB_300001_SM_10006detail6reduce28DeviceReduceSingleTileKernelINS2_10policy_hubIdyN4cuda3std3__44plusIdEEE10Policy1000EPdSC_iS9_ddNS7_10__identityEEEvT0_T1_T2_T3_T4_T6__param_5[1]
)
.maxntid 512
.minnctapersm 1
{
	.reg .pred 	%p<58>;
	.reg .b32 	%r<238>;
	.reg .b64 	%rd<104>;
	.reg .b64 	%fd<232>;
	// demoted variable
	.shared .align 8 .b8 _ZZN3cub18CUB_300001_SM_10006detail6reduce28DeviceReduceSingleTileKernelINS2_10policy_hubIdyN4cuda3std3__44plusIdEEE10Policy1000EPdSC_iS9_ddNS7_10__identityEEEvT0_T1_T2_T3_T4_T6_E12temp_storage[152];
	ld.param.u64 	%rd8, [_ZN3cub18CUB_300001_SM_10006detail6reduce28DeviceReduceSingleTileKernelINS2_10policy_hubIdyN4cuda3std3__44plusIdEEE10Policy1000EPdSC_iS9_ddNS7_10__identityEEEvT0_T1_T2_T3_T4_T6__param_0];
	ld.param.u64 	%rd9, [_ZN3cub18CUB_300001_SM_10006detail6reduce28DeviceReduceSingleTileKernelINS2_10policy_hubIdyN4cuda3std3__44plusIdEEE10Policy1000EPdSC_iS9_ddNS7_10__identityEEEvT0_T1_T2_T3_T4_T6__param_1];
	ld.param.u32 	%r34, [_ZN3cub18CUB_300001_SM_10006detail6reduce28DeviceReduceSingleTileKernelINS2_10policy_hubIdyN4cuda3std3__44plusIdEEE10Policy1000EPdSC_iS9_ddNS7_10__identityEEEvT0_T1_T2_T3_T4_T6__param_2];
	ld.param.f64 	%fd30, [_ZN3cub18CUB_300001_SM_10006detail6reduce28DeviceReduceSingleTileKernelINS2_10policy_hubIdyN4cuda3std3__44plusIdEEE10Policy1000EPdSC_iS9_ddNS7_10__identityEEEvT0_T1_T2_T3_T4_T6__param_4];
	cvta.to.global.u64 	%rd1, %rd9;
	setp.ne.s32 	%p1, %r34, 0;
	@%p1 bra 	$L__BB12_3;
	mov.u32 	%r224, %tid.x;
	setp.ne.s32 	%p57, %r224, 0;
	@%p57 bra 	$L__BB12_39;
	st.global.f64 	[%rd1], %fd30;
	bra.uni 	$L__BB12_39;
$L__BB12_3:
	setp.gt.s32 	%p2, %r34, 3583;
	@%p2 bra 	$L__BB12_21;
	mov.u32 	%r1, %tid.x;
	setp.ge.s32 	%p19, %r1, %r34;
	mov.f64 	%fd223, 0d0000000000000000;
	mov.u32 	%r228, %r1;
	@%p19 bra 	$L__BB12_6;
	mul.wide.u32 	%rd69, %r1, 8;
	add.s64 	%rd68, %rd8, %rd69;
	// begin inline asm
	ld.global.nc.u64 %rd67, [%rd68];
	// end inline asm
	mov.b64 	%fd223, %rd67;
	add.s32 	%r228, %r1, 512;
$L__BB12_6:
	setp.ge.s32 	%p20, %r228, %r34;
	@%p20 bra 	$L__BB12_12;
	not.b32 	%r100, %r228;
	add.s32 	%r4, %r34, %r100;
	and.b32  	%r101, %r4, 1536;
	setp.eq.s32 	%p21, %r101, 1536;
	@%p21 bra 	$L__BB12_10;
	mul.wide.u32 	%rd70, %r228, 8;
	add.s64 	%rd102, %rd8, %rd70;
	shr.u32 	%r102, %r4, 9;
	add.s32 	%r103, %r102, 1;
	and.b32  	%r104, %r103, 3;
	neg.s32 	%r226, %r104;
$L__BB12_9:
	.pragma "nounroll";
	// begin inline asm
	ld.global.nc.u64 %rd71, [%rd102];
	// end inline asm
	mov.b64 	%fd109, %rd71;
	add.f64 	%fd223, %fd223, %fd109;
	add.s32 	%r228, %r228, 512;
	add.s64 	%rd102, %rd102, 4096;
	add.s32 	%r226, %r226, 1;
	setp.ne.s32 	%p22, %r226, 0;
	@%p22 bra 	$L__BB12_9;
$L__BB12_10:
	setp.lt.u32 	%p23, %r4, 1536;
	@%p23 bra 	$L__BB12_12;
$L__BB12_11:
	mul.wide.s32 	%rd81, %r228, 8;
	add.s64 	%rd74, %rd8, %rd81;
	// begin inline asm
	ld.global.nc.u64 %rd73, [%rd74];
	// end inline asm
	mov.b64 	%fd110, %rd73;
	add.f64 	%fd111, %fd223, %fd110;
	add.s64 	%rd76, %rd74, 4096;
	// begin inline asm
	ld.global.nc.u64 %rd75, [%rd76];
	// end inline asm
	mov.b64 	%fd112, %rd75;
	add.f64 	%fd113, %fd111, %fd112;
	add.s64 	%rd78, %rd74, 8192;
	// begin inline asm
	ld.global.nc.u64 %rd77, [%rd78];
	// end inline asm
	mov.b64 	%fd114, %rd77;
	add.f64 	%fd115, %fd113, %fd114;
	add.s64 	%rd80, %rd74, 12288;
	// begin inline asm
	ld.global.nc.u64 %rd79, [%rd80];
	// end inline asm
	mov.b64 	%fd116, %rd79;
	add.f64 	%fd223, %fd115, %fd116;
	add.s32 	%r228, %r228, 2048;
	setp.lt.s32 	%p24, %r228, %r34;
	@%p24 bra 	$L__BB12_11;
$L__BB12_12:
	setp.lt.s32 	%p25, %r34, 512;
	@%p25 bra 	$L__BB12_17;
	// begin inline asm
	mov.u32 %r168, %laneid;
	// end inline asm
	mov.b64 	%rd92, %fd223;
	mov.b64 	{%r170, %r175}, %rd92;
	mov.b32 	%r176, 1;
	mov.b32 	%r217, 31;
	mov.b32 	%r218, -1;
	// begin inline asm
	shfl.sync.down.b32 %r169, %r170, %r176, %r217, %r218;
	// end inline asm
	// begin inline asm
	shfl.sync.down.b32 %r174, %r175, %r176, %r217, %r218;
	// end inline asm
	mov.b64 	%rd93, {%r169, %r174};
	mov.b64 	%fd175, %rd93;
	setp.gt.s32 	%p49, %r168, 30;
	add.f64 	%fd176, %fd223, %fd175;
	selp.f64 	%fd177, %fd223, %fd176, %p49;
	mov.b64 	%rd94, %fd177;
	mov.b64 	{%r180, %r185}, %rd94;
	mov.b32 	%r186, 2;
	// begin inline asm
	shfl.sync.down.b32 %r179, %r180, %r186, %r217, %r218;
	// end inline asm
	// begin inline asm
	shfl.sync.down.b32 %r184, %r185, %r186, %r217, %r218;
	// end inline asm
	mov.b64 	%rd95, {%r179, %r184};
	mov.b64 	%fd178, %rd95;
	setp.gt.s32 	%p50, %r168, 29;
	add.f64 	%fd179, %fd177, %fd178;
	selp.f64 	%fd180, %fd177, %fd179, %p50;
	mov.b64 	%rd96, %fd180;
	mov.b64 	{%r190, %r195}, %rd96;
	mov.b32 	%r196, 4;
	// begin inline asm
	shfl.sync.down.b32 %r189, %r190, %r196, %r217, %r218;
	// end inline asm
	// begin inline asm
	shfl.sync.down.b32 %r194, %r195, %r196, %r217, %r218;
	// end inline asm
	mov.b64 	%rd97, {%r189, %r194};
	mov.b64 	%fd181, %rd97;
	setp.gt.s32 	%p51, %r168, 27;
	add.f64 	%fd182, %fd180, %fd181;
	selp.f64 	%fd183, %fd180, %fd182, %p51;
	mov.b64 	%rd98, %fd183;
	mov.b64 	{%r200, %r205}, %rd98;
	mov.b32 	%r206, 8;
	// begin inline asm
	shfl.sync.down.b32 %r199, %r200, %r206, %r217, %r218;
	// end inline asm
	// begin inline asm
	shfl.sync.down.b32 %r204, %r205, %r206, %r217, %r218;
	// end inline asm
	mov.b64 	%rd99, {%r199, %r204};
	mov.b64 	%fd184, %rd99;
	setp.gt.s32 	%p52, %r168, 23;
	add.f64 	%fd185, %fd183, %fd184;
	selp.f64 	%fd186, %fd183, %fd185, %p52;
	mov.b64 	%rd100, %fd186;
	mov.b64 	{%r210, %r215}, %rd100;
	mov.b32 	%r216, 16;
	// begin inline asm
	shfl.sync.down.b32 %r209, %r210, %r216, %r217, %r218;
	// end inline asm
	// begin inline asm
	shfl.sync.down.b32 %r214, %r215, %r216, %r217, %r218;
	// end inline asm
	mov.b64 	%rd101, {%r209, %r214};
	mov.b64 	%fd187, %rd101;
	setp.gt.s32 	%p53, %r168, 15;
	add.f64 	%fd10, %fd186, %fd187;
	selp.f64 	%fd231, %fd186, %fd10, %p53;
	setp.ne.s32 	%p54, %r168, 0;
	@%p54 bra 	$L__BB12_15;
	shr.u32 	%r219, %r1, 2;
	and.b32  	%r220, %r219, 248;
	mov.u32 	%r221, _ZZN3cub18CUB_300001_SM_10006detail6reduce28DeviceReduceSingleTileKernelINS2_10policy_hubIdyN4cuda3std3__44plusIdEEE10Policy1000EPdSC_iS9_ddNS7_10__identityEEEvT0_T1_T2_T3_T4_T6_E12temp_storage;
	add.s32 	%r222, %r221, %r220;
	st.shared.f64 	[%r222+16], %fd10;
$L__BB12_15:
	bar.sync 	0;
	setp.ne.s32 	%p55, %r1, 0;
	@%p55 bra 	$L__BB12_37;
	ld.shared.f64 	%fd188, [_ZZN3cub18CUB_300001_SM_10006detail6reduce28DeviceReduceSingleTileKernelINS2_10policy_hubIdyN4cuda3std3__44plusIdEEE10Policy1000EPdSC_iS9_ddNS7_10__identityEEEvT0_T1_T2_T3_T4_T6_E12temp_storage+24];
	add.f64 	%fd189, %fd231, %fd188;
	ld.shared.f64 	%fd190, [_ZZN3cub18CUB_300001_SM_10006detail6reduce28DeviceReduceSingleTileKernelINS2_10policy_hubIdyN4cuda3std3__44plusIdEEE10Policy1000EPdSC_iS9_ddNS7_10__identityEEEvT0_T1_T2_T3_T4_T6_E12temp_storage+32];
	add.f64 	%fd191, %fd189, %fd190;
	ld.shared.f64 	%fd192, [_ZZN3cub18CUB_300001_SM_10006detail6reduce28DeviceReduceSingleTileKernelINS2_10policy_hubIdyN4cuda3std3__44plusIdEEE10Policy1000EPdSC_iS9_ddNS7_10__identityEEEvT0_T1_T2_T3_T4_T6_E12temp_storage+40];
	add.f64 	%fd193, %fd191, %fd192;
	ld.shared.f64 	%fd194, [_ZZN3cub18CUB_300001_SM_10006detail6reduce28DeviceReduceSingleTileKernelINS2_10policy_hubIdyN4cuda3std3__44plusIdEEE10Policy1000EPdSC_iS9_ddNS7_10__identityEEEvT0_T1_T2_T3_T4_T6_E12temp_storage+48];
	add.f64 	%fd195, %fd193, %fd194;
	ld.shared.f64 	%fd196, [_ZZN3cub18CUB_300001_SM_10006detail6reduce28DeviceReduceSingleTileKernelINS2_10policy_hubIdyN4cuda3std3__44plusIdEEE10Policy1000EPdSC_iS9_ddNS7_10__identityEEEvT0_T1_T2_T3_T4_T6_E12temp_storage+56];
	add.f64 	%fd197, %fd195, %fd196;
	ld.shared.f64 	%fd198, [_ZZN3cub18CUB_300001_SM_10006detail6reduce28DeviceReduceSingleTileKernelINS2_10policy_hubIdyN4cuda3std3__44plusIdEEE10Policy1000EPdSC_iS9_ddNS7_10__identityEEEvT0_T1_T2_T3_T4_T6_E12temp_storage+64];
	add.f64 	%fd199, %fd197, %fd198;
	ld.shared.f64 	%fd200, [_ZZN3cub18CUB_300001_SM_10006detail6reduce28DeviceReduceSingleTileKernelINS2_10policy_hubIdyN4cuda3std3__44plusIdEEE10Policy1000EPdSC_iS9_ddNS7_10__identityEEEvT0_T1_T2_T3_T4_T6_E12temp_storage+72];
	add.f64 	%fd201, %fd199, %fd200;
	ld.shared.f64 	%fd202, [_ZZN3cub18CUB_300001_SM_10006detail6reduce28DeviceReduceSingleTileKernelINS2_10policy_hubIdyN4cuda3std3__44plusIdEEE10Policy1000EPdSC_iS9_ddNS7_10__identityEEEvT0_T1_T2_T3_T4_T6_E12temp_storage+80];
	add.f64 	%fd203, %fd201, %fd202;
	ld.shared.f64 	%fd204, [_ZZN3cub18CUB_300001_SM_10006detail6reduce28DeviceReduceSingleTileKernelINS2_10policy_hubIdyN4cuda3std3__44plusIdEEE10Policy1000EPdSC_iS9_ddNS7_10__identityEEEvT0_T1_T2_T3_T4_T6_E12temp_storage+88];
	add.f64 	%fd205, %fd203, %fd204;
	ld.shared.f64 	%fd206, [_ZZN3cub18CUB_300001_SM_10006detail6reduce28DeviceReduceSingleTileKernelINS2_10policy_hubIdyN4cuda3std3__44plusIdEEE10Policy1000EPdSC_iS9_ddNS7_10__identityEEEvT0_T1_T2_T3_T4_T6_E12temp_storage+96];
	add.f64 	%fd207, %fd205, %fd206;
	ld.shared.f64 	%fd208, [_ZZN3cub18CUB_300001_SM_10006detail6reduce28DeviceReduceSingleTileKernelINS2_10policy_hubIdyN4cuda3std3__44plusIdEEE10Policy1000EPdSC_iS9_ddNS7_10__identityEEEvT0_T1_T2_T3_T4_T6_E12temp_storage+104];
	add.f64 	%fd209, %fd207, %fd208;
	ld.shared.f64 	%fd210, [_ZZN3cub18CUB_300001_SM_10006detail6reduce28DeviceReduceSingleTileKernelINS2_10policy_hubIdyN4cuda3std3__44plusIdEEE10Policy1000EPdSC_iS9_ddNS7_10__identityEEEvT0_T1_T2_T3_T4_T6_E12temp_storage+112];
	add.f64 	%fd211, %fd209, %fd210;
	ld.shared.f64 	%fd212, [_ZZN3cub18CUB_300001_SM_10006detail6reduce28DeviceReduceSingleTileKernelINS2_10policy_hubIdyN4cuda3std3__44plusIdEEE10Policy1000EPdSC_iS9_ddNS7_10__identityEEEvT0_T1_T2_T3_T4_T6_E12temp_storage+120];
	add.f64 	%fd213, %fd211, %fd212;
	ld.shared.f64 	%fd214, [_ZZN3cub18CUB_300001_SM_10006detail6reduce28DeviceReduceSingleTileKernelINS2_10policy_hubIdyN4cuda3std3__44plusIdEEE10Policy1000EPdSC_iS9_ddNS7_10__identityEEEvT0_T1_T2_T3_T4_T6_E12temp_storage+128];
	add.f64 	%fd215, %fd213, %fd214;
	ld.shared.f64 	%fd216, [_ZZN3cub18CUB_300001_SM_10006detail6reduce28DeviceReduceSingleTileKernelINS2_10policy_hubIdyN4cuda3std3__44plusIdEEE10Policy1000EPdSC_iS9_ddNS7_10__identityEEEvT0_T1_T2_T3_T4_T6_E12temp_storage+136];
	add.f64 	%fd231, %fd215, %fd216;
	bra.uni 	$L__BB12_37;
$L__BB12_17:
	// begin inline asm
	mov.u32 %r105, %laneid;
	// end inline asm
	and.b32  	%r156, %r1, 992;
	add.s32 	%r157, %r156, 32;
	setp.gt.s32 	%p26, %r157, %r34;
	not.b32 	%r158, %r156;
	add.s32 	%r159, %r34, %r158;
	selp.b32 	%r154, %r159, 31, %p26;
	mov.b64 	%rd82, %fd223;
	mov.b64 	{%r107, %r112}, %rd82;
	mov.b32 	%r113, 1;
	mov.b32 	%r155, -1;
	// begin inline asm
	shfl.sync.down.b32 %r106, %r107, %r113, %r154, %r155;
	// end inline asm
	// begin inline asm
	shfl.sync.down.b32 %r111, %r112, %r113, %r154, %r155;
	// end inline asm
	mov.b64 	%rd83, {%r106, %r111};
	mov.b64 	%fd117, %rd83;
	setp.lt.s32 	%p27, %r105, %r154;
	add.f64 	%fd118, %fd223, %fd117;
	selp.f64 	%fd119, %fd118, %fd223, %p27;
	mov.b64 	%rd84, %fd119;
	mov.b64 	{%r117, %r122}, %rd84;
	mov.b32 	%r123, 2;
	// begin inline asm
	shfl.sync.down.b32 %r116, %r117, %r123, %r154, %r155;
	// end inline asm
	// begin inline asm
	shfl.sync.down.b32 %r121, %r122, %r123, %r154, %r155;
	// end inline asm
	mov.b64 	%rd85, {%r116, %r121};
	mov.b64 	%fd120, %rd85;
	add.s32 	%r160, %r105, 2;
	setp.gt.s32 	%p28, %r160, %r154;
	add.f64 	%fd121, %fd119, %fd120;
	selp.f64 	%fd122, %fd119, %fd121, %p28;
	mov.b64 	%rd86, %fd122;
	mov.b64 	{%r127, %r132}, %rd86;
	mov.b32 	%r133, 4;
	// begin inline asm
	shfl.sync.down.b32 %r126, %r127, %r133, %r154, %r155;
	// end inline asm
	// begin inline asm
	shfl.sync.down.b32 %r131, %r132, %r133, %r154, %r155;
	// end inline asm
	mov.b64 	%rd87, {%r126, %r131};
	mov.b64 	%fd123, %rd87;
	add.s32 	%r161, %r105, 4;
	setp.gt.s32 	%p29, %r161, %r154;
	add.f64 	%fd124, %fd122, %fd123;
	selp.f64 	%fd125, %fd122, %fd124, %p29;
	mov.b64 	%rd88, %fd125;
	mov.b64 	{%r137, %r142}, %rd88;
	mov.b32 	%r143, 8;
	// begin inline asm
	shfl.sync.down.b32 %r136, %r137, %r143, %r154, %r155;
	// end inline asm
	// begin inline asm
	shfl.sync.down.b32 %r141, %r142, %r143, %r154, %r155;
	// end inline asm
	mov.b64 	%rd89, {%r136, %r141};
	mov.b64 	%fd126, %rd89;
	add.s32 	%r162, %r105, 8;
	setp.gt.s32 	%p30, %r162, %r154;
	add.f64 	%fd127, %fd125, %fd126;
	selp.f64 	%fd128, %fd125, %fd127, %p30;
	mov.b64 	%rd90, %fd128;
	mov.b64 	{%r147, %r152}, %rd90;
	mov.b32 	%r153, 16;
	// begin inline asm
	shfl.sync.down.b32 %r146, %r147, %r153, %r154, %r155;
	// end inline asm
	// begin inline asm
	shfl.sync.down.b32 %r151, %r152, %r153, %r154, %r155;
	// end inline asm
	mov.b64 	%rd91, {%r146, %r151};
	mov.b64 	%fd129, %rd91;
	add.s32 	%r163, %r105, 16;
	setp.gt.s32 	%p31, %r163, %r154;
	add.f64 	%fd130, %fd128, %fd129;
	selp.f64 	%fd231, %fd128, %fd130, %p31;
	setp.ne.s32 	%p32, %r105, 0;
	@%p32 bra 	$L__BB12_19;
	shr.u32 	%r164, %r1, 2;
	and.b32  	%r165, %r164, 248;
	mov.u32 	%r166, _ZZN3cub18CUB_300001_SM_10006detail6reduce28DeviceReduceSingleTileKernelINS2_10policy_hubIdyN4cuda3std3__44plusIdEEE10Policy1000EPdSC_iS9_ddNS7_10__identityEEEvT0_T1_T2_T3_T4_T6_E12temp_storage;
	add.s32 	%r167, %r166, %r165;
	st.shared.f64 	[%r167+16], %fd231;
$L__BB12_19:
	bar.sync 	0;
	setp.ne.s32 	%p33, %r1, 0;
	@%p33 bra 	$L__BB12_37;
	setp.gt.s32 	%p34, %r34, 32;
	ld.shared.f64 	%fd131, [_ZZN3cub18CUB_300001_SM_10006detail6reduce28DeviceReduceSingleTileKernelINS2_10policy_hubIdyN4cuda3std3__44plusIdEEE10Policy1000EPdSC_iS9_ddNS7_10__identityEEEvT0_T1_T2_T3_T4_T6_E12temp_storage+24];
	add.f64 	%fd132, %fd231, %fd131;
	selp.f64 	%fd133, %fd132, %fd231, %p34;
	setp.gt.s32 	%p35, %r34, 64;
	ld.shared.f64 	%fd134, [_ZZN3cub18CUB_300001_SM_10006detail6reduce28DeviceReduceSingleTileKernelINS2_10policy_hubIdyN4cuda3std3__44plusIdEEE10Policy1000EPdSC_iS9_ddNS7_10__identityEEEvT0_T1_T2_T3_T4_T6_E12temp_storage+32];
	add.f64 	%fd135, %fd134, %fd133;
	selp.f64 	%fd136, %fd135, %fd133, %p35;
	setp.gt.s32 	%p36, %r34, 96;
	ld.shared.f64 	%fd137, [_ZZN3cub18CUB_300001_SM_10006detail6reduce28DeviceReduceSingleTileKernelINS2_10policy_hubIdyN4cuda3std3__44plusIdEEE10Policy1000EPdSC_iS9_ddNS7_10__identityEEEvT0_T1_T2_T3_T4_T6_E12temp_storage+40];
	add.f64 	%fd138, %fd137, %fd136;
	selp.f64 	%fd139, %fd138, %fd136, %p36;
	setp.gt.s32 	%p37, %r34, 128;
	ld.shared.f64 	%fd140, [_ZZN3cub18CUB_300001_SM_10006detail6reduce28DeviceReduceSingleTileKernelINS2_10policy_hubIdyN4cuda3std3__44plusIdEEE10Policy1000EPdSC_iS9_ddNS7_10__identityEEEvT0_T1_T2_T3_T4_T6_E12temp_storage+48];
	add.f64 	%fd141, %fd140, %fd139;
	selp.f64 	%fd142, %fd141, %fd139, %p37;
	setp.gt.s32 	%p38, %r34, 160;
	ld.shared.f64 	%fd143, [_ZZN3cub18CUB_300001_SM_10006detail6reduce28DeviceReduceSingleTileKernelINS2_10policy_hubIdyN4cuda3std3__44plusIdEEE10Policy1000EPdSC_iS9_ddNS7_10__identityEEEvT0_T1_T2_T3_T4_T6_E12temp_storage+56];
	add.f64 	%fd144, %fd143, %fd142;
	selp.f64 	%fd145, %fd144, %fd142, %p38;
	setp.gt.s32 	%p39, %r34, 192;
	ld.shared.f64 	%fd146, [_ZZN3cub18CUB_300001_SM_10006detail6reduce28DeviceReduceSingleTileKernelINS2_10policy_hubIdyN4cuda3std3__44plusIdEEE10Policy1000EPdSC_iS9_ddNS7_10__identityEEEvT0_T1_T2_T3_T4_T6_E12temp_storage+64];
	add.f64 	%fd147, %fd146, %fd145;
	selp.f64 	%fd148, %fd147, %fd145, %p39;
	setp.gt.s32 	%p40, %r34, 224;
	ld.shared.f64 	%fd149, [_ZZN3cub18CUB_300001_SM_10006detail6reduce28DeviceReduceSingleTileKernelINS2_10policy_hubIdyN4cuda3std3__44plusIdEEE10Policy1000EPdSC_iS9_ddNS7_10__identityEEEvT0_T1_T2_T3_T4_T6_E12temp_storage+72];
	add.f64 	%fd150, %fd149, %fd148;
	selp.f64 	%fd151, %fd150, %fd148, %p40;
	setp.gt.s32 	%p41, %r34, 256;
	ld.shared.f64 	%fd152, [_ZZN3cub18CUB_300001_SM_10006detail6reduce28DeviceReduceSingleTileKernelINS2_10policy_hubIdyN4cuda3std3__44plusIdEEE10Policy1000EPdSC_iS9_ddNS7_10__identityEEEvT0_T1_T2_T3_T4_T6_E12temp_storage+80];
	add.f64 	%fd153, %fd152, %fd151;
	selp.f64 	%fd154, %fd153, %fd151, %p41;
	setp.gt.s32 	%p42, %r34, 288;
	ld.shared.f64 	%fd155, [_ZZN3cub18CUB_300001_SM_10006detail6reduce28DeviceReduceSingleTileKernelINS2_10policy_hubIdyN4cuda3std3__44plusIdEEE10Policy1000EPdSC_iS9_ddNS7_10__identityEEEvT0_T1_T2_T3_T4_T6_E12temp_storage+88];
	add.f64 	%fd156, %fd155, %fd154;
	selp.f64 	%fd157, %fd156, %fd154, %p42;
	setp.gt.s32 	%p43, %r34, 320;
	ld.shared.f64 	%fd158, [_ZZN3cub18CUB_300001_SM_10006detail6reduce28DeviceReduceSingleTileKernelINS2_10policy_hubIdyN4cuda3std3__44plusIdEEE10Policy1000EPdSC_iS9_ddNS7_10__identityEEEvT0_T1_T2_T3_T4_T6_E12temp_storage+96];
	add.f64 	%fd159, %fd158, %fd157;
	selp.f64 	%fd160, %fd159, %fd157, %p43;
	setp.gt.s32 	%p44, %r34, 352;
	ld.shared.f64 	%fd161, [_ZZN3cub18CUB_300001_SM_10006detail6reduce28DeviceReduceSingleTileKernelINS2_10policy_hubIdyN4cuda3std3__44plusIdEEE10Policy1000EPdSC_iS9_ddNS7_10__identityEEEvT0_T1_T2_T3_T4_T6_E12temp_storage+104];
	add.f64 	%fd162, %fd161, %fd160;
	selp.f64 	%fd163, %fd162, %fd160, %p44;
	setp.gt.s32 	%p45, %r34, 384;
	ld.shared.f64 	%fd164, [_ZZN3cub18CUB_300001_SM_10006detail6reduce28DeviceReduceSingleTileKernelINS2_10policy_hubIdyN4cuda3std3__44plusIdEEE10Policy1000EPdSC_iS9_ddNS7_10__identityEEEvT0_T1_T2_T3_T4_T6_E12temp_storage+112];
	add.f64 	%fd165, %fd164, %fd163;
	selp.f64 	%fd166, %fd165, %fd163, %p45;
	setp.gt.s32 	%p46, %r34, 416;
	ld.shared.f64 	%fd167, [_ZZN3cub18CUB_300001_SM_10006detail6reduce28DeviceReduceSingleTileKernelINS2_10policy_hubIdyN4cuda3std3__44plusIdEEE10Policy1000EPdSC_iS9_ddNS7_10__identityEEEvT0_T1_T2_T3_T4_T6_E12temp_storage+120];
	add.f64 	%fd168, %fd167, %fd166;
	selp.f64 	%fd169, %fd168, %fd166, %p46;
	setp.gt.s32 	%p47, %r34, 448;
	ld.shared.f64 	%fd170, [_ZZN3cub18CUB_300001_SM_10006detail6reduce28DeviceReduceSingleTileKernelINS2_10policy_hubIdyN4cuda3std3__44plusIdEEE10Policy1000EPdSC_iS9_ddNS7_10__identityEEEvT0_T1_T2_T3_T4_T6_E12temp_storage+128];
	add.f64 	%fd171, %fd170, %fd169;
	selp.f64 	%fd172, %fd171, %fd169, %p47;
	setp.gt.s32 	%p48, %r34, 480;
	ld.shared.f64 	%fd173, [_ZZN3cub18CUB_300001_SM_10006detail6reduce28DeviceReduceSingleTileKernelINS2_10policy_hubIdyN4cuda3std3__44plusIdEEE10Policy1000EPdSC_iS9_ddNS7_10__identityEEEvT0_T1_T2_T3_T4_T6_E12temp_storage+136];
	add.f64 	%fd174, %fd173, %fd172;
	selp.f64 	%fd231, %fd174, %fd172, %p48;
	bra.uni 	$L__BB12_37;
$L__BB12_21:
	mov.u32 	%r13, %tid.x;
	mul.wide.u32 	%rd24, %r13, 8;
	add.s64 	%rd11, %rd8, %rd24;
	// begin inline asm
	ld.global.nc.u64 %rd10, [%rd11];
	// end inline asm
	mov.b64 	%fd31, %rd10;
	add.s64 	%rd13, %rd11, 4096;
	// begin inline asm
	ld.global.nc.u64 %rd12, [%rd13];
	// end inline asm
	mov.b64 	%fd32, %rd12;
	add.s64 	%rd15, %rd11, 8192;
	// begin inline asm
	ld.global.nc.u64 %rd14, [%rd15];
	// end inline asm
	mov.b64 	%fd33, %rd14;
	add.s64 	%rd17, %rd11, 12288;
	// begin inline asm
	ld.global.nc.u64 %rd16, [%rd17];
	// end inline asm
	mov.b64 	%fd34, %rd16;
	add.s64 	%rd19, %rd11, 16384;
	// begin inline asm
	ld.global.nc.u64 %rd18, [%rd19];
	// end inline asm
	mov.b64 	%fd35, %rd18;
	add.s64 	%rd21, %rd11, 20480;
	// begin inline asm
	ld.global.nc.u64 %rd20, [%rd21];
	// end inline asm
	mov.b64 	%fd36, %rd20;
	add.s64 	%rd23, %rd11, 24576;
	// begin inline asm
	ld.global.nc.u64 %rd22, [%rd23];
	// end inline asm
	mov.b64 	%fd37, %rd22;
	add.f64 	%fd38, %fd31, %fd32;
	add.f64 	%fd39, %fd38, %fd33;
	add.f64 	%fd40, %fd39, %fd34;
	add.f64 	%fd41, %fd40, %fd35;
	add.f64 	%fd42, %fd41, %fd36;
	add.f64 	%fd230, %fd42, %fd37;
	setp.lt.u32 	%p3, %r34, 7168;
	mov.b32 	%r231, 3584;
	@%p3 bra 	$L__BB12_25;
	add.s32 	%r14, %r34, -3584;
	mov.b32 	%r231, 3584;
$L__BB12_23:
	add.s32 	%r37, %r231, %r13;
	mul.wide.u32 	%rd39, %r37, 8;
	add.s64 	%rd26, %rd8, %rd39;
	// begin inline asm
	ld.global.nc.u64 %rd25, [%rd26];
	// end inline asm
	mov.b64 	%fd43, %rd25;
	add.s64 	%rd28, %rd26, 4096;
	// begin inline asm
	ld.global.nc.u64 %rd27, [%rd28];
	// end inline asm
	mov.b64 	%fd44, %rd27;
	add.s64 	%rd30, %rd26, 8192;
	// begin inline asm
	ld.global.nc.u64 %rd29, [%rd30];
	// end inline asm
	mov.b64 	%fd45, %rd29;
	add.s64 	%rd32, %rd26, 12288;
	// begin inline asm
	ld.global.nc.u64 %rd31, [%rd32];
	// end inline asm
	mov.b64 	%fd46, %rd31;
	add.s64 	%rd34, %rd26, 16384;
	// begin inline asm
	ld.global.nc.u64 %rd33, [%rd34];
	// end inline asm
	mov.b64 	%fd47, %rd33;
	add.s64 	%rd36, %rd26, 20480;
	// begin inline asm
	ld.global.nc.u64 %rd35, [%rd36];
	// end inline asm
	mov.b64 	%fd48, %rd35;
	add.s64 	%rd38, %rd26, 24576;
	// begin inline asm
	ld.global.nc.u64 %rd37, [%rd38];
	// end inline asm
	mov.b64 	%fd49, %rd37;
	add.f64 	%fd50, %fd230, %fd43;
	add.f64 	%fd51, %fd50, %fd44;
	add.f64 	%fd52, %fd51, %fd45;
	add.f64 	%fd53, %fd52, %fd46;
	add.f64 	%fd54, %fd53, %fd47;
	add.f64 	%fd55, %fd54, %fd48;
	add.f64 	%fd230, %fd55, %fd49;
	sub.s32 	%r38, %r34, %r231;
	setp.lt.s32 	%p4, %r38, 3584;
	@%p4 bra 	$L__BB12_33;
	add.s32 	%r231, %r231, 3584;
	setp.le.s32 	%p5, %r231, %r14;
	@%p5 bra 	$L__BB12_23;
$L__BB12_25:
	setp.le.s32 	%p6, %r34, %r231;
	@%p6 bra 	$L__BB12_33;
	sub.s32 	%r18, %r34, %r231;
	setp.ge.s32 	%p7, %r13, %r18;
	@%p7 bra 	$L__BB12_33;
	not.b32 	%r39, %r13;
	add.s32 	%r40, %r34, %r39;
	sub.s32 	%r19, %r40, %r231;
	and.b32  	%r41, %r19, 1536;
	setp.eq.s32 	%p8, %r41, 1536;
	mov.u32 	%r235, %r13;
	@%p8 bra 	$L__BB12_30;
	add.s32 	%r233, %r13, %r231;
	shr.u32 	%r42, %r19, 9;
	add.s32 	%r43, %r42, 1;
	and.b32  	%r44, %r43, 3;
	neg.s32 	%r232, %r44;
	mov.u32 	%r235, %r13;
$L__BB12_29:
	.pragma "nounroll";
	mul.wide.u32 	%rd42, %r233, 8;
	add.s64 	%rd41, %rd8, %rd42;
	// begin inline asm
	ld.global.nc.u64 %rd40, [%rd41];
	// end inline asm
	mov.b64 	%fd57, %rd40;
	add.f64 	%fd230, %fd230, %fd57;
	add.s32 	%r235, %r235, 512;
	add.s32 	%r233, %r233, 512;
	add.s32 	%r232, %r232, 1;
	setp.ne.s32 	%p9, %r232, 0;
	@%p9 bra 	$L__BB12_29;
$L__BB12_30:
	setp.lt.u32 	%p10, %r19, 1536;
	@%p10 bra 	$L__BB12_33;
	cvt.u64.u32 	%rd43, %r235;
	cvt.u64.u32 	%rd44, %r231;
	add.s64 	%rd45, %rd43, %rd44;
	shl.b64 	%rd46, %rd45, 3;
	add.s64 	%rd47, %rd46, %rd8;
	add.s64 	%rd103, %rd47, 8192;
	add.s32 	%r236, %r235, %r231;
$L__BB12_32:
	mul.wide.u32 	%rd56, %r236, 8;
	add.s64 	%rd49, %rd8, %rd56;
	// begin inline asm
	ld.global.nc.u64 %rd48, [%rd49];
	// end inline asm
	mov.b64 	%fd58, %rd48;
	add.f64 	%fd59, %fd230, %fd58;
	add.s64 	%rd51, %rd103, -4096;
	// begin inline asm
	ld.global.nc.u64 %rd50, [%rd51];
	// end inline asm
	mov.b64 	%fd60, %rd50;
	add.f64 	%fd61, %fd59, %fd60;
	// begin inline asm
	ld.global.nc.u64 %rd52, [%rd103];
	// end inline asm
	mov.b64 	%fd62, %rd52;
	add.f64 	%fd63, %fd61, %fd62;
	add.s64 	%rd55, %rd103, 4096;
	// begin inline asm
	ld.global.nc.u64 %rd54, [%rd55];
	// end inline asm
	mov.b64 	%fd64, %rd54;
	add.f64 	%fd230, %fd63, %fd64;
	add.s32 	%r235, %r235, 2048;
	add.s64 	%rd103, %rd103, 16384;
	add.s32 	%r236, %r236, 2048;
	setp.lt.s32 	%p11, %r235, %r18;
	@%p11 bra 	$L__BB12_32;
$L__BB12_33:
	// begin inline asm
	mov.u32 %r45, %laneid;
	// end inline asm
	mov.b64 	%rd57, %fd230;
	mov.b64 	{%r47, %r52}, %rd57;
	mov.b32 	%r53, 1;
	mov.b32 	%r94, 31;
	mov.b32 	%r95, -1;
	// begin inline asm
	shfl.sync.down.b32 %r46, %r47, %r53, %r94, %r95;
	// end inline asm
	// begin inline asm
	shfl.sync.down.b32 %r51, %r52, %r53, %r94, %r95;
	// end inline asm
	mov.b64 	%rd58, {%r46, %r51};
	mov.b64 	%fd65, %rd58;
	setp.gt.s32 	%p12, %r45, 30;
	add.f64 	%fd66, %fd230, %fd65;
	selp.f64 	%fd67, %fd230, %fd66, %p12;
	mov.b64 	%rd59, %fd67;
	mov.b64 	{%r57, %r62}, %rd59;
	mov.b32 	%r63, 2;
	// begin inline asm
	shfl.sync.down.b32 %r56, %r57, %r63, %r94, %r95;
	// end inline asm
	// begin inline asm
	shfl.sync.down.b32 %r61, %r62, %r63, %r94, %r95;
	// end inline asm
	mov.b64 	%rd60, {%r56, %r61};
	mov.b64 	%fd68, %rd60;
	setp.gt.s32 	%p13, %r45, 29;
	add.f64 	%fd69, %fd67, %fd68;
	selp.f64 	%fd70, %fd67, %fd69, %p13;
	mov.b64 	%rd61, %fd70;
	mov.b64 	{%r67, %r72}, %rd61;
	mov.b32 	%r73, 4;
	// begin inline asm
	shfl.sync.down.b32 %r66, %r67, %r73, %r94, %r95;
	// end inline asm
	// begin inline asm
	shfl.sync.down.b32 %r71, %r72, %r73, %r94, %r95;
	// end inline asm
	mov.b64 	%rd62, {%r66, %r71};
	mov.b64 	%fd71, %rd62;
	setp.gt.s32 	%p14, %r45, 27;
	add.f64 	%fd72, %fd70, %fd71;
	selp.f64 	%fd73, %fd70, %fd72, %p14;
	mov.b64 	%rd63, %fd73;
	mov.b64 	{%r77, %r82}, %rd63;
	mov.b32 	%r83, 8;
	// begin inline asm
	shfl.sync.down.b32 %r76, %r77, %r83, %r94, %r95;
	// end inline asm
	// begin inline asm
	shfl.sync.down.b32 %r81, %r82, %r83, %r94, %r95;
	// end inline asm
	mov.b64 	%rd64, {%r76, %r81};
	mov.b64 	%fd74, %rd64;
	setp.gt.s32 	%p15, %r45, 23;
	add.f64 	%fd75, %fd73, %fd74;
	selp.f64 	%fd76, %fd73, %fd75, %p15;
	mov.b64 	%rd65, %fd76;
	mov.b64 	{%r87, %r92}, %rd65;
	mov.b32 	%r93, 16;
	// begin inline asm
	shfl.sync.down.b32 %r86, %r87, %r93, %r94, %r95;
	// end inline asm
	// begin inline asm
	shfl.sync.down.b32 %r91, %r92, %r93, %r94, %r95;
	// end inline asm
	mov.b64 	%rd66, {%r86, %r91};
	mov.b64 	%fd77, %rd66;
	setp.gt.s32 	%p16, %r45, 15;
	add.f64 	%fd26, %fd76, %fd77;
	selp.f64 	%fd231, %fd76, %fd26, %p16;
	setp.ne.s32 	%p17, %r45, 0;
	@%p17 bra 	$L__BB12_35;
	shr.u32 	%r96, %r13, 2;
	and.b32  	%r97, %r96, 248;
	mov.u32 	%r98, _ZZN3cub18CUB_300001_SM_10006detail6reduce28DeviceReduceSingleTileKernelINS2_10policy_hubIdyN4cuda3std3__44plusIdEEE10Policy1000EPdSC_iS9_ddNS7_10__identityEEEvT0_T1_T2_T3_T4_T6_E12temp_storage;
	add.s32 	%r99, %r98, %r97;
	st.shared.f64 	[%r99+16], %fd26;
$L__BB12_35:
	bar.sync 	0;
	setp.ne.s32 	%p18, %r13, 0;
	@%p18 bra 	$L__BB12_37;
	ld.shared.f64 	%fd78, [_ZZN3cub18CUB_300001_SM_10006detail6reduce28DeviceReduceSingleTileKernelINS2_10policy_hubIdyN4cuda3std3__44plusIdEEE10Policy1000EPdSC_iS9_ddNS7_10__identityEEEvT0_T1_T2_T3_T4_T6_E12temp_storage+24];
	add.f64 	%fd79, %fd231, %fd78;
	ld.shared.f64 	%fd80, [_ZZN3cub18CUB_300001_SM_10006detail6reduce28DeviceReduceSingleTileKernelINS2_10policy_hubIdyN4cuda3std3__44plusIdEEE10Policy1000EPdSC_iS9_ddNS7_10__identityEEEvT0_T1_T2_T3_T4_T6_E12temp_storage+32];
	add.f64 	%fd81, %fd79, %fd80;
	ld.shared.f64 	%fd82, [_ZZN3cub18CUB_300001_SM_10006detail6reduce28DeviceReduceSingleTileKernelINS2_10policy_hubIdyN4cuda3std3__44plusIdEEE10Policy1000EPdSC_iS9_ddNS7_10__identityEEEvT0_T1_T2_T3_T4_T6_E12temp_storage+40];
	add.f64 	%fd83, %fd81, %fd82;
	ld.shared.f64 	%fd84, [_ZZN3cub18CUB_300001_SM_10006detail6reduce28DeviceReduceSingleTileKernelINS2_10policy_hubIdyN4cuda3std3__44plusIdEEE10Policy1000EPdSC_iS9_ddNS7_10__identityEEEvT0_T1_T2_T3_T4_T6_E12temp_storage+48];
	add.f64 	%fd85, %fd83, %fd84;
	ld.shared.f64 	%fd86, [_ZZN3cub18CUB_300001_SM_10006detail6reduce28DeviceReduceSingleTileKernelINS2_10policy_hubIdyN4cuda3std3__44plusIdEEE10Policy1000EPdSC_iS9_ddNS7_10__identityEEEvT0_T1_T2_T3_T4_T6_E12temp_storage+56];
	add.f64 	%fd87, %fd85, %fd86;
	ld.shared.f64 	%fd88, [_ZZN3cub18CUB_300001_SM_10006detail6reduce28DeviceReduceSingleTileKernelINS2_10policy_hubIdyN4cuda3std3__44plusIdEEE10Policy1000EPdSC_iS9_ddNS7_10__identityEEEvT0_T1_T2_T3_T4_T6_E12temp_storage+64];
	add.f64 	%fd89, %fd87, %fd88;
	ld.shared.f64 	%fd90, [_ZZN3cub18CUB_300001_SM_10006detail6reduce28DeviceReduceSingleTileKernelINS2_10policy_hubIdyN4cuda3std3__44plusIdEEE10Policy1000EPdSC_iS9_ddNS7_10__identityEEEvT0_T1_T2_T3_T4_T6_E12temp_storage+72];
	add.f64 	%fd91, %fd89, %fd90;
	ld.shared.f64 	%fd92, [_ZZN3cub18CUB_300001_SM_10006detail6reduce28DeviceReduceSingleTileKernelINS2_10policy_hubIdyN4cuda3std3__44plusIdEEE10Policy1000EPdSC_iS9_ddNS7_10__identityEEEvT0_T1_T2_T3_T4_T6_E12temp_storage+80];
	add.f64 	%fd93, %fd91, %fd92;
	ld.shared.f64 	%fd94, [_ZZN3cub18CUB_300001_SM_10006detail6reduce28DeviceReduceSingleTileKernelINS2_10policy_hubIdyN4cuda3std3__44plusIdEEE10Policy1000EPdSC_iS9_ddNS7_10__identityEEEvT0_T1_T2_T3_T4_T6_E12temp_storage+88];
	add.f64 	%fd95, %fd93, %fd94;
	ld.shared.f64 	%fd96, [_ZZN3cub18CUB_300001_SM_10006detail6reduce28DeviceReduceSingleTileKernelINS2_10policy_hubIdyN4cuda3std3__44plusIdEEE10Policy1000EPdSC_iS9_ddNS7_10__identityEEEvT0_T1_T2_T3_T4_T6_E12temp_storage+96];
	add.f64 	%fd97, %fd95, %fd96;
	ld.shared.f64 	%fd98, [_ZZN3cub18CUB_300001_SM_10006detail6reduce28DeviceReduceSingleTileKernelINS2_10policy_hubIdyN4cuda3std3__44plusIdEEE10Policy1000EPdSC_iS9_ddNS7_10__identityEEEvT0_T1_T2_T3_T4_T6_E12temp_storage+104];
	add.f64 	%fd99, %fd97, %fd98;
	ld.shared.f64 	%fd100, [_ZZN3cub18CUB_300001_SM_10006detail6reduce28DeviceReduceSingleTileKernelINS2_10policy_hubIdyN4cuda3std3__44plusIdEEE10Policy1000EPdSC_iS9_ddNS7_10__identityEEEvT0_T1_T2_T3_T4_T6_E12temp_storage+112];
	add.f64 	%fd101, %fd99, %fd100;
	ld.shared.f64 	%fd102, [_ZZN3cub18CUB_300001_SM_10006detail6reduce28DeviceReduceSingleTileKernelINS2_10policy_hubIdyN4cuda3std3__44plusIdEEE10Policy1000EPdSC_iS9_ddNS7_10__identityEEEvT0_T1_T2_T3_T4_T6_E12temp_storage+120];
	add.f64 	%fd103, %fd101, %fd102;
	ld.shared.f64 	%fd104, [_ZZN3cub18CUB_300001_SM_10006detail6reduce28DeviceReduceSingleTileKernelINS2_10policy_hubIdyN4cuda3std3__44plusIdEEE10Policy1000EPdSC_iS9_ddNS7_10__identityEEEvT0_T1_T2_T3_T4_T6_E12temp_storage+128];
	add.f64 	%fd105, %fd103, %fd104;
	ld.shared.f64 	%fd106, [_ZZN3cub18CUB_300001_SM_10006detail6reduce28DeviceReduceSingleTileKernelINS2_10policy_hubIdyN4cuda3std3__44plusIdEEE10Policy1000EPdSC_iS9_ddNS7_10__identityEEEvT0_T1_T2_T3_T4_T6_E12temp_storage+136];
	add.f64 	%fd231, %fd105, %fd106;
$L__BB12_37:
	mov.u32 	%r223, %tid.x;
	setp.ne.s32 	%p56, %r223, 0;
	@%p56 bra 	$L__BB12_39;
	add.f64 	%fd217, %fd30, %fd231;
	st.global.f64 	[%rd1], %fd217;
$L__BB12_39:
	ret;

}
	// .globl	_ZN3cub18CUB_300001_SM_10006detail8for_each13static_kernelINS2_12policy_hub_t12policy_500_tEmN6thrust24THRUST_300001_SM_1000_NS8cuda_cub20__uninitialized_fill7functorINS7_10device_ptrIdEEdEEEEvT0_T1_
.visible .entry _ZN3cub18CUB_300001_SM_10006detail8for_each13static_kernelINS2_12policy_hub_t12policy_500_tEmN6thrust24THRUST_300001_SM_1000_NS8cuda_cub20__uninitialized_fill7functorINS7_10device_ptrIdEEdEEEEvT0_T1_(
	.param .u64 _ZN3cub18CUB_300001_SM_10006detail8for_each13static_kernelINS2_12policy_hub_t12policy_500_tEmN6thrust24THRUST_300001_SM_1000_NS8cuda_cub20__uninitialized_fill7functorINS7_10device_ptrIdEEdEEEEvT0_T1__param_0,
	.param .align 8 .b8 _ZN3cub18CUB_300001_SM_10006detail8for_each13static_kernelINS2_12policy_hub_t12policy_500_tEmN6thrust24THRUST_300001_SM_1000_NS8cuda_cub20__uninitialized_fill7functorINS7_10device_ptrIdEEdEEEEvT0_T1__param_1[16]
)
.maxntid 256
{
	.reg .pred 	%p<4>;
	.reg .b32 	%r<5>;
	.reg .b64 	%rd<16>;
	.reg .b64 	%fd<3>;

	ld.param.f64 	%fd2, [_ZN3cub18CUB_300001_SM_10006detail8for_each13static_kernelINS2_12policy_hub_t12policy_500_tEmN6thrust24THRUST_300001_SM_1000_NS8cuda_cub20__uninitialized_fill7functorINS7_10device_ptrIdEEdEEEEvT0_T1__param_1+8];
	ld.param.u64 	%rd4, [_ZN3cub18CUB_300001_SM_10006detail8for_each13static_kernelINS2_12policy_hub_t12policy_500_tEmN6thrust24THRUST_300001_SM_1000_NS8cuda_cub20__uninitialized_fill7functorINS7_10device_ptrIdEEdEEEEvT0_T1__param_1];
	ld.param.u64 	%rd5, [_ZN3cub18CUB_300001_SM_10006detail8for_each13static_kernelINS2_12policy_hub_t12policy_500_tEmN6thrust24THRUST_300001_SM_1000_NS8cuda_cub20__uninitialized_fill7functorINS7_10device_ptrIdEEdEEEEvT0_T1__param_0];
	mov.u32 	%r2, %ctaid.x;
	mul.wide.u32 	%rd1, %r2, 512;
	sub.s64 	%rd2, %rd5, %rd1;
	setp.lt.u64 	%p1, %rd2, 512;
	@%p1 bra 	$L__BB13_2;
	mov.u32 	%r4, %tid.x;
	cvta.to.global.u64 	%rd11, %rd4;
	cvt.u64.u32 	%rd12, %r4;
	add.s64 	%rd13, %rd1, %rd12;
	shl.b64 	%rd14, %rd13, 3;
	add.s64 	%rd15, %rd11, %rd14;
	st.global.f64 	[%rd15], %fd2;
	st.global.f64 	[%rd15+2048], %fd2;
	bra.uni 	$L__BB13_6;
$L__BB13_2:
	cvta.to.global.u64 	%rd6, %rd4;
	mov.u32 	%r1, %tid.x;
	cvt.u64.u32 	%rd7, %r1;
	setp.le.u64 	%p2, %rd2, %rd7;
	add.s64 	%rd8, %rd1, %rd7;
	shl.b64 	%rd9, %rd8, 3;
	add.s64 	%rd3, %rd6, %rd9;
	@%p2 bra 	$L__BB13_4;
	st.global.f64 	[%rd3], %fd2;
$L__BB13_4:
	add.s32 	%r3, %r1, 256;
	cvt.u64.u32 	%rd10, %r3;
	setp.le.u64 	%p3, %rd2, %rd10;
	@%p3 bra 	$L__BB13_6;
	st.global.f64 	[%rd3+2048], %fd2;
$L__BB13_6:
	ret;

}
	// .globl	_ZN3cub18CUB_300001_SM_10006detail8for_each13static_kernelINS2_12policy_hub_t12policy_500_tElN6thrust24THRUST_300001_SM_1000_NS8cuda_cub11__transform17unary_transform_fINS7_6detail15normal_iteratorINS7_10device_ptrIdEEEESF_NS9_14no_stencil_tagENS8_9__replace10constant_fIiEE11is_negativeEEEEvT0_T1_
.visible .entry _ZN3cub18CUB_300001_SM_10006detail8for_each13static_kernelINS2_12policy_hub_t12policy_500_tElN6thrust24THRUST_300001_SM_1000_NS8cuda_cub11__transform17unary_transform_fINS7_6detail15normal_iteratorINS7_10device_ptrIdEEEESF_NS9_14no_stencil_tagENS8_9__replace10constant_fIiEE11is_negativeEEEEvT0_T1_(
	.param .u64 _ZN3cub18CUB_300001_SM_10006detail8for_each13static_kernelINS2_12policy_hub_t12policy_500_tElN6thrust24THRUST_300001_SM_1000_NS8cuda_cub11__transform17unary_transform_fINS7_6detail15normal_iteratorINS7_10device_ptrIdEEEESF_NS9_14no_stencil_tagENS8_9__replace10constant_fIiEE11is_negativeEEEEvT0_T1__param_0,
	.param .align 8 .b8 _ZN3cub18CUB_300001_SM_10006detail8for_each13static_kernelINS2_12policy_hub_t12policy_500_tElN6thrust24THRUST_300001_SM_1000_NS8cuda_cub11__transform17unary_transform_fINS7_6detail15normal_iteratorINS7_10device_ptrIdEEEESF_NS9_14no_stencil_tagENS8_9__replace10constant_fIiEE11is_negativeEEEEvT0_T1__param_1[24]
)
.maxntid 256
{
	.reg .pred 	%p<8>;
	.reg .b16 	%rs<5>;
	.reg .b32 	%r<12>;
	.reg .b64 	%rd<28>;
	.reg .b64 	%fd<7>;

	ld.param.u32 	%r1, [_ZN3cub18CUB_300001_SM_10006detail8for_each13static_kernelINS2_12policy_hub_t12policy_500_tElN6thrust24THRUST_300001_SM_1000_NS8cuda_cub11__transform17unary_transform_fINS7_6detail15normal_iteratorINS7_10device_ptrIdEEEESF_NS9_14no_stencil_tagENS8_9__replace10constant_fIiEE11is_negativeEEEEvT0_T1__param_1+16];
	ld.param.u64 	%rd12, [_ZN3cub18CUB_300001_SM_10006detail8for_each13static_kernelINS2_12policy_hub_t12policy_500_tElN6thrust24THRUST_300001_SM_1000_NS8cuda_cub11__transform17unary_transform_fINS7_6detail15normal_iteratorINS7_10device_ptrIdEEEESF_NS9_14no_stencil_tagENS8_9__replace10constant_fIiEE11is_negativeEEEEvT0_T1__param_1+8];
	ld.param.u64 	%rd11, [_ZN3cub18CUB_300001_SM_10006detail8for_each13static_kernelINS2_12policy_hub_t12policy_500_tElN6thrust24THRUST_300001_SM_1000_NS8cuda_cub11__transform17unary_transform_fINS7_6detail15normal_iteratorINS7_10device_ptrIdEEEESF_NS9_14no_stencil_tagENS8_9__replace10constant_fIiEE11is_negativeEEEEvT0_T1__param_1];
	ld.param.u64 	%rd13, [_ZN3cub18CUB_300001_SM_10006detail8for_each13static_kernelINS2_12policy_hub_t12policy_500_tElN6thrust24THRUST_300001_SM_1000_NS8cuda_cub11__transform17unary_transform_fINS7_6detail15normal_iteratorINS7_10device_ptrIdEEEESF_NS9_14no_stencil_tagENS8_9__replace10constant_fIiEE11is_negativeEEEEvT0_T1__param_0];
	mov.u32 	%r7, %ctaid.x;
	mul.wide.u32 	%rd1, %r7, 512;
	sub.s64 	%rd2, %rd13, %rd1;
	setp.lt.s64 	%p1, %rd2, 512;
	@%p1 bra 	$L__BB14_5;
	cvta.to.global.u64 	%rd23, %rd11;
	cvta.to.global.u64 	%rd24, %rd12;
	mov.u32 	%r11, %tid.x;
	cvt.rn.f64.s32 	%fd1, %r1;
	cvt.u64.u32 	%rd25, %r11;
	add.s64 	%rd26, %rd1, %rd25;
	shl.b64 	%rd27, %rd26, 3;
	add.s64 	%rd3, %rd23, %rd27;
	ld.global.f64 	%fd5, [%rd3];
	setp.geu.f64 	%p6, %fd5, 0d0000000000000000;
	add.s64 	%rd4, %rd24, %rd27;
	@%p6 bra 	$L__BB14_3;
	st.global.f64 	[%rd4], %fd1;
$L__BB14_3:
	ld.global.f64 	%fd6, [%rd3+2048];
	setp.geu.f64 	%p7, %fd6, 0d0000000000000000;
	@%p7 bra 	$L__BB14_11;
	st.global.f64 	[%rd4+2048], %fd1;
	bra.uni 	$L__BB14_11;
$L__BB14_5:
	cvta.to.global.u64 	%rd5, %rd11;
	cvta.to.global.u64 	%rd6, %rd12;
	mov.u32 	%r8, %tid.x;
	cvt.s64.s32 	%rd7, %rd2;
	cvt.rn.f64.s32 	%fd2, %r1;
	cvt.u64.u32 	%rd8, %r8;
	setp.le.s64 	%p2, %rd7, %rd8;
	@%p2 bra 	$L__BB14_8;
	add.s64 	%rd9, %rd1, %rd8;
	shl.b64 	%rd14, %rd9, 3;
	add.s64 	%rd15, %rd5, %rd14;
	ld.global.f64 	%fd3, [%rd15];
	setp.geu.f64 	%p3, %fd3, 0d0000000000000000;
	@%p3 bra 	$L__BB14_8;
	add.s64 	%rd17, %rd6, %rd14;
	st.global.f64 	[%rd17], %fd2;
$L__BB14_8:
	cvt.u32.u64 	%r9, %rd8;
	add.s32 	%r10, %r9, 256;
	cvt.u64.u32 	%rd18, %r10;
	setp.le.s64 	%p4, %rd7, %rd18;
	@%p4 bra 	$L__BB14_11;
	add.s64 	%rd10, %rd1, %rd8;
	shl.b64 	%rd19, %rd10, 3;
	add.s64 	%rd20, %rd5, %rd19;
	ld.global.f64 	%fd4, [%rd20+2048];
	setp.geu.f64 	%p5, %fd4, 0d0000000000000000;
	@%p5 bra 	$L__BB14_11;
	add.s64 	%rd22, %rd6, %rd19;
	st.global.f64 	[%rd22+2048], %fd2;
$L__BB14_11:
	ret;

}
	// .globl	_ZN3cub18CUB_300001_SM_10006detail9transform16transform_kernelINS2_10policy_hubILb0EN4cuda3std3__45tupleIJN6thrust24THRUST_300001_SM_1000_NS6detail15normal_iteratorINSA_10device_ptrIdEEEESF_EEEE10policy1000EiNS7_5minusIdEESF_JPdSL_EEEvT0_iT1_T2_DpNS2_10kernel_argIT3_EE
.visible .entry _ZN3cub18CUB_300001_SM_10006detail9transform16transform_kernelINS2_10policy_hubILb0EN4cuda3std3__45tupleIJN6thrust24THRUST_300001_SM_1000_NS6detail15normal_iteratorINSA_10device_ptrIdEEEESF_EEEE10policy1000EiNS7_5minusIdEESF_JPdSL_EEEvT0_iT1_T2_DpNS2_10kernel_argIT3_EE(
	.param .u32 _ZN3cub18CUB_300001_SM_10006detail9transform16transform_kernelINS2_10policy_hubILb0EN4cuda3std3__45tupleIJN6thrust24THRUST_300001_SM_1000_NS6detail15normal_iteratorINSA_10device_ptrIdEEEESF_EEEE10policy1000EiNS7_5minusIdEESF_JPdSL_EEEvT0_iT1_T2_DpNS2_10kernel_argIT3_EE_param_0,
	.param .u32 _ZN3cub18CUB_300001_SM_10006detail9transform16transform_kernelINS2_10policy_hubILb0EN4cuda3std3__45tupleIJN6thrust24THRUST_300001_SM_1000_NS6detail15normal_iteratorINSA_10device_ptrIdEEEESF_EEEE10policy1000EiNS7_5minusIdEESF_JPdSL_EEEvT0_iT1_T2_DpNS2_10kernel_argIT3_EE_param_1,
	.param .align 1 .b8 _ZN3cub18CUB_300001_SM_10006detail9transform16transform_kernelINS2_10policy_hubILb0EN4cuda3std3__45tupleIJN6thrust24THRUST_300001_SM_1000_NS6detail15normal_iteratorINSA_10device_ptrIdEEEESF_EEEE10policy1000EiNS7_5minusIdEESF_JPdSL_EEEvT0_iT1_T2_DpNS2_10kernel_argIT3_EE_param_2[1],
	.param .align 8 .b8 _ZN3cub18CUB_300001_SM_10006detail9transform16transform_kernelINS2_10policy_hubILb0EN4cuda3std3__45tupleIJN6thrust24THRUST_300001_SM_1000_NS6detail15normal_iteratorINSA_10device_ptrIdEEEESF_EEEE10policy1000EiNS7_5minusIdEESF_JPdSL_EEEvT0_iT1_T2_DpNS2_10kernel_argIT3_EE_param_3[8],
	.param .align 8 .b8 _ZN3cub18CUB_300001_SM_10006detail9transform16transform_kernelINS2_10policy_hubILb0EN4cuda3std3__45tupleIJN6thrust24THRUST_300001_SM_1000_NS6detail15normal_iteratorINSA_10device_ptrIdEEEESF_EEEE10policy1000EiNS7_5minusIdEESF_JPdSL_EEEvT0_iT1_T2_DpNS2_10kernel_argIT3_EE_param_4[16],
	.param .align 8 .b8 _ZN3cub18CUB_300001_SM_10006detail9transform16transform_kernelINS2_10policy_hubILb0EN4cuda3std3__45tupleIJN6thrust24THRUST_300001_SM_1000_NS6detail15normal_iteratorINSA_10device_ptrIdEEEESF_EEEE10policy1000EiNS7_5minusIdEESF_JPdSL_EEEvT0_iT1_T2_DpNS2_10kernel_argIT3_EE_param_5[16]
)
.maxntid 128
{
	.reg .pred 	%p<28>;
	.reg .b32 	%r<189>;
	.reg .b64 	%rd<145>;
	.reg .b64 	%fd<7>;
	// demoted variable
	.shared .align 8 .u64 _ZZN3cub18CUB_300001_SM_10006detail9transform23transform_kernel_ublkcpINS2_19async_copy_policy_tILi128EEEiN4cuda3std3__45minusIdEEN6thrust24THRUST_300001_SM_1000_NS6detail15normal_iteratorINSC_10device_ptrIdEEEEJddEEEvT0_iT1_T2_DpNS2_16aligned_base_ptrIT3_EEE3bar;
	ld.param.u64 	%rd65, [_ZN3cub18CUB_300001_SM_10006detail9transform16transform_kernelINS2_10policy_hubILb0EN4cuda3std3__45tupleIJN6thrust24THRUST_300001_SM_1000_NS6detail15normal_iteratorINSA_10device_ptrIdEEEESF_EEEE10policy1000EiNS7_5minusIdEESF_JPdSL_EEEvT0_iT1_T2_DpNS2_10kernel_argIT3_EE_param_5];
	ld.param.u64 	%rd63, [_ZN3cub18CUB_300001_SM_10006detail9transform16transform_kernelINS2_10policy_hubILb0EN4cuda3std3__45tupleIJN6thrust24THRUST_300001_SM_1000_NS6detail15normal_iteratorINSA_10device_ptrIdEEEESF_EEEE10policy1000EiNS7_5minusIdEESF_JPdSL_EEEvT0_iT1_T2_DpNS2_10kernel_argIT3_EE_param_4];
	ld.param.u32 	%r72, [_ZN3cub18CUB_300001_SM_10006detail9transform16transform_kernelINS2_10policy_hubILb0EN4cuda3std3__45tupleIJN6thrust24THRUST_300001_SM_1000_NS6detail15normal_iteratorINSA_10device_ptrIdEEEESF_EEEE10policy1000EiNS7_5minusIdEESF_JPdSL_EEEvT0_iT1_T2_DpNS2_10kernel_argIT3_EE_param_0];
	ld.param.u64 	%rd66, [_ZN3cub18CUB_300001_SM_10006detail9transform16transform_kernelINS2_10policy_hubILb0EN4cuda3std3__45tupleIJN6thrust24THRUST_300001_SM_1000_NS6detail15normal_iteratorINSA_10device_ptrIdEEEESF_EEEE10policy1000EiNS7_5minusIdEESF_JPdSL_EEEvT0_iT1_T2_DpNS2_10kernel_argIT3_EE_param_5+8];
	ld.param.u64 	%rd64, [_ZN3cub18CUB_300001_SM_10006detail9transform16transform_kernelINS2_10policy_hubILb0EN4cuda3std3__45tupleIJN6thrust24THRUST_300001_SM_1000_NS6detail15normal_iteratorINSA_10device_ptrIdEEEESF_EEEE10policy1000EiNS7_5minusIdEESF_JPdSL_EEEvT0_iT1_T2_DpNS2_10kernel_argIT3_EE_param_4+8];
	ld.param.u64 	%rd67, [_ZN3cub18CUB_300001_SM_10006detail9transform16transform_kernelINS2_10policy_hubILb0EN4cuda3std3__45tupleIJN6thrust24THRUST_300001_SM_1000_NS6detail15normal_iteratorINSA_10device_ptrIdEEEESF_EEEE10policy1000EiNS7_5minusIdEESF_JPdSL_EEEvT0_iT1_T2_DpNS2_10kernel_argIT3_EE_param_3];
	ld.param.u32 	%r71, [_ZN3cub18CUB_300001_SM_10006detail9transform16transform_kernelINS2_10policy_hubILb0EN4cuda3std3__45tupleIJN6thrust24THRUST_300001_SM_1000_NS6detail15normal_iteratorINSA_10device_ptrIdEEEESF_EEEE10policy1000EiNS7_5minusIdEESF_JPdSL_EEEvT0_iT1_T2_DpNS2_10kernel_argIT3_EE_param_1];
	cvta.to.global.u64 	%rd1, %rd67;
	cvt.u32.u64 	%r1, %rd64;
	cvt.u32.u64 	%r2, %rd66;
	shl.b32 	%r3, %r71, 7;
	mov.u32 	%r73, %ctaid.x;
	mul.lo.s32 	%r4, %r3, %r73;
	sub.s32 	%r5, %r72, %r4;
	min.s32 	%r6, %r3, %r5;
	setp.eq.s32 	%p1, %r73, 0;
	add.s32 	%r75, %r73, 2;
	mov.u32 	%r76, %nctaid.x;
	setp.ge.u32 	%p2, %r75, %r76;
	shl.b32 	%r7, %r71, 10;
	or.pred  	%p3, %p1, %p2;
	@%p3 bra 	$L__BB15_5;
	mov.b32 	%r140, -1;
	// begin inline asm
	{
	 .reg .pred P_OUT; 
	elect.sync _|P_OUT, %r140;
	selp.b32 %r139, 1, 0, P_OUT; 
}
	// end inline asm
	mov.u32 	%r141, %tid.x;
	setp.gt.u32 	%p18, %r141, 31;
	setp.eq.s32 	%p19, %r139, 0;
	or.pred  	%p20, %p18, %p19;
	@%p20 bra 	$L__BB15_3;
	mov.u32 	%r142, _ZZN3cub18CUB_300001_SM_10006detail9transform23transform_kernel_ublkcpINS2_19async_copy_policy_tILi128EEEiN4cuda3std3__45minusIdEEN6thrust24THRUST_300001_SM_1000_NS6detail15normal_iteratorINSC_10device_ptrIdEEEEJddEEEvT0_iT1_T2_DpNS2_16aligned_base_ptrIT3_EEE3bar;
	mov.b32 	%r143, 1;
	// begin inline asm
	mbarrier.init.shared.b64 [%r142], %r143;
	// end inline asm
	// begin inline asm
	fence.proxy.async.shared::cta; // 6.
	// end inline asm
	mul.wide.s32 	%rd122, %r4, 8;
	add.s32 	%r152, %r7, 15;
	add.s32 	%r153, %r152, %r1;
	and.b32  	%r145, %r153, -16;
	cvta.to.global.u64 	%rd123, %rd63;
	add.s64 	%rd119, %rd123, %rd122;
	mov.u32 	%r144, _ZN3cub18CUB_300001_SM_10006detail9transform4smemE;
	// begin inline asm
	cp.async.bulk.shared::cluster.global.mbarrier::complete_tx::bytes [%r144], [%rd119], %r145, [%r142];
	// end inline asm
	add.s32 	%r154, %r152, %r2;
	and.b32  	%r148, %r154, -16;
	add.s32 	%r155, %r144, %r7;
	add.s32 	%r147, %r155, 128;
	cvta.to.global.u64 	%rd124, %rd65;
	add.s64 	%rd120, %rd124, %rd122;
	// begin inline asm
	cp.async.bulk.shared::cluster.global.mbarrier::complete_tx::bytes [%r147], [%rd120], %r148, [%r142];
	// end inline asm
	add.s32 	%r151, %r148, %r145;
	// begin inline asm
	mbarrier.arrive.expect_tx.release.cta.shared::cta.b64 %rd121, [%r142], %r151; // 8. 
	// end inline asm
$L__BB15_3:
	bar.sync 	0;
	mov.u32 	%r157, _ZZN3cub18CUB_300001_SM_10006detail9transform23transform_kernel_ublkcpINS2_19async_copy_policy_tILi128EEEiN4cuda3std3__45minusIdEEN6thrust24THRUST_300001_SM_1000_NS6detail15normal_iteratorINSC_10device_ptrIdEEEEJddEEEvT0_iT1_T2_DpNS2_16aligned_base_ptrIT3_EEE3bar;
$L__BB15_4:
	mov.b32 	%r158, 0;
	// begin inline asm
	{
	 .reg .pred P_OUT; 
	mbarrier.try_wait.parity.shared::cta.b64  P_OUT, [%r157], %r158;                                // 7a. 
	selp.b32 %r156, 1, 0, P_OUT; 
}
	// end inline asm
	setp.eq.s32 	%p21, %r156, 0;
	@%p21 bra 	$L__BB15_4;
	bra.uni 	$L__BB15_26;
$L__BB15_5:
	cvt.s64.s32 	%rd4, %r1;
	cvt.s64.s32 	%rd5, %r4;
	shl.b32 	%r78, %r6, 3;
	cvt.s64.s32 	%rd68, %r78;
	shr.u64 	%rd6, %rd68, 3;
	mov.u32 	%r8, %ntid.x;
	mov.u32 	%r9, %ntid.y;
	mul.lo.s32 	%r79, %r8, %r9;
	mov.u32 	%r10, %ntid.z;
	mul.lo.s32 	%r11, %r79, %r10;
	mov.u32 	%r80, %tid.x;
	mov.u32 	%r81, %tid.y;
	mov.u32 	%r82, %tid.z;
	mad.lo.s32 	%r83, %r82, %r9, %r81;
	mad.lo.s32 	%r84, %r83, %r8, %r80;
	cvt.u64.u32 	%rd142, %r84;
	setp.le.u64 	%p4, %rd6, %rd142;
	@%p4 bra 	$L__BB15_15;
	cvt.u32.u64 	%r85, %rd142;
	cvt.u64.u32 	%rd8, %r11;
	add.s32 	%r86, %r85, %r11;
	cvt.u64.u32 	%rd69, %r86;
	max.u64 	%rd70, %rd6, %rd69;
	setp.gt.u64 	%p5, %rd6, %rd69;
	selp.u64 	%rd9, 1, 0, %p5;
	add.s64 	%rd71, %rd9, %rd69;
	sub.s64 	%rd10, %rd70, %rd71;
	and.b64  	%rd72, %rd10, -4294967296;
	setp.ne.s64 	%p6, %rd72, 0;
	@%p6 bra 	$L__BB15_8;
	cvt.u32.u64 	%r87, %rd8;
	cvt.u32.u64 	%r88, %rd10;
	div.u32 	%r89, %r88, %r87;
	cvt.u64.u32 	%rd131, %r89;
	bra.uni 	$L__BB15_9;
$L__BB15_8:
	div.u64 	%rd131, %rd10, %rd8;
$L__BB15_9:
	add.s64 	%rd14, %rd131, %rd9;
	and.b64  	%rd73, %rd14, 3;
	setp.eq.s64 	%p7, %rd73, 3;
	mov.u64 	%rd135, %rd142;
	@%p7 bra 	$L__BB15_12;
	cvt.u32.u64 	%r90, %rd142;
	shl.b64 	%rd74, %rd142, 3;
	shl.b64 	%rd75, %rd5, 3;
	add.s64 	%rd76, %rd74, %rd75;
	add.s64 	%rd77, %rd76, %rd4;
	add.s64 	%rd133, %rd63, %rd77;
	mov.u32 	%r91, _ZN3cub18CUB_300001_SM_10006detail9transform4smemE;
	add.s32 	%r92, %r1, %r91;
	shl.b32 	%r93, %r90, 3;
	add.s32 	%r171, %r92, %r93;
	mul.lo.s32 	%r94, %r10, %r9;
	mul.lo.s32 	%r95, %r94, %r8;
	shl.b32 	%r13, %r95, 3;
	add.s64 	%rd78, %rd14, 1;
	and.b64  	%rd79, %rd78, 3;
	neg.s64 	%rd132, %rd79;
	mov.u64 	%rd135, %rd142;
$L__BB15_11:
	.pragma "nounroll";
	// begin inline asm
	cp.async.ca.shared.global [%r171], [%rd133], 8, 8;
	// end inline asm
	add.s64 	%rd135, %rd135, %rd8;
	shl.b64 	%rd81, %rd8, 3;
	add.s64 	%rd133, %rd133, %rd81;
	add.s32 	%r171, %r171, %r13;
	add.s64 	%rd132, %rd132, 1;
	setp.ne.s64 	%p8, %rd132, 0;
	@%p8 bra 	$L__BB15_11;
$L__BB15_12:
	setp.lt.u64 	%p9, %rd14, 3;
	@%p9 bra 	$L__BB15_15;
	shl.b64 	%rd82, %rd135, 3;
	shl.b64 	%rd83, %rd5, 3;
	add.s64 	%rd24, %rd82, %rd83;
	shl.b64 	%rd84, %rd8, 4;
	add.s64 	%rd25, %rd24, %rd84;
	add.s64 	%rd85, %rd135, %rd5;
	shl.b64 	%rd86, %rd85, 3;
	mad.lo.s64 	%rd26, %rd8, 24, %rd86;
	mov.u32 	%r97, _ZN3cub18CUB_300001_SM_10006detail9transform4smemE;
	add.s32 	%r98, %r1, %r97;
	mul.lo.s32 	%r99, %r10, %r9;
	mul.lo.s32 	%r100, %r99, %r8;
	shl.b32 	%r101, %r100, 3;
	cvt.u32.u64 	%r102, %rd135;
	shl.b32 	%r103, %r102, 3;
	add.s32 	%r172, %r98, %r103;
	add.s32 	%r175, %r172, %r101;
	shl.b32 	%r104, %r100, 4;
	add.s32 	%r174, %r172, %r104;
	mad.lo.s32 	%r173, %r100, 24, %r172;
	cvt.s64.s32 	%rd87, %r1;
	add.s64 	%rd136, %rd63, %rd87;
$L__BB15_14:
	add.s64 	%rd88, %rd136, %rd24;
	// begin inline asm
	cp.async.ca.shared.global [%r172], [%rd88], 8, 8;
	// end inline asm
	mul.wide.u32 	%rd92, %r11, 8;
	add.s64 	%rd93, %rd24, %rd92;
	add.s64 	%rd89, %rd136, %rd93;
	// begin inline asm
	cp.async.ca.shared.global [%r175], [%rd89], 8, 8;
	// end inline asm
	add.s64 	%rd90, %rd136, %rd25;
	// begin inline asm
	cp.async.ca.shared.global [%r174], [%rd90], 8, 8;
	// end inline asm
	add.s64 	%rd91, %rd136, %rd26;
	// begin inline asm
	cp.async.ca.shared.global [%r173], [%rd91], 8, 8;
	// end inline asm
	mul.wide.u32 	%rd94, %r11, 4;
	add.s64 	%rd135, %rd135, %rd94;
	mul.wide.u32 	%rd95, %r11, 32;
	add.s64 	%rd136, %rd136, %rd95;
	mul.lo.s32 	%r109, %r10, %r9;
	mul.lo.s32 	%r110, %r109, %r8;
	shl.b32 	%r111, %r110, 5;
	add.s32 	%r175, %r175, %r111;
	add.s32 	%r174, %r174, %r111;
	add.s32 	%r173, %r173, %r111;
	add.s32 	%r172, %r172, %r111;
	setp.lt.u64 	%p10, %rd135, %rd6;
	@%p10 bra 	$L__BB15_14;
$L__BB15_15:
	// begin inline asm
	cp.async.commit_group;
	// end inline asm
	cvt.u32.u64 	%r28, %rd66;
	cvt.s64.s32 	%rd32, %rd66;
	@%p4 bra 	$L__BB15_25;
	cvt.u32.u64 	%r112, %rd142;
	cvt.u64.u32 	%rd33, %r11;
	add.s32 	%r113, %r112, %r11;
	cvt.u64.u32 	%rd96, %r113;
	max.u64 	%rd97, %rd6, %rd96;
	setp.gt.u64 	%p12, %rd6, %rd96;
	selp.u64 	%rd34, 1, 0, %p12;
	add.s64 	%rd98, %rd34, %rd96;
	sub.s64 	%rd35, %rd97, %rd98;
	and.b64  	%rd99, %rd35, -4294967296;
	setp.ne.s64 	%p13, %rd99, 0;
	@%p13 bra 	$L__BB15_18;
	cvt.u32.u64 	%r114, %rd33;
	cvt.u32.u64 	%r115, %rd35;
	div.u32 	%r116, %r115, %r114;
	cvt.u64.u32 	%rd138, %r116;
	bra.uni 	$L__BB15_19;
$L__BB15_18:
	div.u64 	%rd138, %rd35, %rd33;
$L__BB15_19:
	add.s64 	%rd39, %rd138, %rd34;
	and.b64  	%rd100, %rd39, 3;
	setp.eq.s64 	%p14, %rd100, 3;
	@%p14 bra 	$L__BB15_22;
	cvt.u32.u64 	%r117, %rd142;
	shl.b64 	%rd101, %rd142, 3;
	shl.b64 	%rd102, %rd5, 3;
	add.s64 	%rd103, %rd101, %rd102;
	add.s64 	%rd104, %rd103, %rd32;
	add.s64 	%rd140, %rd65, %rd104;
	shl.b64 	%rd41, %rd33, 3;
	mov.u32 	%r118, _ZN3cub18CUB_300001_SM_10006detail9transform4smemE;
	add.s32 	%r119, %r28, %r118;
	add.s32 	%r120, %r119, %r7;
	shl.b32 	%r121, %r117, 3;
	add.s32 	%r176, %r120, %r121;
	mul.lo.s32 	%r122, %r10, %r9;
	mul.lo.s32 	%r123, %r122, %r8;
	shl.b32 	%r30, %r123, 3;
	add.s64 	%rd105, %rd39, 1;
	and.b64  	%rd106, %rd105, 3;
	neg.s64 	%rd139, %rd106;
$L__BB15_21:
	.pragma "nounroll";
	add.s32 	%r124, %r176, 128;
	// begin inline asm
	cp.async.ca.shared.global [%r124], [%rd140], 8, 8;
	// end inline asm
	add.s64 	%rd142, %rd142, %rd33;
	add.s64 	%rd140, %rd140, %rd41;
	add.s32 	%r176, %r176, %r30;
	add.s64 	%rd139, %rd139, 1;
	setp.ne.s64 	%p15, %rd139, 0;
	@%p15 bra 	$L__BB15_21;
$L__BB15_22:
	setp.lt.u64 	%p16, %rd39, 3;
	@%p16 bra 	$L__BB15_25;
	shl.b64 	%rd50, %rd33, 2;
	shl.b64 	%rd108, %rd142, 3;
	shl.b64 	%rd109, %rd5, 3;
	add.s64 	%rd51, %rd108, %rd109;
	shl.b64 	%rd110, %rd33, 3;
	add.s64 	%rd52, %rd51, %rd110;
	shl.b64 	%rd53, %rd33, 5;
	shl.b64 	%rd111, %rd33, 4;
	add.s64 	%rd54, %rd51, %rd111;
	add.s64 	%rd112, %rd142, %rd5;
	shl.b64 	%rd113, %rd112, 3;
	mad.lo.s64 	%rd55, %rd33, 24, %rd113;
	cvt.u32.u64 	%r125, %rd66;
	mov.u32 	%r126, _ZN3cub18CUB_300001_SM_10006detail9transform4smemE;
	add.s32 	%r127, %r125, %r126;
	mul.lo.s32 	%r128, %r10, %r9;
	mul.lo.s32 	%r129, %r128, %r8;
	shl.b32 	%r130, %r129, 3;
	cvt.u32.u64 	%r131, %rd142;
	shl.b32 	%r132, %r131, 3;
	add.s32 	%r133, %r127, %r7;
	add.s32 	%r177, %r133, %r132;
	add.s32 	%r180, %r177, %r130;
	shl.b32 	%r34, %r129, 5;
	shl.b32 	%r134, %r129, 4;
	add.s32 	%r179, %r177, %r134;
	mad.lo.s32 	%r178, %r129, 24, %r177;
	cvt.s64.s32 	%rd114, %rd66;
	add.s64 	%rd143, %rd65, %rd114;
$L__BB15_24:
	add.s64 	%rd115, %rd143, %rd51;
	add.s32 	%r135, %r177, 128;
	// begin inline asm
	cp.async.ca.shared.global [%r135], [%rd115], 8, 8;
	// end inline asm
	add.s64 	%rd116, %rd143, %rd52;
	add.s32 	%r136, %r180, 128;
	// begin inline asm
	cp.async.ca.shared.global [%r136], [%rd116], 8, 8;
	// end inline asm
	add.s64 	%rd117, %rd143, %rd54;
	add.s32 	%r137, %r179, 128;
	// begin inline asm
	cp.async.ca.shared.global [%r137], [%rd117], 8, 8;
	// end inline asm
	add.s64 	%rd118, %rd143, %rd55;
	add.s32 	%r138, %r178, 128;
	// begin inline asm
	cp.async.ca.shared.global [%r138], [%rd118], 8, 8;
	// end inline asm
	add.s64 	%rd142, %rd142, %rd50;
	add.s64 	%rd143, %rd143, %rd53;
	add.s32 	%r180, %r180, %r34;
	add.s32 	%r179, %r179, %r34;
	add.s32 	%r178, %r178, %r34;
	add.s32 	%r177, %r177, %r34;
	setp.lt.u64 	%p17, %rd142, %rd6;
	@%p17 bra 	$L__BB15_24;
$L__BB15_25:
	// begin inline asm
	cp.async.commit_group;
	// end inline asm
	// begin inline asm
	cp.async.wait_group 0;
	// end inline asm
	barrier.sync 	0;
$L__BB15_26:
	cvt.u32.u64 	%r46, %rd66;
	setp.gt.s32 	%p22, %r3, %r5;
	@%p22 bra 	$L__BB15_30;
	setp.lt.s32 	%p23, %r71, 1;
	@%p23 bra 	$L__BB15_35;
	mov.u32 	%r181, %tid.x;
	neg.s32 	%r184, %r71;
	add.s32 	%r159, %r46, %r7;
	shl.b32 	%r160, %r181, 3;
	add.s32 	%r161, %r159, %r160;
	mov.u32 	%r162, _ZN3cub18CUB_300001_SM_10006detail9transform4smemE;
	add.s32 	%r163, %r161, %r162;
	add.s32 	%r183, %r163, 128;
	add.s32 	%r164, %r1, %r160;
	add.s32 	%r182, %r162, %r164;
	mul.wide.s32 	%rd125, %r4, 8;
	add.s64 	%rd61, %rd1, %rd125;
$L__BB15_29:
	.pragma "nounroll";
	mul.wide.s32 	%rd126, %r181, 8;
	add.s64 	%rd127, %rd61, %rd126;
	ld.shared.f64 	%fd1, [%r182];
	ld.shared.f64 	%fd2, [%r183];
	sub.f64 	%fd3, %fd1, %fd2;
	st.global.f64 	[%rd127], %fd3;
	add.s32 	%r184, %r184, 1;
	setp.eq.s32 	%p24, %r184, 0;
	add.s32 	%r183, %r183, 1024;
	add.s32 	%r182, %r182, 1024;
	add.s32 	%r181, %r181, 128;
	@%p24 bra 	$L__BB15_35;
	bra.uni 	$L__BB15_29;
$L__BB15_30:
	setp.lt.s32 	%p25, %r71, 1;
	@%p25 bra 	$L__BB15_35;
	mov.u32 	%r185, %tid.x;
	neg.s32 	%r188, %r71;
	add.s32 	%r165, %r46, %r7;
	shl.b32 	%r166, %r185, 3;
	add.s32 	%r167, %r165, %r166;
	mov.u32 	%r168, _ZN3cub18CUB_300001_SM_10006detail9transform4smemE;
	add.s32 	%r169, %r167, %r168;
	add.s32 	%r187, %r169, 128;
	add.s32 	%r170, %r1, %r166;
	add.s32 	%r186, %r168, %r170;
	mul.wide.s32 	%rd128, %r4, 8;
	add.s64 	%rd62, %rd1, %rd128;
$L__BB15_32:
	.pragma "nounroll";
	setp.ge.s32 	%p26, %r185, %r6;
	@%p26 bra 	$L__BB15_34;
	ld.shared.f64 	%fd4, [%r186];
	ld.shared.f64 	%fd5, [%r187];
	sub.f64 	%fd6, %fd4, %fd5;
	mul.wide.s32 	%rd129, %r185, 8;
	add.s64 	%rd130, %rd62, %rd129;
	st.global.f64 	[%rd130], %fd6;
$L__BB15_34:
	add.s32 	%r188, %r188, 1;
	setp.ne.s32 	%p27, %r188, 0;
	add.s32 	%r187, %r187, 1024;
	add.s32 	%r186, %r186, 1024;
	add.s32 	%r185, %r185, 128;
	@%p27 bra 	$L__BB15_32;
$L__BB15_35:
	ret;

}
	// .globl	_ZN3cub18CUB_300001_SM_10006detail9transform16transform_kernelINS2_10policy_hubILb0EN4cuda3std3__45tupleIJN6thrust24THRUST_300001_SM_1000_NS6detail15normal_iteratorINSA_10device_ptrIdEEEESF_EEEE10policy1000ElNS7_5minusIdEESF_JPdSL_EEEvT0_iT1_T2_DpNS2_10kernel_argIT3_EE
.visible .entry _ZN3cub18CUB_300001_SM_10006detail9transform16transform_kernelINS2_10policy_hubILb0EN4cuda3std3__45tupleIJN6thrust24THRUST_300001_SM_1000_NS6detail15normal_iteratorINSA_10device_ptrIdEEEESF_EEEE10policy1000ElNS7_5minusIdEESF_JPdSL_EEEvT0_iT1_T2_DpNS2_10kernel_argIT3_EE(
	.param .u64 _ZN3cub18CUB_300001_SM_10006detail9transform16transform_kernelINS2_10policy_hubILb0EN4cuda3std3__45tupleIJN6thrust24THRUST_300001_SM_1000_NS6detail15normal_iteratorINSA_10device_ptrIdEEEESF_EEEE10policy1000ElNS7_5minusIdEESF_JPdSL_EEEvT0_iT1_T2_DpNS2_10kernel_argIT3_EE_param_0,
	.param .u32 _ZN3cub18CUB_300001_SM_10006detail9transform16transform_kernelINS2_10policy_hubILb0EN4cuda3std3__45tupleIJN6thrust24THRUST_300001_SM_1000_NS6detail15normal_iteratorINSA_10device_ptrIdEEEESF_EEEE10policy1000ElNS7_5minusIdEESF_JPdSL_EEEvT0_iT1_T2_DpNS2_10kernel_argIT3_EE_param_1,
	.param .align 1 .b8 _ZN3cub18CUB_300001_SM_10006detail9transform16transform_kernelINS2_10policy_hubILb0EN4cuda3std3__45tupleIJN6thrust24THRUST_300001_SM_1000_NS6detail15normal_iteratorINSA_10device_ptrIdEEEESF_EEEE10policy1000ElNS7_5minusIdEESF_JPdSL_EEEvT0_iT1_T2_DpNS2_10kernel_argIT3_EE_param_2[1],
	.param .align 8 .b8 _ZN3cub18CUB_300001_SM_10006detail9transform16transform_kernelINS2_10policy_hubILb0EN4cuda3std3__45tupleIJN6thrust24THRUST_300001_SM_1000_NS6detail15normal_iteratorINSA_10device_ptrIdEEEESF_EEEE10policy1000ElNS7_5minusIdEESF_JPdSL_EEEvT0_iT1_T2_DpNS2_10kernel_argIT3_EE_param_3[8],
	.param .align 8 .b8 _ZN3cub18CUB_300001_SM_10006detail9transform16transform_kernelINS2_10policy_hubILb0EN4cuda3std3__45tupleIJN6thrust24THRUST_300001_SM_1000_NS6detail15normal_iteratorINSA_10device_ptrIdEEEESF_EEEE10policy1000ElNS7_5minusIdEESF_JPdSL_EEEvT0_iT1_T2_DpNS2_10kernel_argIT3_EE_param_4[16],
	.param .align 8 .b8 _ZN3cub18CUB_300001_SM_10006detail9transform16transform_kernelINS2_10policy_hubILb0EN4cuda3std3__45tupleIJN6thrust24THRUST_300001_SM_1000_NS6detail15normal_iteratorINSA_10device_ptrIdEEEESF_EEEE10policy1000ElNS7_5minusIdEESF_JPdSL_EEEvT0_iT1_T2_DpNS2_10kernel_argIT3_EE_param_5[16]
)
.maxntid 128
{
	.reg .pred 	%p<28>;
	.reg .b32 	%r<181>;
	.reg .b64 	%rd<149>;
	.reg .b64 	%fd<7>;
	// demoted variable
	.shared .align 8 .u64 _ZZN3cub18CUB_300001_SM_10006detail9transform23transform_kernel_ublkcpINS2_19async_copy_policy_tILi128EEElN4cuda3std3__45minusIdEEN6thrust24THRUST_300001_SM_1000_NS6detail15normal_iteratorINSC_10device_ptrIdEEEEJddEEEvT0_iT1_T2_DpNS2_16aligned_base_ptrIT3_EEE3bar;
	ld.param.u64 	%rd68, [_ZN3cub18CUB_300001_SM_10006detail9transform16transform_kernelINS2_10policy_hubILb0EN4cuda3std3__45tupleIJN6thrust24THRUST_300001_SM_1000_NS6detail15normal_iteratorINSA_10device_ptrIdEEEESF_EEEE10policy1000ElNS7_5minusIdEESF_JPdSL_EEEvT0_iT1_T2_DpNS2_10kernel_argIT3_EE_param_5];
	ld.param.u64 	%rd66, [_ZN3cub18CUB_300001_SM_10006detail9transform16transform_kernelINS2_10policy_hubILb0EN4cuda3std3__45tupleIJN6thrust24THRUST_300001_SM_1000_NS6detail15normal_iteratorINSA_10device_ptrIdEEEESF_EEEE10policy1000ElNS7_5minusIdEESF_JPdSL_EEEvT0_iT1_T2_DpNS2_10kernel_argIT3_EE_param_4];
	ld.param.u64 	%rd70, [_ZN3cub18CUB_300001_SM_10006detail9transform16transform_kernelINS2_10policy_hubILb0EN4cuda3std3__45tupleIJN6thrust24THRUST_300001_SM_1000_NS6detail15normal_iteratorINSA_10device_ptrIdEEEESF_EEEE10policy1000ElNS7_5minusIdEESF_JPdSL_EEEvT0_iT1_T2_DpNS2_10kernel_argIT3_EE_param_0];
	ld.param.u64 	%rd69, [_ZN3cub18CUB_300001_SM_10006detail9transform16transform_kernelINS2_10policy_hubILb0EN4cuda3std3__45tupleIJN6thrust24THRUST_300001_SM_1000_NS6detail15normal_iteratorINSA_10device_ptrIdEEEESF_EEEE10policy1000ElNS7_5minusIdEESF_JPdSL_EEEvT0_iT1_T2_DpNS2_10kernel_argIT3_EE_param_5+8];
	ld.param.u64 	%rd67, [_ZN3cub18CUB_300001_SM_10006detail9transform16transform_kernelINS2_10policy_hubILb0EN4cuda3std3__45tupleIJN6thrust24THRUST_300001_SM_1000_NS6detail15normal_iteratorINSA_10device_ptrIdEEEESF_EEEE10policy1000ElNS7_5minusIdEESF_JPdSL_EEEvT0_iT1_T2_DpNS2_10kernel_argIT3_EE_param_4+8];
	ld.param.u64 	%rd71, [_ZN3cub18CUB_300001_SM_10006detail9transform16transform_kernelINS2_10policy_hubILb0EN4cuda3std3__45tupleIJN6thrust24THRUST_300001_SM_1000_NS6detail15normal_iteratorINSA_10device_ptrIdEEEESF_EEEE10policy1000ElNS7_5minusIdEESF_JPdSL_EEEvT0_iT1_T2_DpNS2_10kernel_argIT3_EE_param_3];
	ld.param.u32 	%r68, [_ZN3cub18CUB_300001_SM_10006detail9transform16transform_kernelINS2_10policy_hubILb0EN4cuda3std3__45tupleIJN6thrust24THRUST_300001_SM_1000_NS6detail15normal_iteratorINSA_10device_ptrIdEEEESF_EEEE10policy1000ElNS7_5minusIdEESF_JPdSL_EEEvT0_iT1_T2_DpNS2_10kernel_argIT3_EE_param_1];
	cvta.to.global.u64 	%rd1, %rd71;
	cvt.u32.u64 	%r1, %rd67;
	cvt.u32.u64 	%r2, %rd69;
	shl.b32 	%r3, %r68, 7;
	mov.u32 	%r69, %ctaid.x;
	cvt.u64.u32 	%rd72, %r69;
	cvt.s64.s32 	%rd73, %r3;
	mul.lo.s64 	%rd4, %rd73, %rd72;
	sub.s64 	%rd74, %rd70, %rd4;
	min.s64 	%rd75, %rd74, %rd73;
	cvt.u32.u64 	%r4, %rd75;
	setp.eq.s32 	%p1, %r69, 0;
	add.s32 	%r71, %r69, 2;
	mov.u32 	%r72, %nctaid.x;
	setp.ge.u32 	%p2, %r71, %r72;
	shl.b32 	%r5, %r68, 10;
	or.pred  	%p3, %p1, %p2;
	@%p3 bra 	$L__BB16_5;
	mov.b32 	%r132, -1;
	// begin inline asm
	{
	 .reg .pred P_OUT; 
	elect.sync _|P_OUT, %r132;
	selp.b32 %r131, 1, 0, P_OUT; 
}
	// end inline asm
	mov.u32 	%r133, %tid.x;
	setp.gt.u32 	%p18, %r133, 31;
	setp.eq.s32 	%p19, %r131, 0;
	or.pred  	%p20, %p18, %p19;
	@%p20 bra 	$L__BB16_3;
	mov.u32 	%r134, _ZZN3cub18CUB_300001_SM_10006detail9transform23transform_kernel_ublkcpINS2_19async_copy_policy_tILi128EEElN4cuda3std3__45minusIdEEN6thrust24THRUST_300001_SM_1000_NS6detail15normal_iteratorINSC_10device_ptrIdEEEEJddEEEvT0_iT1_T2_DpNS2_16aligned_base_ptrIT3_EEE3bar;
	mov.b32 	%r135, 1;
	// begin inline asm
	mbarrier.init.shared.b64 [%r134], %r135;
	// end inline asm
	// begin inline asm
	fence.proxy.async.shared::cta; // 6.
	// end inline asm
	shl.b64 	%rd126, %rd4, 3;
	add.s32 	%r144, %r5, 15;
	add.s32 	%r145, %r144, %r1;
	and.b32  	%r137, %r145, -16;
	cvta.to.global.u64 	%rd127, %rd66;
	add.s64 	%rd123, %rd127, %rd126;
	mov.u32 	%r136, _ZN3cub18CUB_300001_SM_10006detail9transform4smemE;
	// begin inline asm
	cp.async.bulk.shared::cluster.global.mbarrier::complete_tx::bytes [%r136], [%rd123], %r137, [%r134];
	// end inline asm
	add.s32 	%r146, %r144, %r2;
	and.b32  	%r140, %r146, -16;
	add.s32 	%r147, %r136, %r5;
	add.s32 	%r139, %r147, 128;
	cvta.to.global.u64 	%rd128, %rd68;
	add.s64 	%rd124, %rd128, %rd126;
	// begin inline asm
	cp.async.bulk.shared::cluster.global.mbarrier::complete_tx::bytes [%r139], [%rd124], %r140, [%r134];
	// end inline asm
	add.s32 	%r143, %r140, %r137;
	// begin inline asm
	mbarrier.arrive.expect_tx.release.cta.shared::cta.b64 %rd125, [%r134], %r143; // 8. 
	// end inline asm
$L__BB16_3:
	bar.sync 	0;
	mov.u32 	%r149, _ZZN3cub18CUB_300001_SM_10006detail9transform23transform_kernel_ublkcpINS2_19async_copy_policy_tILi128EEElN4cuda3std3__45minusIdEEN6thrust24THRUST_300001_SM_1000_NS6detail15normal_iteratorINSC_10device_ptrIdEEEEJddEEEvT0_iT1_T2_DpNS2_16aligned_base_ptrIT3_EEE3bar;
$L__BB16_4:
	mov.b32 	%r150, 0;
	// begin inline asm
	{
	 .reg .pred P_OUT; 
	mbarrier.try_wait.parity.shared::cta.b64  P_OUT, [%r149], %r150;                                // 7a. 
	selp.b32 %r148, 1, 0, P_OUT; 
}
	// end inline asm
	setp.eq.s32 	%p21, %r148, 0;
	@%p21 bra 	$L__BB16_4;
	bra.uni 	$L__BB16_26;
$L__BB16_5:
	cvt.s64.s32 	%rd5, %r1;
	shl.b32 	%r74, %r4, 3;
	cvt.s64.s32 	%rd76, %r74;
	shr.u64 	%rd6, %rd76, 3;
	mov.u32 	%r6, %ntid.x;
	mov.u32 	%r7, %ntid.y;
	mul.lo.s32 	%r75, %r6, %r7;
	mov.u32 	%r8, %ntid.z;
	mul.lo.s32 	%r9, %r75, %r8;
	mov.u32 	%r76, %tid.x;
	mov.u32 	%r77, %tid.y;
	mov.u32 	%r78, %tid.z;
	mad.lo.s32 	%r79, %r78, %r7, %r77;
	mad.lo.s32 	%r80, %r79, %r6, %r76;
	cvt.u64.u32 	%rd146, %r80;
	setp.le.u64 	%p4, %rd6, %rd146;
	@%p4 bra 	$L__BB16_15;
	cvt.u32.u64 	%r81, %rd146;
	cvt.u64.u32 	%rd8, %r9;
	add.s32 	%r82, %r81, %r9;
	cvt.u64.u32 	%rd77, %r82;
	max.u64 	%rd78, %rd6, %rd77;
	setp.gt.u64 	%p5, %rd6, %rd77;
	selp.u64 	%rd9, 1, 0, %p5;
	add.s64 	%rd79, %rd9, %rd77;
	sub.s64 	%rd10, %rd78, %rd79;
	and.b64  	%rd80, %rd10, -4294967296;
	setp.ne.s64 	%p6, %rd80, 0;
	@%p6 bra 	$L__BB16_8;
	cvt.u32.u64 	%r83, %rd8;
	cvt.u32.u64 	%r84, %rd10;
	div.u32 	%r85, %r84, %r83;
	cvt.u64.u32 	%rd135, %r85;
	bra.uni 	$L__BB16_9;
$L__BB16_8:
	div.u64 	%rd135, %rd10, %rd8;
$L__BB16_9:
	add.s64 	%rd14, %rd135, %rd9;
	and.b64  	%rd81, %rd14, 3;
	setp.eq.s64 	%p7, %rd81, 3;
	mov.u64 	%rd139, %rd146;
	@%p7 bra 	$L__BB16_12;
	shl.b64 	%rd82, %rd4, 3;
	shl.b64 	%rd83, %rd146, 3;
	add.s64 	%rd84, %rd82, %rd83;
	add.s64 	%rd85, %rd84, %rd5;
	add.s64 	%rd137, %rd66, %rd85;
	shl.b64 	%rd16, %rd8, 3;
	mov.u32 	%r87, _ZN3cub18CUB_300001_SM_10006detail9transform4smemE;
	add.s32 	%r88, %r1, %r87;
	shl.b32 	%r89, %r81, 3;
	add.s32 	%r163, %r88, %r89;
	mul.lo.s32 	%r90, %r8, %r7;
	mul.lo.s32 	%r91, %r90, %r6;
	shl.b32 	%r11, %r91, 3;
	add.s64 	%rd86, %rd14, 1;
	and.b64  	%rd87, %rd86, 3;
	neg.s64 	%rd136, %rd87;
	mov.u64 	%rd139, %rd146;
$L__BB16_11:
	.pragma "nounroll";
	// begin inline asm
	cp.async.ca.shared.global [%r163], [%rd137], 8, 8;
	// end inline asm
	add.s64 	%rd139, %rd139, %rd8;
	add.s64 	%rd137, %rd137, %rd16;
	add.s32 	%r163, %r163, %r11;
	add.s64 	%rd136, %rd136, 1;
	setp.ne.s64 	%p8, %rd136, 0;
	@%p8 bra 	$L__BB16_11;
$L__BB16_12:
	setp.lt.u64 	%p9, %rd14, 3;
	@%p9 bra 	$L__BB16_15;
	shl.b64 	%rd25, %rd8, 2;
	shl.b64 	%rd89, %rd4, 3;
	shl.b64 	%rd90, %rd139, 3;
	add.s64 	%rd26, %rd89, %rd90;
	shl.b64 	%rd91, %rd8, 3;
	add.s64 	%rd27, %rd26, %rd91;
	shl.b64 	%rd92, %rd8, 4;
	add.s64 	%rd28, %rd26, %rd92;
	add.s64 	%rd93, %rd139, %rd4;
	shl.b64 	%rd94, %rd93, 3;
	mad.lo.s64 	%rd29, %rd8, 24, %rd94;
	mov.u32 	%r93, _ZN3cub18CUB_300001_SM_10006detail9transform4smemE;
	add.s32 	%r94, %r1, %r93;
	mul.lo.s32 	%r95, %r8, %r7;
	mul.lo.s32 	%r96, %r95, %r6;
	shl.b32 	%r97, %r96, 3;
	cvt.u32.u64 	%r98, %rd139;
	shl.b32 	%r99, %r98, 3;
	add.s32 	%r164, %r94, %r99;
	add.s32 	%r167, %r164, %r97;
	shl.b32 	%r15, %r96, 5;
	shl.b32 	%r100, %r96, 4;
	add.s32 	%r166, %r164, %r100;
	mad.lo.s32 	%r165, %r96, 24, %r164;
	cvt.s64.s32 	%rd95, %r1;
	add.s64 	%rd140, %rd66, %rd95;
$L__BB16_14:
	add.s64 	%rd96, %rd140, %rd26;
	// begin inline asm
	cp.async.ca.shared.global [%r164], [%rd96], 8, 8;
	// end inline asm
	add.s64 	%rd97, %rd140, %rd27;
	// begin inline asm
	cp.async.ca.shared.global [%r167], [%rd97], 8, 8;
	// end inline asm
	add.s64 	%rd98, %rd140, %rd28;
	// begin inline asm
	cp.async.ca.shared.global [%r166], [%rd98], 8, 8;
	// end inline asm
	add.s64 	%rd99, %rd140, %rd29;
	// begin inline asm
	cp.async.ca.shared.global [%r165], [%rd99], 8, 8;
	// end inline asm
	add.s64 	%rd139, %rd139, %rd25;
	mul.wide.u32 	%rd100, %r9, 32;
	add.s64 	%rd140, %rd140, %rd100;
	add.s32 	%r167, %r167, %r15;
	add.s32 	%r166, %r166, %r15;
	add.s32 	%r165, %r165, %r15;
	add.s32 	%r164, %r164, %r15;
	setp.lt.u64 	%p10, %rd139, %rd6;
	@%p10 bra 	$L__BB16_14;
$L__BB16_15:
	setp.le.u64 	%p11, %rd6, %rd146;
	// begin inline asm
	cp.async.commit_group;
	// end inline asm
	cvt.s64.s32 	%rd35, %r2;
	@%p11 bra 	$L__BB16_25;
	cvt.u32.u64 	%r105, %rd146;
	cvt.u64.u32 	%rd36, %r9;
	add.s32 	%r106, %r105, %r9;
	cvt.u64.u32 	%rd101, %r106;
	max.u64 	%rd102, %rd6, %rd101;
	setp.gt.u64 	%p12, %rd6, %rd101;
	selp.u64 	%rd37, 1, 0, %p12;
	add.s64 	%rd103, %rd37, %rd101;
	sub.s64 	%rd38, %rd102, %rd103;
	and.b64  	%rd104, %rd38, -4294967296;
	setp.ne.s64 	%p13, %rd104, 0;
	@%p13 bra 	$L__BB16_18;
	cvt.u32.u64 	%r107, %rd36;
	cvt.u32.u64 	%r108, %rd38;
	div.u32 	%r109, %r108, %r107;
	cvt.u64.u32 	%rd142, %r109;
	bra.uni 	$L__BB16_19;
$L__BB16_18:
	div.u64 	%rd142, %rd38, %rd36;
$L__BB16_19:
	add.s64 	%rd42, %rd142, %rd37;
	and.b64  	%rd105, %rd42, 3;
	setp.eq.s64 	%p14, %rd105, 3;
	@%p14 bra 	$L__BB16_22;
	shl.b64 	%rd106, %rd4, 3;
	shl.b64 	%rd107, %rd146, 3;
	add.s64 	%rd108, %rd106, %rd107;
	add.s64 	%rd109, %rd108, %rd35;
	add.s64 	%rd144, %rd68, %rd109;
	shl.b64 	%rd44, %rd36, 3;
	mov.u32 	%r111, _ZN3cub18CUB_300001_SM_10006detail9transform4smemE;
	add.s32 	%r112, %r2, %r111;
	add.s32 	%r113, %r112, %r5;
	shl.b32 	%r114, %r105, 3;
	add.s32 	%r168, %r113, %r114;
	mul.lo.s32 	%r115, %r8, %r7;
	mul.lo.s32 	%r116, %r115, %r6;
	shl.b32 	%r28, %r116, 3;
	add.s64 	%rd110, %rd42, 1;
	and.b64  	%rd111, %rd110, 3;
	neg.s64 	%rd143, %rd111;
$L__BB16_21:
	.pragma "nounroll";
	add.s32 	%r117, %r168, 128;
	// begin inline asm
	cp.async.ca.shared.global [%r117], [%rd144], 8, 8;
	// end inline asm
	add.s64 	%rd146, %rd146, %rd36;
	add.s64 	%rd144, %rd144, %rd44;
	add.s32 	%r168, %r168, %r28;
	add.s64 	%rd143, %rd143, 1;
	setp.ne.s64 	%p15, %rd143, 0;
	@%p15 bra 	$L__BB16_21;
$L__BB16_22:
	setp.lt.u64 	%p16, %rd42, 3;
	@%p16 bra 	$L__BB16_25;
	shl.b64 	%rd53, %rd36, 2;
	shl.b64 	%rd113, %rd4, 3;
	shl.b64 	%rd114, %rd146, 3;
	add.s64 	%rd54, %rd113, %rd114;
	shl.b64 	%rd115, %rd36, 3;
	add.s64 	%rd55, %rd54, %rd115;
	shl.b64 	%rd56, %rd36, 5;
	shl.b64 	%rd116, %rd36, 4;
	add.s64 	%rd57, %rd54, %rd116;
	add.s64 	%rd117, %rd146, %rd4;
	shl.b64 	%rd118, %rd117, 3;
	mad.lo.s64 	%rd58, %rd36, 24, %rd118;
	mov.u32 	%r118, _ZN3cub18CUB_300001_SM_10006detail9transform4smemE;
	add.s32 	%r119, %r2, %r118;
	mul.lo.s32 	%r120, %r8, %r7;
	mul.lo.s32 	%r121, %r120, %r6;
	shl.b32 	%r122, %r121, 3;
	cvt.u32.u64 	%r123, %rd146;
	shl.b32 	%r124, %r123, 3;
	add.s32 	%r125, %r119, %r5;
	add.s32 	%r169, %r125, %r124;
	add.s32 	%r172, %r169, %r122;
	shl.b32 	%r32, %r121, 5;
	shl.b32 	%r126, %r121, 4;
	add.s32 	%r171, %r169, %r126;
	mad.lo.s32 	%r170, %r121, 24, %r169;
	add.s64 	%rd147, %rd68, %rd35;
$L__BB16_24:
	add.s64 	%rd119, %rd147, %rd54;
	add.s32 	%r127, %r169, 128;
	// begin inline asm
	cp.async.ca.shared.global [%r127], [%rd119], 8, 8;
	// end inline asm
	add.s64 	%rd120, %rd147, %rd55;
	add.s32 	%r128, %r172, 128;
	// begin inline asm
	cp.async.ca.shared.global [%r128], [%rd120], 8, 8;
	// end inline asm
	add.s64 	%rd121, %rd147, %rd57;
	add.s32 	%r129, %r171, 128;
	// begin inline asm
	cp.async.ca.shared.global [%r129], [%rd121], 8, 8;
	// end inline asm
	add.s64 	%rd122, %rd147, %rd58;
	add.s32 	%r130, %r170, 128;
	// begin inline asm
	cp.async.ca.shared.global [%r130], [%rd122], 8, 8;
	// end inline asm
	add.s64 	%rd146, %rd146, %rd53;
	add.s64 	%rd147, %rd147, %rd56;
	add.s32 	%r172, %r172, %r32;
	add.s32 	%r171, %r171, %r32;
	add.s32 	%r170, %r170, %r32;
	add.s32 	%r169, %r169, %r32;
	setp.lt.u64 	%p17, %rd146, %rd6;
	@%p17 bra 	$L__BB16_24;
$L__BB16_25:
	// begin inline asm
	cp.async.commit_group;
	// end inline asm
	// begin inline asm
	cp.async.wait_group 0;
	// end inline asm
	barrier.sync 	0;
$L__BB16_26:
	setp.eq.s32 	%p22, %r3, %r4;
	@%p22 bra 	$L__BB16_32;
	setp.lt.s32 	%p23, %r68, 1;
	@%p23 bra 	$L__BB16_35;
	mov.u32 	%r177, %tid.x;
	neg.s32 	%r180, %r68;
	add.s32 	%r151, %r2, %r5;
	shl.b32 	%r152, %r177, 3;
	add.s32 	%r153, %r151, %r152;
	mov.u32 	%r154, _ZN3cub18CUB_300001_SM_10006detail9transform4smemE;
	add.s32 	%r155, %r153, %r154;
	add.s32 	%r179, %r155, 128;
	add.s32 	%r156, %r1, %r152;
	add.s32 	%r178, %r154, %r156;
	shl.b64 	%rd129, %rd4, 3;
	add.s64 	%rd64, %rd1, %rd129;
$L__BB16_29:
	.pragma "nounroll";
	setp.ge.s32 	%p24, %r177, %r4;
	@%p24 bra 	$L__BB16_31;
	ld.shared.f64 	%fd1, [%r178];
	ld.shared.f64 	%fd2, [%r179];
	sub.f64 	%fd3, %fd1, %fd2;
	mul.wide.s32 	%rd130, %r177, 8;
	add.s64 	%rd131, %rd64, %rd130;
	st.global.f64 	[%rd131], %fd3;
$L__BB16_31:
	add.s32 	%r180, %r180, 1;
	setp.ne.s32 	%p25, %r180, 0;
	add.s32 	%r179, %r179, 1024;
	add.s32 	%r178, %r178, 1024;
	add.s32 	%r177, %r177, 128;
	@%p25 bra 	$L__BB16_29;
	bra.uni 	$L__BB16_35;
$L__BB16_32:
	setp.lt.s32 	%p26, %r68, 1;
	@%p26 bra 	$L__BB16_35;
	mov.u32 	%r173, %tid.x;
	neg.s32 	%r176, %r68;
	add.s32 	%r157, %r2, %r5;
	shl.b32 	%r158, %r173, 3;
	add.s32 	%r159, %r157, %r158;
	mov.u32 	%r160, _ZN3cub18CUB_300001_SM_10006detail9transform4smemE;
	add.s32 	%r161, %r159, %r160;
	add.s32 	%r175, %r161, 128;
	add.s32 	%r162, %r1, %r158;
	add.s32 	%r174, %r160, %r162;
	shl.b64 	%rd132, %rd4, 3;
	add.s64 	%rd65, %rd1, %rd132;
$L__BB16_34:
	.pragma "nounroll";
	mul.wide.s32 	%rd133, %r173, 8;
	add.s64 	%rd134, %rd65, %rd133;
	ld.shared.f64 	%fd4, [%r174];
	ld.shared.f64 	%fd5, [%r175];
	sub.f64 	%fd6, %fd4, %fd5;
	st.global.f64 	[%rd134], %fd6;
	add.s32 	%r176, %r176, 1;
	setp.eq.s32 	%p27, %r176, 0;
	add.s32 	%r175, %r175, 1024;
	add.s32 	%r174, %r174, 1024;
	add.s32 	%r173, %r173, 128;
	@%p27 bra 	$L__BB16_35;
	bra.uni 	$L__BB16_34;
$L__BB16_35:
	ret;

}


// ===== COMPILED SASS (sm_100) =====

	.target	sm_100

	.elftype	@"ET_EXEC"


//--------------------- .note.nv.tkinfo           --------------------------
	.section	.note.nv.tkinfo,"",@"SHT_NOTE"
	.sectionflags	@"SHF_NOTE_NV_TKINFO"
	.tkinfo
        /*0018*/ 	.word	0x00000002
        /*0030*/ 	.string	""
        /*0030*/ 	.string	"ptxas"
        /*0030*/ 	.string	"Cuda compilation tools, release 13.0, V13.0.88"
        /*0030*/ 	.string	"Build cuda_13.0.r13.0/compiler.36424714_0"
        /*0030*/ 	.string	"-arch sm_100 -m 64 "



//--------------------- .note.nv.cuinfo           --------------------------
	.section	.note.nv.cuinfo,"",@"SHT_NOTE"
	.sectionflags	@"SHF_NOTE_NV_CUINFO"
        /*0018*/ 	.short	0x0002
        /*001a*/ 	.short	0x0064
        /*001c*/ 	.short	0x0082
	.zero		2


//--------------------- .nv.info                  --------------------------
	.section	.nv.info,"",@"SHT_CUDA_INFO"
	.align	4


	//----- nvinfo : EIATTR_REGCOUNT
	.align		4
        /*0000*/ 	.byte	0x04, 0x2f
        /*0002*/ 	.short	(.L_46 - .L_45)
	.align		4
.L_45:
        /*0004*/ 	.word	index@(_ZN3cub18CUB_300001_SM_10006detail11EmptyKernelIvEEvv)
        /*0008*/ 	.word	0x00000004


	//----- nvinfo : EIATTR_FRAME_SIZE
	.align		4
.L_46:
        /*000c*/ 	.byte	0x04, 0x11
        /*000e*/ 	.short	(.L_48 - .L_47)
	.align		4
.L_47:
        /*0010*/ 	.word	index@(_ZN3cub18CUB_300001_SM_10006detail11EmptyKernelIvEEvv)
        /*0014*/ 	.word	0x00000000


	//----- nvinfo : EIATTR_REGCOUNT
	.align		4
.L_48:
        /*0018*/ 	.byte	0x04, 0x2f
        /*001a*/ 	.short	(.L_50 - .L_49)
	.align		4
.L_49:
        /*001c*/ 	.word	index@(_ZN3cub18CUB_300001_SM_10006detail6reduce28DeviceReduceSingleTileKernelINS2_10policy_hubIljN4cuda3std3__44plusIlEEE10Policy1000EN6thrust24THRUST_300001_SM_1000_NS18transform_iteratorI11is_positiveNSD_6detail15normal_iteratorINSD_10device_ptrIdEEEEllEEPljS9_llNS7_10__identityEEEvT0_T1_T2_T3_T4_T6_)
        /*0020*/ 	.word	0x0000002e


	//----- nvinfo : EIATTR_FRAME_SIZE
	.align		4
.L_50:
        /*0024*/ 	.byte	0x04, 0x11
        /*0026*/ 	.short	(.L_52 - .L_51)
	.align		4
.L_51:
        /*0028*/ 	.word	index@(_ZN3cub18CUB_300001_SM_10006detail6reduce28DeviceReduceSingleTileKernelINS2_10policy_hubIljN4cuda3std3__44plusIlEEE10Policy1000EN6thrust24THRUST_300001_SM_1000_NS18transform_iteratorI11is_positiveNSD_6detail15normal_iteratorINSD_10device_ptrIdEEEEllEEPljS9_llNS7_10__identityEEEvT0_T1_T2_T3_T4_T6_)
        /*002c*/ 	.word	0x00000000


	//----- nvinfo : EIATTR_REGCOUNT
	.align		4
.L_52:
        /*0030*/ 	.byte	0x04, 0x2f
        /*0032*/ 	.short	(.L_54 - .L_53)
	.align		4
.L_53:
        /*0034*/ 	.word	index@(_ZN3cub18CUB_300001_SM_10006detail6reduce18DeviceReduceKernelINS2_10policy_hubIljN4cuda3std3__44plusIlEEE10Policy1000EN6thrust24THRUST_300001_SM_1000_NS18transform_iteratorI11is_positiveNSD_6detail15normal_iteratorINSD_10device_ptrIdEEEEllEEjS9_lNS7_10__identityEEEvT0_PT3_T1_NS0_13GridEvenShareISQ_EET2_T4_)
        /*0038*/ 	.word	0x00000020


	//----- nvinfo : EIATTR_FRAME_SIZE
	.align		4
.L_54:
        /*003c*/ 	.byte	0x04, 0x11
        /*003e*/ 	.short	(.L_56 - .L_55)
	.align		4
.L_55:
        /*0040*/ 	.word	index@(_ZN3cub18CUB_300001_SM_10006detail6reduce18DeviceReduceKernelINS2_10policy_hubIljN4cuda3std3__44plusIlEEE10Policy1000EN6thrust24THRUST_300001_SM_1000_NS18transform_iteratorI11is_positiveNSD_6detail15normal_iteratorINSD_10device_ptrIdEEEEllEEjS9_lNS7_10__identityEEEvT0_PT3_T1_NS0_13GridEvenShareISQ_EET2_T4_)
        /*0044*/ 	.word	0x00000000


	//----- nvinfo : EIATTR_REGCOUNT
	.align		4
.L_56:
        /*0048*/ 	.byte	0x04, 0x2f
        /*004a*/ 	.short	(.L_58 - .L_57)
	.align		4
.L_57:
        /*004c*/ 	.word	index@(_ZN3cub18CUB_300001_SM_10006detail6reduce28DeviceReduceSingleTileKernelINS2_10policy_hubIljN4cuda3std3__44plusIlEEE10Policy1000EPlSC_iS9_llNS7_10__identityEEEvT0_T1_T2_T3_T4_T6_)
        /*0050*/ 	.word	0x00000030


	//----- nvinfo : EIATTR_FRAME_SIZE
	.align		4
.L_58:
        /*0054*/ 	.byte	0x04, 0x11
        /*0056*/ 	.short	(.L_60 - .L_59)
	.align		4
.L_59:
        /*0058*/ 	.word	index@(_ZN3cub18CUB_300001_SM_10006detail6reduce28DeviceReduceSingleTileKernelINS2_10policy_hubIljN4cuda3std3__44plusIlEEE10Policy1000EPlSC_iS9_llNS7_10__identityEEEvT0_T1_T2_T3_T4_T6_)
        /*005c*/ 	.word	0x00000000


	//----- nvinfo : EIATTR_REGCOUNT
	.align		4
.L_60:
        /*0060*/ 	.byte	0x04, 0x2f
        /*0062*/ 	.short	(.L_62 - .L_61)
	.align		4
.L_61:
        /*0064*/ 	.word	index@(_ZN3cub18CUB_300001_SM_10006detail6reduce28DeviceReduceSingleTileKernelINS2_10policy_hubIlyN4cuda3std3__44plusIlEEE10Policy1000EN6thrust24THRUST_300001_SM_1000_NS18transform_iteratorI11is_positiveNSD_6detail15normal_iteratorINSD_10device_ptrIdEEEEllEEPlyS9_llNS7_10__identityEEEvT0_T1_T2_T3_T4_T6_)
        /*0068*/ 	.word	0x0000002e


	//----- nvinfo : EIATTR_FRAME_SIZE
	.align		4
.L_62:
        /*006c*/ 	.byte	0x04, 0x11
        /*006e*/ 	.short	(.L_64 - .L_63)
	.align		4
.L_63:
        /*0070*/ 	.word	index@(_ZN3cub18CUB_300001_SM_10006detail6reduce28DeviceReduceSingleTileKernelINS2_10policy_hubIlyN4cuda3std3__44plusIlEEE10Policy1000EN6thrust24THRUST_300001_SM_1000_NS18transform_iteratorI11is_positiveNSD_6detail15normal_iteratorINSD_10device_ptrIdEEEEllEEPlyS9_llNS7_10__identityEEEvT0_T1_T2_T3_T4_T6_)
        /*0074*/ 	.word	0x00000000


	//----- nvinfo : EIATTR_REGCOUNT
	.align		4
.L_64:
        /*0078*/ 	.byte	0x04, 0x2f
        /*007a*/ 	.short	(.L_66 - .L_65)
	.align		4
.L_65:
        /*007c*/ 	.word	index@(_ZN3cub18CUB_300001_SM_10006detail6reduce18DeviceReduceKernelINS2_10policy_hubIlyN4cuda3std3__44plusIlEEE10Policy1000EN6thrust24THRUST_300001_SM_1000_NS18transform_iteratorI11is_positiveNSD_6detail15normal_iteratorINSD_10device_ptrIdEEEEllEEyS9_lNS7_10__identityEEEvT0_PT3_T1_NS0_13GridEvenShareISQ_EET2_T4_)
        /*0080*/ 	.word	0x0000001e


	//----- nvinfo : EIATTR_FRAME_SIZE
	.align		4
.L_66:
        /*0084*/ 	.byte	0x04, 0x11
        /*0086*/ 	.short	(.L_68 - .L_67)
	.align		4
.L_67:
        /*0088*/ 	.word	index@(_ZN3cub18CUB_300001_SM_10006detail6reduce18DeviceReduceKernelINS2_10policy_hubIlyN4cuda3std3__44plusIlEEE10Policy1000EN6thrust24THRUST_300001_SM_1000_NS18transform_iteratorI11is_positiveNSD_6detail15normal_iteratorINSD_10device_ptrIdEEEEllEEyS9_lNS7_10__identityEEEvT0_PT3_T1_NS0_13GridEvenShareISQ_EET2_T4_)
        /*008c*/ 	.word	0x00000000


	//----- nvinfo : EIATTR_REGCOUNT
	.align		4
.L_68:
        /*0090*/ 	.byte	0x04, 0x2f
        /*0092*/ 	.short	(.L_70 - .L_69)
	.align		4
.L_69:
        /*0094*/ 	.word	index@(_ZN3cub18CUB_300001_SM_10006detail6reduce28DeviceReduceSingleTileKernelINS2_10policy_hubIlyN4cuda3std3__44plusIlEEE10Policy1000EPlSC_iS9_llNS7_10__identityEEEvT0_T1_T2_T3_T4_T6_)
        /*0098*/ 	.word	0x00000030


	//----- nvinfo : EIATTR_FRAME_SIZE
	.align		4
.L_70:
        /*009c*/ 	.byte	0x04, 0x11
        /*009e*/ 	.short	(.L_72 - .L_71)
	.align		4
.L_71:
        /*00a0*/ 	.word	index@(_ZN3cub18CUB_300001_SM_10006detail6reduce28DeviceReduceSingleTileKernelINS2_10policy_hubIlyN4cuda3std3__44plusIlEEE10Policy1000EPlSC_iS9_llNS7_10__identityEEEvT0_T1_T2_T3_T4_T6_)
        /*00a4*/ 	.word	0x00000000


	//----- nvinfo : EIATTR_REGCOUNT
	.align		4
.L_72:
        /*00a8*/ 	.byte	0x04, 0x2f
        /*00aa*/ 	.short	(.L_74 - .L_73)
	.align		4
.L_73:
        /*00ac*/ 	.word	index@(_ZN3cub18CUB_300001_SM_10006detail6reduce28DeviceReduceSingleTileKernelINS2_10policy_hubIdjN4cuda3std3__44plusIdEEE10Policy1000EN6thrust24THRUST_300001_SM_1000_NS6detail15normal_iteratorINSD_10device_ptrIdEEEEPdjS9_ddNS7_10__identityEEEvT0_T1_T2_T3_T4_T6_)
        /*00b0*/ 	.word	0x0000002d


	//----- nvinfo : EIATTR_FRAME_SIZE
	.align		4
.L_74:
        /*00b4*/ 	.byte	0x04, 0x11
        /*00b6*/ 	.short	(.L_76 - .L_75)
	.align		4
.L_75:
        /*00b8*/ 	.word	index@(_ZN3cub18CUB_300001_SM_10006detail6reduce28DeviceReduceSingleTileKernelINS2_10policy_hubIdjN4cuda3std3__44plusIdEEE10Policy1000EN6thrust24THRUST_300001_SM_1000_NS6detail15normal_iteratorINSD_10device_ptrIdEEEEPdjS9_ddNS7_10__identityEEEvT0_T1_T2_T3_T4_T6_)
        /*00bc*/ 	.word	0x00000000


	//----- nvinfo : EIATTR_REGCOUNT
	.align		4
.L_76:
        /*00c0*/ 	.byte	0x04, 0x2f
        /*00c2*/ 	.short	(.L_78 - .L_77)
	.align		4
.L_77:
        /*00c4*/ 	.word	index@(_ZN3cub18CUB_300001_SM_10006detail6reduce18DeviceReduceKernelINS2_10policy_hubIdjN4cuda3std3__44plusIdEEE10Policy1000EN6thrust24THRUST_300001_SM_1000_NS6detail15normal_iteratorINSD_10device_ptrIdEEEEjS9_dNS7_10__identityEEEvT0_PT3_T1_NS0_13GridEvenShareISN_EET2_T4_)
        /*00c8*/ 	.word	0x00000020


	//----- nvinfo : EIATTR_FRAME_SIZE
	.align		4
.L_78:
        /*00cc*/ 	.byte	0x04, 0x11
        /*00ce*/ 	.short	(.L_80 - .L_79)
	.align		4
.L_79:
        /*00d0*/ 	.word	index@(_ZN3cub18CUB_300001_SM_10006detail6reduce18DeviceReduceKernelINS2_10policy_hubIdjN4cuda3std3__44plusIdEEE10Policy1000EN6thrust24THRUST_300001_SM_1000_NS6detail15normal_iteratorINSD_10device_ptrIdEEEEjS9_dNS7_10__identityEEEvT0_PT3_T1_NS0_13GridEvenShareISN_EET2_T4_)
        /*00d4*/ 	.word	0x00000000


	//----- nvinfo : EIATTR_REGCOUNT
	.align		4
.L_80:
        /*00d8*/ 	.byte	0x04, 0x2f
        /*00da*/ 	.short	(.L_82 - .L_81)
	.align		4
.L_81:
        /*00dc*/ 	.word	index@(_ZN3cub18CUB_300001_SM_10006detail6reduce28DeviceReduceSingleTileKernelINS2_10policy_hubIdjN4cuda3std3__44plusIdEEE10Policy1000EPdSC_iS9_ddNS7_10__identityEEEvT0_T1_T2_T3_T4_T6_)
        /*00e0*/ 	.word	0x00000030


	//----- nvinfo : EIATTR_FRAME_SIZE
	.align		4
.L_82:
        /*00e4*/ 	.byte	0x04, 0x11
        /*00e6*/ 	.short	(.L_84 - .L_83)
	.align		4
.L_83:
        /*00e8*/ 	.word	index@(_ZN3cub18CUB_300001_SM_10006detail6reduce28DeviceReduceSingleTileKernelINS2_10policy_hubIdjN4cuda3std3__44plusIdEEE10Policy1000EPdSC_iS9_ddNS7_10__identityEEEvT0_T1_T2_T3_T4_T6_)
        /*00ec*/ 	.word	0x00000000


	//----- nvinfo : EIATTR_REGCOUNT
	.align		4
.L_84:
        /*00f0*/ 	.byte	0x04, 0x2f
        /*00f2*/ 	.short	(.L_86 - .L_85)
	.align		4
.L_85:
        /*00f4*/ 	.word	index@(_ZN3cub18CUB_300001_SM_10006detail6reduce28DeviceReduceSingleTileKernelINS2_10policy_hubIdyN4cuda3std3__44plusIdEEE10Policy1000EN6thrust24THRUST_300001_SM_1000_NS6detail15normal_iteratorINSD_10device_ptrIdEEEEPdyS9_ddNS7_10__identityEEEvT0_T1_T2_T3_T4_T6_)
        /*00f8*/ 	.word	0x0000002e


	//----- nvinfo : EIATTR_FRAME_SIZE
	.align		4
.L_86:
        /*00fc*/ 	.byte	0x04, 0x11
        /*00fe*/ 	.short	(.L_88 - .L_87)
	.align		4
.L_87:
        /*0100*/ 	.word	index@(_ZN3cub18CUB_300001_SM_10006detail6reduce28DeviceReduceSingleTileKernelINS2_10policy_hubIdyN4cuda3std3__44plusIdEEE10Policy1000EN6thrust24THRUST_300001_SM_1000_NS6detail15normal_iteratorINSD_10device_ptrIdEEEEPdyS9_ddNS7_10__identityEEEvT0_T1_T2_T3_T4_T6_)
        /*0104*/ 	.word	0x00000000


	//----- nvinfo : EIATTR_REGCOUNT
	.align		4
.L_88:
        /*0108*/ 	.byte	0x04, 0x2f
        /*010a*/ 	.short	(.L_90 - .L_89)
	.align		4
.L_89:
        /*010c*/ 	.word	index@(_ZN3cub18CUB_300001_SM_10006detail6reduce18DeviceReduceKernelINS2_10policy_hubIdyN4cuda3std3__44plusIdEEE10Policy1000EN6thrust24THRUST_300001_SM_1000_NS6detail15normal_iteratorINSD_10device_ptrIdEEEEyS9_dNS7_10__identityEEEvT0_PT3_T1_NS0_13GridEvenShareISN_EET2_T4_)
        /*0110*/ 	.word	0x0000001d


	//----- nvinfo : EIATTR_FRAME_SIZE
	.align		4
.L_90:
        /*0114*/ 	.byte	0x04, 0x11
        /*0116*/ 	.short	(.L_92 - .L_91)
	.align		4
.L_91:
        /*0118*/ 	.word	index@(_ZN3cub18CUB_300001_SM_10006detail6reduce18DeviceReduceKernelINS2_10policy_hubIdyN4cuda3std3__44plusIdEEE10Policy1000EN6thrust24THRUST_300001_SM_1000_NS6detail15normal_iteratorINSD_10device_ptrIdEEEEyS9_dNS7_10__identityEEEvT0_PT3_T1_NS0_13GridEvenShareISN_EET2_T4_)
        /*011c*/ 	.word	0x00000000


	//----- nvinfo : EIATTR_REGCOUNT
	.align		4
.L_92:
        /*0120*/ 	.byte	0x04, 0x2f
        /*0122*/ 	.short	(.L_94 - .L_93)
	.align		4
.L_93:
        /*0124*/ 	.word	index@(_ZN3cub18CUB_300001_SM_10006detail6reduce28DeviceReduceSingleTileKernelINS2_10policy_hubIdyN4cuda3std3__44plusIdEEE10Policy1000EPdSC_iS9_ddNS7_10__identityEEEvT0_T1_T2_T3_T4_T6_)
        /*0128*/ 	.word	0x00000030


	//----- nvinfo : EIATTR_FRAME_SIZE
	.align		4
.L_94:
        /*012c*/ 	.byte	0x04, 0x11
        /*012e*/ 	.short	(.L_96 - .L_95)
	.align		4
.L_95:
        /*0130*/ 	.word	index@(_ZN3cub18CUB_300001_SM_10006detail6reduce28DeviceReduceSingleTileKernelINS2_10policy_hubIdyN4cuda3std3__44plusIdEEE10Policy1000EPdSC_iS9_ddNS7_10__identityEEEvT0_T1_T2_T3_T4_T6_)
        /*0134*/ 	.word	0x00000000


	//----- nvinfo : EIATTR_REGCOUNT
	.align		4
.L_96:
        /*0138*/ 	.byte	0x04, 0x2f
        /*013a*/ 	.short	(.L_98 - .L_97)
	.align		4
.L_97:
        /*013c*/ 	.word	index@(_ZN3cub18CUB_300001_SM_10006detail8for_each13static_kernelINS2_12policy_hub_t12policy_500_tEmN6thrust24THRUST_300001_SM_1000_NS8cuda_cub20__uninitialized_fill7functorINS7_10device_ptrIdEEdEEEEvT0_T1_)
        /*0140*/ 	.word	0x00000009


	//----- nvinfo : EIATTR_FRAME_SIZE
	.align		4
.L_98:
        /*0144*/ 	.byte	0x04, 0x11
        /*0146*/ 	.short	(.L_100 - .L_99)
	.align		4
.L_99:
        /*0148*/ 	.word	index@(_ZN3cub18CUB_300001_SM_10006detail8for_each13static_kernelINS2_12policy_hub_t12policy_500_tEmN6thrust24THRUST_300001_SM_1000_NS8cuda_cub20__uninitialized_fill7functorINS7_10device_ptrIdEEdEEEEvT0_T1_)
        /*014c*/ 	.word	0x00000000


	//----- nvinfo : EIATTR_REGCOUNT
	.align		4
.L_100:
        /*0150*/ 	.byte	0x04, 0x2f
        /*0152*/ 	.short	(.L_102 - .L_101)
	.align		4
.L_101:
        /*0154*/ 	.word	index@(_ZN3cub18CUB_300001_SM_10006detail8for_each13static_kernelINS2_12policy_hub_t12policy_500_tElN6thrust24THRUST_300001_SM_1000_NS8cuda_cub11__transform17unary_transform_fINS7_6detail15normal_iteratorINS7_10device_ptrIdEEEESF_NS9_14no_stencil_tagENS8_9__replace10constant_fIiEE11is_negativeEEEEvT0_T1_)
        /*0158*/ 	.word	0x0000000e


	//----- nvinfo : EIATTR_FRAME_SIZE
	.align		4
.L_102:
        /*015c*/ 	.byte	0x04, 0x11
        /*015e*/ 	.short	(.L_104 - .L_103)
	.align		4
.L_103:
        /*0160*/ 	.word	index@(_ZN3cub18CUB_300001_SM_10006detail8for_each13static_kernelINS2_12policy_hub_t12policy_500_tElN6thrust24THRUST_300001_SM_1000_NS8cuda_cub11__transform17unary_transform_fINS7_6detail15normal_iteratorINS7_10device_ptrIdEEEESF_NS9_14no_stencil_tagENS8_9__replace10constant_fIiEE11is_negativeEEEEvT0_T1_)
        /*0164*/ 	.word	0x00000000


	//----- nvinfo : EIATTR_REGCOUNT
	.align		4
.L_104:
        /*0168*/ 	.byte	0x04, 0x2f
        /*016a*/ 	.short	(.L_106 - .L_105)
	.align		4
.L_105:
        /*016c*/ 	.word	index@(_ZN3cub18CUB_300001_SM_10006detail9transform16transform_kernelINS2_10policy_hubILb0EN4cuda3std3__45tupleIJN6thrust24THRUST_300001_SM_1000_NS6detail15normal_iteratorINSA_10device_ptrIdEEEESF_EEEE10policy1000EiNS7_5minusIdEESF_JPdSL_EEEvT0_iT1_T2_DpNS2_10kernel_argIT3_EE)
        /*0170*/ 	.word	0x00000020


	//----- nvinfo : EIATTR_FRAME_SIZE
	.align		4
.L_106:
        /*0174*/ 	.byte	0x04, 0x11
        /*0176*/ 	.short	(.L_108 - .L_107)
	.align		4
.L_107:
        /*0178*/ 	.word	index@($__internal_1_$__cuda_sm20_div_u64)
        /*017c*/ 	.word	0x00000000


	//----- nvinfo : EIATTR_FRAME_SIZE
	.align		4
.L_108:
        /*0180*/ 	.byte	0x04, 0x11
        /*0182*/ 	.short	(.L_110 - .L_109)
	.align		4
.L_109:
        /*0184*/ 	.word	index@(_ZN3cub18CUB_300001_SM_10006detail9transform16transform_kernelINS2_10policy_hubILb0EN4cuda3std3__45tupleIJN6thrust24THRUST_300001_SM_1000_NS6detail15normal_iteratorINSA_10device_ptrIdEEEESF_EEEE10policy1000EiNS7_5minusIdEESF_JPdSL_EEEvT0_iT1_T2_DpNS2_10kernel_argIT3_EE)
        /*0188*/ 	.word	0x00000000


	//----- nvinfo : EIATTR_REGCOUNT
	.align		4
.L_110:
        /*018c*/ 	.byte	0x04, 0x2f
        /*018e*/ 	.short	(.L_112 - .L_111)
	.align		4
.L_111:
        /*0190*/ 	.word	index@(_ZN3cub18CUB_300001_SM_10006detail9transform16transform_kernelINS2_10policy_hubILb0EN4cuda3std3__45tupleIJN6thrust24THRUST_300001_SM_1000_NS6detail15normal_iteratorINSA_10device_ptrIdEEEESF_EEEE10policy1000ElNS7_5minusIdEESF_JPdSL_EEEvT0_iT1_T2_DpNS2_10kernel_argIT3_EE)
        /*0194*/ 	.word	0x00000020


	//----- nvinfo : EIATTR_FRAME_SIZE
	.align		4
.L_112:
        /*0198*/ 	.byte	0x04, 0x11
        /*019a*/ 	.short	(.L_114 - .L_113)
	.align		4
.L_113:
        /*019c*/ 	.word	index@($__internal_0_$__cuda_sm20_div_u64)
        /*01a0*/ 	.word	0x00000000


	//----- nvinfo : EIATTR_FRAME_SIZE
	.align		4
.L_114:
        /*01a4*/ 	.byte	0x04, 0x11
        /*01a6*/ 	.short	(.L_116 - .L_115)
	.align		4
.L_115:
        /*01a8*/ 	.word	index@(_ZN3cub18CUB_300001_SM_10006detail9transform16transform_kernelINS2_10policy_hubILb0EN4cuda3std3__45tupleIJN6thrust24THRUST_300001_SM_1000_NS6detail15normal_iteratorINSA_10device_ptrIdEEEESF_EEEE10policy1000ElNS7_5minusIdEESF_JPdSL_EEEvT0_iT1_T2_DpNS2_10kernel_argIT3_EE)
        /*01ac*/ 	.word	0x00000000


	//----- nvinfo : EIATTR_MIN_STACK_SIZE
	.align		4
.L_116:
        /*01b0*/ 	.byte	0x04, 0x12
        /*01b2*/ 	.short	(.L_118 - .L_117)
	.align		4
.L_117:
        /*01b4*/ 	.word	index@(_ZN3cub18CUB_300001_SM_10006detail9transform16transform_kernelINS2_10policy_hubILb0EN4cuda3std3__45tupleIJN6thrust24THRUST_300001_SM_1000_NS6detail15normal_iteratorINSA_10device_ptrIdEEEESF_EEEE10policy1000ElNS7_5minusIdEESF_JPdSL_EEEvT0_iT1_T2_DpNS2_10kernel_argIT3_EE)
        /*01b8*/ 	.word	0x00000000


	//----- nvinfo : EIATTR_MIN_STACK_SIZE
	.align		4
.L_118:
        /*01bc*/ 	.byte	0x04, 0x12
        /*01be*/ 	.short	(.L_120 - .L_119)
	.align		4
.L_119:
        /*01c0*/ 	.word	index@(_ZN3cub18CUB_300001_SM_10006detail9transform16transform_kernelINS2_10policy_hubILb0EN4cuda3std3__45tupleIJN6thrust24THRUST_300001_SM_1000_NS6detail15normal_iteratorINSA_10device_ptrIdEEEESF_EEEE10policy1000EiNS7_5minusIdEESF_JPdSL_EEEvT0_iT1_T2_DpNS2_10kernel_argIT3_EE)
        /*01c4*/ 	.word	0x00000000


	//----- nvinfo : EIATTR_MIN_STACK_SIZE
	.align		4
.L_120:
        /*01c8*/ 	.byte	0x04, 0x12
        /*01ca*/ 	.short	(.L_122 - .L_121)
	.align		4
.L_121:
        /*01cc*/ 	.word	index@(_ZN3cub18CUB_300001_SM_10006detail8for_each13static_kernelINS2_12policy_hub_t12policy_500_tElN6thrust24THRUST_300001_SM_1000_NS8cuda_cub11__transform17unary_transform_fINS7_6detail15normal_iteratorINS7_10device_ptrIdEEEESF_NS9_14no_stencil_tagENS8_9__replace10constant_fIiEE11is_negativeEEEEvT0_T1_)
        /*01d0*/ 	.word	0x00000000


	//----- nvinfo : EIATTR_MIN_STACK_SIZE
	.align		4
.L_122:
        /*01d4*/ 	.byte	0x04, 0x12
        /*01d6*/ 	.short	(.L_124 - .L_123)
	.align		4
.L_123:
        /*01d8*/ 	.word	index@(_ZN3cub18CUB_300001_SM_10006detail8for_each13static_kernelINS2_12policy_hub_t12policy_500_tEmN6thrust24THRUST_300001_SM_1000_NS8cuda_cub20__uninitialized_fill7functorINS7_10device_ptrIdEEdEEEEvT0_T1_)
        /*01dc*/ 	.word	0x00000000


	//----- nvinfo : EIATTR_MIN_STACK_SIZE
	.align		4
.L_124:
        /*01e0*/ 	.byte	0x04, 0x12
        /*01e2*/ 	.short	(.L_126 - .L_125)
	.align		4
.L_125:
        /*01e4*/ 	.word	index@(_ZN3cub18CUB_300001_SM_10006detail6reduce28DeviceReduceSingleTileKernelINS2_10policy_hubIdyN4cuda3std3__44plusIdEEE10Policy1000EPdSC_iS9_ddNS7_10__identityEEEvT0_T1_T2_T3_T4_T6_)
        /*01e8*/ 	.word	0x00000000


	//----- nvinfo : EIATTR_MIN_STACK_SIZE
	.align		4
.L_126:
        /*01ec*/ 	.byte	0x04, 0x12
        /*01ee*/ 	.short	(.L_128 - .L_127)
	.align		4
.L_127:
        /*01f0*/ 	.word	index@(_ZN3cub18CUB_300001_SM_10006detail6reduce18DeviceReduceKernelINS2_10policy_hubIdyN4cuda3std3__44plusIdEEE10Policy1000EN6thrust24THRUST_300001_SM_1000_NS6detail15normal_iteratorINSD_10device_ptrIdEEEEyS9_dNS7_10__identityEEEvT0_PT3_T1_NS0_13GridEvenShareISN_EET2_T4_)
        /*01f4*/ 	.word	0x00000000


	//----- nvinfo : EIATTR_MIN_STACK_SIZE
	.align		4
.L_128:
        /*01f8*/ 	.byte	0x04, 0x12
        /*01fa*/ 	.short	(.L_130 - .L_129)
	.align		4
.L_129:
        /*01fc*/ 	.word	index@(_ZN3cub18CUB_300001_SM_10006detail6reduce28DeviceReduceSingleTileKernelINS2_10policy_hubIdyN4cuda3std3__44plusIdEEE10Policy1000EN6thrust24THRUST_300001_SM_1000_NS6detail15normal_iteratorINSD_10device_ptrIdEEEEPdyS9_ddNS7_10__identityEEEvT0_T1_T2_T3_T4_T6_)
        /*0200*/ 	.word	0x00000000


	//----- nvinfo : EIATTR_MIN_STACK_SIZE
	.align		4
.L_130:
        /*0204*/ 	.byte	0x04, 0x12
        /*0206*/ 	.short	(.L_132 - .L_131)
	.align		4
.L_131:
        /*0208*/ 	.word	index@(_ZN3cub18CUB_300001_SM_10006detail6reduce28DeviceReduceSingleTileKernelINS2_10policy_hubIdjN4cuda3std3__44plusIdEEE10Policy1000EPdSC_iS9_ddNS7_10__identityEEEvT0_T1_T2_T3_T4_T6_)
        /*020c*/ 	.word	0x00000000


	//----- nvinfo : EIATTR_MIN_STACK_SIZE
	.align		4
.L_132:
        /*0210*/ 	.byte	0x04, 0x12
        /*0212*/ 	.short	(.L_134 - .L_133)
	.align		4
.L_133:
        /*0214*/ 	.word	index@(_ZN3cub18CUB_300001_SM_10006detail6reduce18DeviceReduceKernelINS2_10policy_hubIdjN4cuda3std3__44plusIdEEE10Policy1000EN6thrust24THRUST_300001_SM_1000_NS6detail15normal_iteratorINSD_10device_ptrIdEEEEjS9_dNS7_10__identityEEEvT0_PT3_T1_NS0_13GridEvenShareISN_EET2_T4_)
        /*0218*/ 	.word	0x00000000


	//----- nvinfo : EIATTR_MIN_STACK_SIZE
	.align		4
.L_134:
        /*021c*/ 	.byte	0x04, 0x12
        /*021e*/ 	.short	(.L_136 - .L_135)
	.align		4
.L_135:
        /*0220*/ 	.word	index@(_ZN3cub18CUB_300001_SM_10006detail6reduce28DeviceReduceSingleTileKernelINS2_10policy_hubIdjN4cuda3std3__44plusIdEEE10Policy1000EN6thrust24THRUST_300001_SM_1000_NS6detail15normal_iteratorINSD_10device_ptrIdEEEEPdjS9_ddNS7_10__identityEEEvT0_T1_T2_T3_T4_T6_)
        /*0224*/ 	.word	0x00000000


	//----- nvinfo : EIATTR_MIN_STACK_SIZE
	.align		4
.L_136:
        /*0228*/ 	.byte	0x04, 0x12
        /*022a*/ 	.short	(.L_138 - .L_137)
	.align		4
.L_137:
        /*022c*/ 	.word	index@(_ZN3cub18CUB_300001_SM_10006detail6reduce28DeviceReduceSingleTileKernelINS2_10policy_hubIlyN4cuda3std3__44plusIlEEE10Policy1000EPlSC_iS9_llNS7_10__identityEEEvT0_T1_T2_T3_T4_T6_)
        /*0230*/ 	.word	0x00000000


	//----- nvinfo : EIATTR_MIN_STACK_SIZE
	.align		4
.L_138:
        /*0234*/ 	.byte	0x04, 0x12
        /*0236*/ 	.short	(.L_140 - .L_139)
	.align		4
.L_139:
        /*0238*/ 	.word	index@(_ZN3cub18CUB_300001_SM_10006detail6reduce18DeviceReduceKernelINS2_10policy_hubIlyN4cuda3std3__44plusIlEEE10Policy1000EN6thrust24THRUST_300001_SM_1000_NS18transform_iteratorI11is_positiveNSD_6detail15normal_iteratorINSD_10device_ptrIdEEEEllEEyS9_lNS7_10__identityEEEvT0_PT3_T1_NS0_13GridEvenShareISQ_EET2_T4_)
        /*023c*/ 	.word	0x00000000


	//----- nvinfo : EIATTR_MIN_STACK_SIZE
	.align		4
.L_140:
        /*0240*/ 	.byte	0x04, 0x12
        /*0242*/ 	.short	(.L_142 - .L_141)
	.align		4
.L_141:
        /*0244*/ 	.word	index@(_ZN3cub18CUB_300001_SM_10006detail6reduce28DeviceReduceSingleTileKernelINS2_10policy_hubIlyN4cuda3std3__44plusIlEEE10Policy1000EN6thrust24THRUST_300001_SM_1000_NS18transform_iteratorI11is_positiveNSD_6detail15normal_iteratorINSD_10device_ptrIdEEEEllEEPlyS9_llNS7_10__identityEEEvT0_T1_T2_T3_T4_T6_)
        /*0248*/ 	.word	0x00000000


	//----- nvinfo : EIATTR_MIN_STACK_SIZE
	.align		4
.L_142:
        /*024c*/ 	.byte	0x04, 0x12
        /*024e*/ 	.short	(.L_144 - .L_143)
	.align		4
.L_143:
        /*0250*/ 	.word	index@(_ZN3cub18CUB_300001_SM_10006detail6reduce28DeviceReduceSingleTileKernelINS2_10policy_hubIljN4cuda3std3__44plusIlEEE10Policy1000EPlSC_iS9_llNS7_10__identityEEEvT0_T1_T2_T3_T4_T6_)
        /*0254*/ 	.word	0x00000000


	//----- nvinfo : EIATTR_MIN_STACK_SIZE
	.align		4
.L_144:
        /*0258*/ 	.byte	0x04, 0x12
        /*025a*/ 	.short	(.L_146 - .L_145)
	.align		4
.L_145:
        /*025c*/ 	.word	index@(_ZN3cub18CUB_300001_SM_10006detail6reduce18DeviceReduceKernelINS2_10policy_hubIljN4cuda3std3__44plusIlEEE10Policy1000EN6thrust24THRUST_300001_SM_1000_NS18transform_iteratorI11is_positiveNSD_6detail15normal_iteratorINSD_10device_ptrIdEEEEllEEjS9_lNS7_10__identityEEEvT0_PT3_T1_NS0_13GridEvenShareISQ_EET2_T4_)
        /*0260*/ 	.word	0x00000000


	//----- nvinfo : EIATTR_MIN_STACK_SIZE
	.align		4
.L_146:
        /*0264*/ 	.byte	0x04, 0x12
        /*0266*/ 	.short	(.L_148 - .L_147)
	.align		4
.L_147:
        /*0268*/ 	.word	index@(_ZN3cub18CUB_300001_SM_10006detail6reduce28DeviceReduceSingleTileKernelINS2_10policy_hubIljN4cuda3std3__44plusIlEEE10Policy1000EN6thrust24THRUST_300001_SM_1000_NS18transform_iteratorI11is_positiveNSD_6detail15normal_iteratorINSD_10device_ptrIdEEEEllEEPljS9_llNS7_10__identityEEEvT0_T1_T2_T3_T4_T6_)
        /*026c*/ 	.word	0x00000000


	//----- nvinfo : EIATTR_MIN_STACK_SIZE
	.align		4
.L_148:
        /*0270*/ 	.byte	0x04, 0x12
        /*0272*/ 	.short	(.L_150 - .L_149)
	.align		4
.L_149:
        /*0274*/ 	.word	index@(_ZN3cub18CUB_300001_SM_10006detail11EmptyKernelIvEEvv)
        /*0278*/ 	.word	0x00000000
.L_150:


//--------------------- .nv.compat                --------------------------
	.section	.nv.compat,"",@"SHT_CUDA_COMPAT_INFO"
	.align	4
        /*0000*/ 	.byte	0x02, 0x09, 0x00, 0x00, 0x02, 0x02, 0x02, 0x00, 0x02, 0x05, 0x05, 0x00, 0x03, 0x07, 0x01, 0x01
        /*0010*/ 	.byte	0x02, 0x03, 0x00, 0x00, 0x02, 0x06, 0x01, 0x00, 0x04, 0x0b, 0x08, 0x00, 0x01, 0x00, 0x00, 0x00
        /*0020*/ 	.byte	0x00, 0x00, 0x00, 0x00


//--------------------- .nv.info._ZN3cub18CUB_300001_SM_10006detail9transform16transform_kernelINS2_10policy_hubILb0EN4cuda3std3__45tupleIJN6thrust24THRUST_300001_SM_1000_NS6detail15normal_iteratorINSA_10device_ptrIdEEEESF_EEEE10policy1000ElNS7_5minusIdEESF_JPdSL_EEEvT0_iT1_T2_DpNS2_10kernel_argIT3_EE --------------------------
	.section	.nv.info._ZN3cub18CUB_300001_SM_10006detail9transform16transform_kernelINS2_10policy_hubILb0EN4cuda3std3__45tupleIJN6thrust24THRUST_300001_SM_1000_NS6detail15normal_iteratorINSA_10device_ptrIdEEEESF_EEEE10policy1000ElNS7_5minusIdEESF_JPdSL_EEEvT0_iT1_T2_DpNS2_10kernel_argIT3_EE,"",@"SHT_CUDA_INFO"
	.sectionflags	@""
	.align	4


	//----- nvinfo : EIATTR_CUDA_API_VERSION
	.align		4
        /*0000*/ 	.byte	0x04, 0x37
        /*0002*/ 	.short	(.L_152 - .L_151)
.L_151:
        /*0004*/ 	.word	0x00000082


	//----- nvinfo : EIATTR_KPARAM_INFO
	.align		4
.L_152:
        /*0008*/ 	.byte	0x04, 0x17
        /*000a*/ 	.short	(.L_154 - .L_153)
.L_153:
        /*000c*/ 	.word	0x00000000
        /*0010*/ 	.short	0x0005
        /*0012*/ 	.short	0x0028
        /*0014*/ 	.byte	0x00, 0xf0, 0x41, 0x00


	//----- nvinfo : EIATTR_KPARAM_INFO
	.align		4
.L_154:
        /*0018*/ 	.byte	0x04, 0x17
        /*001a*/ 	.short	(.L_156 - .L_155)
.L_155:
        /*001c*/ 	.word	0x00000000
        /*0020*/ 	.short	0x0004
        /*0022*/ 	.short	0x0018
        /*0024*/ 	.byte	0x00, 0xf0, 0x41, 0x00


	//----- nvinfo : EIATTR_KPARAM_INFO
	.align		4
.L_156:
        /*0028*/ 	.byte	0x04, 0x17
        /*002a*/ 	.short	(.L_158 - .L_157)
.L_157:
        /*002c*/ 	.word	0x00000000
        /*0030*/ 	.short	0x0003
        /*0032*/ 	.short	0x0010
        /*0034*/ 	.byte	0x00, 0xf0, 0x21, 0x00


	//----- nvinfo : EIATTR_KPARAM_INFO
	.align		4
.L_158:
        /*0038*/ 	.byte	0x04, 0x17
        /*003a*/ 	.short	(.L_160 - .L_159)
.L_159:
        /*003c*/ 	.word	0x00000000
        /*0040*/ 	.short	0x0002
        /*0042*/ 	.short	0x000c
        /*0044*/ 	.byte	0x00, 0xf0, 0x05, 0x00


	//----- nvinfo : EIATTR_KPARAM_INFO
	.align		4
.L_160:
        /*0048*/ 	.byte	0x04, 0x17
        /*004a*/ 	.short	(.L_162 - .L_161)
.L_161:
        /*004c*/ 	.word	0x00000000
        /*0050*/ 	.short	0x0001
        /*0052*/ 	.short	0x0008
        /*0054*/ 	.byte	0x00, 0xf0, 0x11, 0x00


	//----- nvinfo : EIATTR_KPARAM_INFO
	.align		4
.L_162:
        /*0058*/ 	.byte	0x04, 0x17
        /*005a*/ 	.short	(.L_164 - .L_163)
.L_163:
        /*005c*/ 	.word	0x00000000
        /*0060*/ 	.short	0x0000
        /*0062*/ 	.short	0x0000
        /*0064*/ 	.byte	0x00, 0xf0, 0x21, 0x00


	//----- nvinfo : EIATTR_SPARSE_MMA_MASK
	.align		4
.L_164:
        /*0068*/ 	.byte	0x03, 0x50
        /*006a*/ 	.short	0x0000


	//----- nvinfo : EIATTR_MAXREG_COUNT
	.align		4
        /*006c*/ 	.byte	0x03, 0x1b
        /*006e*/ 	.short	0x00ff


	//----- nvinfo : EIATTR_NUM_BARRIERS
	.align		4
        /*0070*/ 	.byte	0x02, 0x4c
        /*0072*/ 	.byte	0x01
	.zero		1


	//----- nvinfo : EIATTR_MERCURY_ISA_VERSION
	.align		4
        /*0074*/ 	.byte	0x03, 0x5f
        /*0076*/ 	.short	0x0101


	//----- nvinfo : EIATTR_COOP_GROUP_MASK_REGIDS
	.align		4
        /*0078*/ 	.byte	0x04, 0x29
        /*007a*/ 	.short	(.L_166 - .L_165)


	//   ....[0]....
.L_165:
        /*007c*/ 	.word	0xffffffff


	//----- nvinfo : EIATTR_COOP_GROUP_INSTR_OFFSETS
	.align		4
.L_166:
        /*0080*/ 	.byte	0x04, 0x28
        /*0082*/ 	.short	(.L_168 - .L_167)


	//   ....[0]....
.L_167:
        /*0084*/ 	.word	0x000019b0


	//----- nvinfo : EIATTR_VRC_CTA_INIT_COUNT
	.align		4
.L_168:
        /*0088*/ 	.byte	0x02, 0x4a
	.zero		1
	.zero		1


	//----- nvinfo : EIATTR_MBARRIER_INSTR_OFFSETS
	.align		4
        /*008c*/ 	.byte	0x04, 0x39
        /*008e*/ 	.short	(.L_170 - .L_169)


	//   ....[0]....
.L_169:
        /*0090*/ 	.word	0x000002d0
        /*0094*/ 	.word	0x000000ff
        /*0098*/ 	.word	0x00000000
        /*009c*/ 	.short	0x0100
        /*009e*/ 	.byte	0x11
	.zero		1


	//   ....[1]....
        /*00a0*/ 	.word	0x000004a0
        /*00a4*/ 	.word	0x000000ff
        /*00a8*/ 	.word	0x00000000
        /*00ac*/ 	.short	0x010a
        /*00ae*/ 	.byte	0x04
	.zero		1


	//----- nvinfo : EIATTR_NUM_MBARRIERS
	.align		4
.L_170:
        /*00b0*/ 	.byte	0x03, 0x38
        /*00b2*/ 	.short	0x0001


	//----- nvinfo : EIATTR_EXIT_INSTR_OFFSETS
	.align		4
        /*00b4*/ 	.byte	0x04, 0x1c
        /*00b6*/ 	.short	(.L_172 - .L_171)


	//   ....[0]....
.L_171:
        /*00b8*/ 	.word	0x00001a00


	//   ....[1]....
        /*00bc*/ 	.word	0x00001bf0


	//   ....[2]....
        /*00c0*/ 	.word	0x00001c20


	//   ....[3]....
        /*00c4*/ 	.word	0x00001dc0


	//----- nvinfo : EIATTR_MAX_THREADS
	.align		4
.L_172:
        /*00c8*/ 	.byte	0x04, 0x05
        /*00ca*/ 	.short	(.L_174 - .L_173)
.L_173:
        /*00cc*/ 	.word	0x00000080
        /*00d0*/ 	.word	0x00000001
        /*00d4*/ 	.word	0x00000001


	//----- nvinfo : EIATTR_CRS_STACK_SIZE
	.align		4
.L_174:
        /*00d8*/ 	.byte	0x04, 0x1e
        /*00da*/ 	.short	(.L_176 - .L_175)
.L_175:
        /*00dc*/ 	.word	0x00000000


	//----- nvinfo : EIATTR_CBANK_PARAM_SIZE
	.align		4
.L_176:
        /*00e0*/ 	.byte	0x03, 0x19
        /*00e2*/ 	.short	0x0038


	//----- nvinfo : EIATTR_PARAM_CBANK
	.align		4
        /*00e4*/ 	.byte	0x04, 0x0a
        /*00e6*/ 	.short	(.L_178 - .L_177)
	.align		4
.L_177:
        /*00e8*/ 	.word	index@(.nv.constant0._ZN3cub18CUB_300001_SM_10006detail9transform16transform_kernelINS2_10policy_hubILb0EN4cuda3std3__45tupleIJN6thrust24THRUST_300001_SM_1000_NS6detail15normal_iteratorINSA_10device_ptrIdEEEESF_EEEE10policy1000ElNS7_5minusIdEESF_JPdSL_EEEvT0_iT1_T2_DpNS2_10kernel_argIT3_EE)
        /*00ec*/ 	.short	0x0380
        /*00ee*/ 	.short	0x0038


	//----- nvinfo : EIATTR_SW_WAR
	.align		4
.L_178:
        /*00f0*/ 	.byte	0x04, 0x36
        /*00f2*/ 	.short	(.L_180 - .L_179)
.L_179:
        /*00f4*/ 	.word	0x00000008
.L_180:


//--------------------- .nv.info._ZN3cub18CUB_300001_SM_10006detail9transform16transform_kernelINS2_10policy_hubILb0EN4cuda3std3__45tupleIJN6thrust24THRUST_300001_SM_1000_NS6detail15normal_iteratorINSA_10device_ptrIdEEEESF_EEEE10policy1000EiNS7_5minusIdEESF_JPdSL_EEEvT0_iT1_T2_DpNS2_10kernel_argIT3_EE --------------------------
	.section	.nv.info._ZN3cub18CUB_300001_SM_10006detail9transform16transform_kernelINS2_10policy_hubILb0EN4cuda3std3__45tupleIJN6thrust24THRUST_300001_SM_1000_NS6detail15normal_iteratorINSA_10device_ptrIdEEEESF_EEEE10policy1000EiNS7_5minusIdEESF_JPdSL_EEEvT0_iT1_T2_DpNS2_10kernel_argIT3_EE,"",@"SHT_CUDA_INFO"
	.sectionflags	@""
	.align	4


	//----- nvinfo : EIATTR_CUDA_API_VERSION
	.align		4
        /*0000*/ 	.byte	0x04, 0x37
        /*0002*/ 	.short	(.L_182 - .L_181)
.L_181:
        /*0004*/ 	.word	0x00000082


	//----- nvinfo : EIATTR_KPARAM_INFO
	.align		4
.L_182:
        /*0008*/ 	.byte	0x04, 0x17
        /*000a*/ 	.short	(.L_184 - .L_183)
.L_183:
        /*000c*/ 	.word	0x00000000
        /*0010*/ 	.short	0x0005
        /*0012*/ 	.short	0x0028
        /*0014*/ 	.byte	0x00, 0xf0, 0x41, 0x00


	//----- nvinfo : EIATTR_KPARAM_INFO
	.align		4
.L_184:
        /*0018*/ 	.byte	0x04, 0x17
        /*001a*/ 	.short	(.L_186 - .L_185)
.L_185:
        /*001c*/ 	.word	0x00000000
        /*0020*/ 	.short	0x0004
        /*0022*/ 	.short	0x0018
        /*0024*/ 	.byte	0x00, 0xf0, 0x41, 0x00


	//----- nvinfo : EIATTR_KPARAM_INFO
	.align		4
.L_186:
        /*0028*/ 	.byte	0x04, 0x17
        /*002a*/ 	.short	(.L_188 - .L_187)
.L_187:
        /*002c*/ 	.word	0x00000000
        /*0030*/ 	.short	0x0003
        /*0032*/ 	.short	0x0010
        /*0034*/ 	.byte	0x00, 0xf0, 0x21, 0x00


	//----- nvinfo : EIATTR_KPARAM_INFO
	.align		4
.L_188:
        /*0038*/ 	.byte	0x04, 0x17
        /*003a*/ 	.short	(.L_190 - .L_189)
.L_189:
        /*003c*/ 	.word	0x00000000
        /*0040*/ 	.short	0x0002
        /*0042*/ 	.short	0x0008
        /*0044*/ 	.byte	0x00, 0xf0, 0x05, 0x00


	//----- nvinfo : EIATTR_KPARAM_INFO
	.align		4
.L_190:
        /*0048*/ 	.byte	0x04, 0x17
        /*004a*/ 	.short	(.L_192 - .L_191)
.L_191:
        /*004c*/ 	.word	0x00000000
        /*0050*/ 	.short	0x0001
        /*0052*/ 	.short	0x0004
        /*0054*/ 	.byte	0x00, 0xf0, 0x11, 0x00


	//----- nvinfo : EIATTR_KPARAM_INFO
	.align		4
.L_192:
        /*0058*/ 	.byte	0x04, 0x17
        /*005a*/ 	.short	(.L_194 - .L_193)
.L_193:
        /*005c*/ 	.word	0x00000000
        /*0060*/ 	.short	0x0000
        /*0062*/ 	.short	0x0000
        /*0064*/ 	.byte	0x00, 0xf0, 0x11, 0x00


	//----- nvinfo : EIATTR_SPARSE_MMA_MASK
	.align		4
.L_194:
        /*0068*/ 	.byte	0x03, 0x50
        /*006a*/ 	.short	0x0000


	//----- nvinfo : EIATTR_MAXREG_COUNT
	.align		4
        /*006c*/ 	.byte	0x03, 0x1b
        /*006e*/ 	.short	0x00ff


	//----- nvinfo : EIATTR_NUM_BARRIERS
	.align		4
        /*0070*/ 	.byte	0x02, 0x4c
        /*0072*/ 	.byte	0x01
	.zero		1


	//----- nvinfo : EIATTR_MERCURY_ISA_VERSION
	.align		4
        /*0074*/ 	.byte	0x03, 0x5f
        /*0076*/ 	.short	0x0101


	//----- nvinfo : EIATTR_COOP_GROUP_MASK_REGIDS
	.align		4
        /*0078*/ 	.byte	0x04, 0x29
        /*007a*/ 	.short	(.L_196 - .L_195)


	//   ....[0]....
.L_195:
        /*007c*/ 	.word	0xffffffff


	//----- nvinfo : EIATTR_COOP_GROUP_INSTR_OFFSETS
	.align		4
.L_196:
        /*0080*/ 	.byte	0x04, 0x28
        /*0082*/ 	.short	(.L_198 - .L_197)


	//   ....[0]....
.L_197:
        /*0084*/ 	.word	0x00001970


	//----- nvinfo : EIATTR_VRC_CTA_INIT_COUNT
	.align		4
.L_198:
        /*0088*/ 	.byte	0x02, 0x4a
	.zero		1
	.zero		1


	//----- nvinfo : EIATTR_MBARRIER_INSTR_OFFSETS
	.align		4
        /*008c*/ 	.byte	0x04, 0x39
        /*008e*/ 	.short	(.L_200 - .L_199)


	//   ....[0]....
.L_199:
        /*0090*/ 	.word	0x00000270
        /*0094*/ 	.word	0x000000ff
        /*0098*/ 	.word	0x00000000
        /*009c*/ 	.short	0x0100
        /*009e*/ 	.byte	0x0f
	.zero		1


	//   ....[1]....
        /*00a0*/ 	.word	0x00000420
        /*00a4*/ 	.word	0x000000ff
        /*00a8*/ 	.word	0x00000000
        /*00ac*/ 	.short	0x010a
        /*00ae*/ 	.byte	0x04
	.zero		1


	//----- nvinfo : EIATTR_NUM_MBARRIERS
	.align		4
.L_200:
        /*00b0*/ 	.byte	0x03, 0x38
        /*00b2*/ 	.short	0x0001


	//----- nvinfo : EIATTR_EXIT_INSTR_OFFSETS
	.align		4
        /*00b4*/ 	.byte	0x04, 0x1c
        /*00b6*/ 	.short	(.L_202 - .L_201)


	//   ....[0]....
.L_201:
        /*00b8*/ 	.word	0x000019c0


	//   ....[1]....
        /*00bc*/ 	.word	0x00001b50


	//   ....[2]....
        /*00c0*/ 	.word	0x00001bc0


	//   ....[3]....
        /*00c4*/ 	.word	0x00001da0


	//----- nvinfo : EIATTR_MAX_THREADS
	.align		4
.L_202:
        /*00c8*/ 	.byte	0x04, 0x05
        /*00ca*/ 	.short	(.L_204 - .L_203)
.L_203:
        /*00cc*/ 	.word	0x00000080
        /*00d0*/ 	.word	0x00000001
        /*00d4*/ 	.word	0x00000001


	//----- nvinfo : EIATTR_CRS_STACK_SIZE
	.align		4
.L_204:
        /*00d8*/ 	.byte	0x04, 0x1e
        /*00da*/ 	.short	(.L_206 - .L_205)
.L_205:
        /*00dc*/ 	.word	0x00000000


	//----- nvinfo : EIATTR_CBANK_PARAM_SIZE
	.align		4
.L_206:
        /*00e0*/ 	.byte	0x03, 0x19
        /*00e2*/ 	.short	0x0038


	//----- nvinfo : EIATTR_PARAM_CBANK
	.align		4
        /*00e4*/ 	.byte	0x04, 0x0a
        /*00e6*/ 	.short	(.L_208 - .L_207)
	.align		4
.L_207:
        /*00e8*/ 	.word	index@(.nv.constant0._ZN3cub18CUB_300001_SM_10006detail9transform16transform_kernelINS2_10policy_hubILb0EN4cuda3std3__45tupleIJN6thrust24THRUST_300001_SM_1000_NS6detail15normal_iteratorINSA_10device_ptrIdEEEESF_EEEE10policy1000EiNS7_5minusIdEESF_JPdSL_EEEvT0_iT1_T2_DpNS2_10kernel_argIT3_EE)
        /*00ec*/ 	.short	0x0380
        /*00ee*/ 	.short	0x0038


	//----- nvinfo : EIATTR_SW_WAR
	.align		4
.L_208:
        /*00f0*/ 	.byte	0x04, 0x36
        /*00f2*/ 	.short	(.L_210 - .L_209)
.L_209:
        /*00f4*/ 	.word	0x00000008
.L_210:


//--------------------- .nv.info._ZN3cub18CUB_300001_SM_10006detail8for_each13static_kernelINS2_12policy_hub_t12policy_500_tElN6thrust24THRUST_300001_SM_1000_NS8cuda_cub11__transform17unary_transform_fINS7_6detail15normal_iteratorINS7_10device_ptrIdEEEESF_NS9_14no_stencil_tagENS8_9__replace10constant_fIiEE11is_negativeEEEEvT0_T1_ --------------------------
	.section	.nv.info._ZN3cub18CUB_300001_SM_10006detail8for_each13static_kernelINS2_12policy_hub_t12policy_500_tElN6thrust24THRUST_300001_SM_1000_NS8cuda_cub11__transform17unary_transform_fINS7_6detail15normal_iteratorINS7_10device_ptrIdEEEESF_NS9_14no_stencil_tagENS8_9__replace10constant_fIiEE11is_negativeEEEEvT0_T1_,"",@"SHT_CUDA_INFO"
	.sectionflags	@""
	.align	4


	//----- nvinfo : EIATTR_CUDA_API_VERSION
	.align		4
        /*0000*/ 	.byte	0x04, 0x37
        /*0002*/ 	.short	(.L_212 - .L_211)
.L_211:
        /*0004*/ 	.word	0x00000082


	//----- nvinfo : EIATTR_KPARAM_INFO
	.align		4
.L_212:
        /*0008*/ 	.byte	0x04, 0x17
        /*000a*/ 	.short	(.L_214 - .L_213)
.L_213:
        /*000c*/ 	.word	0x00000000
        /*0010*/ 	.short	0x0001
        /*0012*/ 	.short	0x0008
        /*0014*/ 	.byte	0x00, 0xf0, 0x61, 0x00


	//----- nvinfo : EIATTR_KPARAM_INFO
	.align		4
.L_214:
        /*0018*/ 	.byte	0x04, 0x17
        /*001a*/ 	.short	(.L_216 - .L_215)
.L_215:
        /*001c*/ 	.word	0x00000000
        /*0020*/ 	.short	0x0000
        /*0022*/ 	.short	0x0000
        /*0024*/ 	.byte	0x00, 0xf0, 0x21, 0x00


	//----- nvinfo : EIATTR_SPARSE_MMA_MASK
	.align		4
.L_216:
        /*0028*/ 	.byte	0x03, 0x50
        /*002a*/ 	.short	0x0000


	//----- nvinfo : EIATTR_MAXREG_COUNT
	.align		4
        /*002c*/ 	.byte	0x03, 0x1b
        /*002e*/ 	.short	0x00ff


	//----- nvinfo : EIATTR_MERCURY_ISA_VERSION
	.align		4
        /*0030*/ 	.byte	0x03, 0x5f
        /*0032*/ 	.short	0x0101


	//----- nvinfo : EIATTR_VRC_CTA_INIT_COUNT
	.align		4
        /*0034*/ 	.byte	0x02, 0x4a
	.zero		1
	.zero		1


	//----- nvinfo : EIATTR_EXIT_INSTR_OFFSETS
	.align		4
        /*0038*/ 	.byte	0x04, 0x1c
        /*003a*/ 	.short	(.L_218 - .L_217)


	//   ....[0]....
.L_217:
        /*003c*/ 	.word	0x000001c0


	//   ....[1]....
        /*0040*/ 	.word	0x000001e0


	//   ....[2]....
        /*0044*/ 	.word	0x000003a0


	//   ....[3]....
        /*0048*/ 	.word	0x00000440


	//   ....[4]....
        /*004c*/ 	.word	0x00000490


	//----- nvinfo : EIATTR_MAX_THREADS
	.align		4
.L_218:
        /*0050*/ 	.byte	0x04, 0x05
        /*0052*/ 	.short	(.L_220 - .L_219)
.L_219:
        /*0054*/ 	.word	0x00000100
        /*0058*/ 	.word	0x00000001
        /*005c*/ 	.word	0x00000001


	//----- nvinfo : EIATTR_CRS_STACK_SIZE
	.align		4
.L_220:
        /*0060*/ 	.byte	0x04, 0x1e
        /*0062*/ 	.short	(.L_222 - .L_221)
.L_221:
        /*0064*/ 	.word	0x00000000


	//----- nvinfo : EIATTR_CBANK_PARAM_SIZE
	.align		4
.L_222:
        /*0068*/ 	.byte	0x03, 0x19
        /*006a*/ 	.short	0x0020


	//----- nvinfo : EIATTR_PARAM_CBANK
	.align		4
        /*006c*/ 	.byte	0x04, 0x0a
        /*006e*/ 	.short	(.L_224 - .L_223)
	.align		4
.L_223:
        /*0070*/ 	.word	index@(.nv.constant0._ZN3cub18CUB_300001_SM_10006detail8for_each13static_kernelINS2_12policy_hub_t12policy_500_tElN6thrust24THRUST_300001_SM_1000_NS8cuda_cub11__transform17unary_transform_fINS7_6detail15normal_iteratorINS7_10device_ptrIdEEEESF_NS9_14no_stencil_tagENS8_9__replace10constant_fIiEE11is_negativeEEEEvT0_T1_)
        /*0074*/ 	.short	0x0380
        /*0076*/ 	.short	0x0020


	//----- nvinfo : EIATTR_SW_WAR
	.align		4
.L_224:
        /*0078*/ 	.byte	0x04, 0x36
        /*007a*/ 	.short	(.L_226 - .L_225)
.L_225:
        /*007c*/ 	.word	0x00000008
.L_226:


//--------------------- .nv.info._ZN3cub18CUB_300001_SM_10006detail8for_each13static_kernelINS2_12policy_hub_t12policy_500_tEmN6thrust24THRUST_300001_SM_1000_NS8cuda_cub20__uninitialized_fill7functorINS7_10device_ptrIdEEdEEEEvT0_T1_ --------------------------
	.section	.nv.info._ZN3cub18CUB_300001_SM_10006detail8for_each13static_kernelINS2_12policy_hub_t12policy_500_tEmN6thrust24THRUST_300001_SM_1000_NS8cuda_cub20__uninitialized_fill7functorINS7_10device_ptrIdEEdEEEEvT0_T1_,"",@"SHT_CUDA_INFO"
	.sectionflags	@""
	.align	4


	//----- nvinfo : EIATTR_CUDA_API_VERSION
	.align		4
        /*0000*/ 	.byte	0x04, 0x37
        /*0002*/ 	.short	(.L_228 - .L_227)
.L_227:
        /*0004*/ 	.word	0x00000082


	//----- nvinfo : EIATTR_KPARAM_INFO
	.align		4
.L_228:
        /*0008*/ 	.byte	0x04, 0x17
        /*000a*/ 	.short	(.L_230 - .L_229)
.L_229:
        /*000c*/ 	.word	0x00000000
        /*0010*/ 	.short	0x0001
        /*0012*/ 	.short	0x0008
        /*0014*/ 	.byte	0x00, 0xf0, 0x41, 0x00


	//----- nvinfo : EIATTR_KPARAM_INFO
	.align		4
.L_230:
        /*0018*/ 	.byte	0x04, 0x17
        /*001a*/ 	.short	(.L_232 - .L_231)
.L_231:
        /*001c*/ 	.word	0x00000000
        /*0020*/ 	.short	0x0000
        /*0022*/ 	.short	0x0000
        /*0024*/ 	.byte	0x00, 0xf0, 0x21, 0x00


	//----- nvinfo : EIATTR_SPARSE_MMA_MASK
	.align		4
.L_232:
        /*0028*/ 	.byte	0x03, 0x50
        /*002a*/ 	.short	0x0000


	//----- nvinfo : EIATTR_MAXREG_COUNT
	.align		4
        /*002c*/ 	.byte	0x03, 0x1b
        /*002e*/ 	.short	0x00ff


	//----- nvinfo : EIATTR_MERCURY_ISA_VERSION
	.align		4
        /*0030*/ 	.byte	0x03, 0x5f
        /*0032*/ 	.short	0x0101


	//----- nvinfo : EIATTR_VRC_CTA_INIT_COUNT
	.align		4
        /*0034*/ 	.byte	0x02, 0x4a
	.zero		1
	.zero		1


	//----- nvinfo : EIATTR_EXIT_INSTR_OFFSETS
	.align		4
        /*0038*/ 	.byte	0x04, 0x1c
        /*003a*/ 	.short	(.L_234 - .L_233)


	//   ....[0]....
.L_233:
        /*003c*/ 	.word	0x00000130


	//   ....[1]....
        /*0040*/ 	.word	0x00000230


	//   ....[2]....
        /*0044*/ 	.word	0x00000260


	//----- nvinfo : EIATTR_MAX_THREADS
	.align		4
.L_234:
        /*0048*/ 	.byte	0x04, 0x05
        /*004a*/ 	.short	(.L_236 - .L_235)
.L_235:
        /*004c*/ 	.word	0x00000100
        /*0050*/ 	.word	0x00000001
        /*0054*/ 	.word	0x00000001


	//----- nvinfo : EIATTR_CBANK_PARAM_SIZE
	.align		4
.L_236:
        /*0058*/ 	.byte	0x03, 0x19
        /*005a*/ 	.short	0x0018


	//----- nvinfo : EIATTR_PARAM_CBANK
	.align		4
        /*005c*/ 	.byte	0x04, 0x0a
        /*005e*/ 	.short	(.L_238 - .L_237)
	.align		4
.L_237:
        /*0060*/ 	.word	index@(.nv.constant0._ZN3cub18CUB_300001_SM_10006detail8for_each13static_kernelINS2_12policy_hub_t12policy_500_tEmN6thrust24THRUST_300001_SM_1000_NS8cuda_cub20__uninitialized_fill7functorINS7_10device_ptrIdEEdEEEEvT0_T1_)
        /*0064*/ 	.short	0x0380
        /*0066*/ 	.short	0x0018


	//----- nvinfo : EIATTR_SW_WAR
	.align		4
.L_238:
        /*0068*/ 	.byte	0x04, 0x36
        /*006a*/ 	.short	(.L_240 - .L_239)
.L_239:
        /*006c*/ 	.word	0x00000008
.L_240:


//--------------------- .nv.info._ZN3cub18CUB_300001_SM_10006detail6reduce28DeviceReduceSingleTileKernelINS2_10policy_hubIdyN4cuda3std3__44plusIdEEE10Policy1000EPdSC_iS9_ddNS7_10__identityEEEvT0_T1_T2_T3_T4_T6_ --------------------------
	.section	.nv.info._ZN3cub18CUB_300001_SM_10006detail6reduce28DeviceReduceSingleTileKernelINS2_10policy_hubIdyN4cuda3std3__44plusIdEEE10Policy1000EPdSC_iS9_ddNS7_10__identityEEEvT0_T1_T2_T3_T4_T6_,"",@"SHT_CUDA_INFO"
	.sectionflags	@""
	.align	4


	//----- nvinfo : EIATTR_CUDA_API_VERSION
	.align		4
        /*0000*/ 	.byte	0x04, 0x37
        /*0002*/ 	.short	(.L_242 - .L_241)
.L_241:
        /*0004*/ 	.word	0x00000082


	//----- nvinfo : EIATTR_KPARAM_INFO
	.align		4
.L_242:
        /*0008*/ 	.byte	0x04, 0x17
        /*000a*/ 	.short	(.L_244 - .L_243)
.L_243:
        /*000c*/ 	.word	0x00000000
        /*0010*/ 	.short	0x0005
        /*0012*/ 	.short	0x0020
        /*0014*/ 	.byte	0x00, 0xf0, 0x05, 0x00


	//----- nvinfo : EIATTR_KPARAM_INFO
	.align		4
.L_244:
        /*0018*/ 	.byte	0x04, 0x17
        /*001a*/ 	.short	(.L_246 - .L_245)
.L_245:
        /*001c*/ 	.word	0x00000000
        /*0020*/ 	.short	0x0004
        /*0022*/ 	.short	0x0018
        /*0024*/ 	.byte	0x00, 0xf0, 0x21, 0x00


	//----- nvinfo : EIATTR_KPARAM_INFO
	.align		4
.L_246:
        /*0028*/ 	.byte	0x04, 0x17
        /*002a*/ 	.short	(.L_248 - .L_247)
.L_247:
        /*002c*/ 	.word	0x00000000
        /*0030*/ 	.short	0x0003
        /*0032*/ 	.short	0x0014
        /*0034*/ 	.byte	0x00, 0xf0, 0x05, 0x00


	//----- nvinfo : EIATTR_KPARAM_INFO
	.align		4
.L_248:
        /*0038*/ 	.byte	0x04, 0x17
        /*003a*/ 	.short	(.L_250 - .L_249)
.L_249:
        /*003c*/ 	.word	0x00000000
        /*0040*/ 	.short	0x0002
        /*0042*/ 	.short	0x0010
        /*0044*/ 	.byte	0x00, 0xf0, 0x11, 0x00


	//----- nvinfo : EIATTR_KPARAM_INFO
	.align		4
.L_250:
        /*0048*/ 	.byte	0x04, 0x17
        /*004a*/ 	.short	(.L_252 - .L_251)
.L_251:
        /*004c*/ 	.word	0x00000000
        /*0050*/ 	.short	0x0001
        /*0052*/ 	.short	0x0008
        /*0054*/ 	.byte	0x00, 0xf5, 0x21, 0x00


	//----- nvinfo : EIATTR_KPARAM_INFO
	.align		4
.L_252:
        /*0058*/ 	.byte	0x04, 0x17
        /*005a*/ 	.short	(.L_254 - .L_253)
.L_253:
        /*005c*/ 	.word	0x00000000
        /*0060*/ 	.short	0x0000
        /*0062*/ 	.short	0x0000
        /*0064*/ 	.byte	0x00, 0xf5, 0x21, 0x00


	//----- nvinfo : EIATTR_SPARSE_MMA_MASK
	.align		4
.L_254:
        /*0068*/ 	.byte	0x03, 0x50
        /*006a*/ 	.short	0x0000


	//----- nvinfo : EIATTR_MAXREG_COUNT
	.align		4
        /*006c*/ 	.byte	0x03, 0x1b
        /*006e*/ 	.short	0x0080


	//----- nvinfo : EIATTR_NUM_BARRIERS
	.align		4
        /*0070*/ 	.byte	0x02, 0x4c
        /*0072*/ 	.byte	0x01
	.zero		1


	//----- nvinfo : EIATTR_MERCURY_ISA_VERSION
	.align		4
        /*0074*/ 	.byte	0x03, 0x5f
        /*0076*/ 	.short	0x0101


	//----- nvinfo : EIATTR_COOP_GROUP_MASK_REGIDS
	.align		4
        /*0078*/ 	.byte	0x04, 0x29
        /*007a*/ 	.short	(.L_256 - .L_255)


	//   ....[0]....
.L_255:
        /*007c*/ 	.word	0xffffffff


	//   ....[1]....
        /*0080*/ 	.word	0xffffffff


	//   ....[2]....
        /*0084*/ 	.word	0xffffffff


	//   ....[3]....
        /*0088*/ 	.word	0xffffffff


	//   ....[4]....
        /*008c*/ 	.word	0xffffffff


	//   ....[5]....
        /*0090*/ 	.word	0xffffffff


	//   ....[6]....
        /*0094*/ 	.word	0xffffffff


	//   ....[7]....
        /*0098*/ 	.word	0xffffffff


	//   ....[8]....
        /*009c*/ 	.word	0xffffffff


	//   ....[9]....
        /*00a0*/ 	.word	0xffffffff


	//   ....[10]....
        /*00a4*/ 	.word	0xffffffff


	//   ....[11]....
        /*00a8*/ 	.word	0xffffffff


	//   ....[12]....
        /*00ac*/ 	.word	0xffffffff


	//   ....[13]....
        /*00b0*/ 	.word	0xffffffff


	//   ....[14]....
        /*00b4*/ 	.word	0xffffffff


	//   ....[15]....
        /*00b8*/ 	.word	0xffffffff


	//   ....[16]....
        /*00bc*/ 	.word	0xffffffff


	//   ....[17]....
        /*00c0*/ 	.word	0xffffffff


	//   ....[18]....
        /*00c4*/ 	.word	0xffffffff


	//   ....[19]....
        /*00c8*/ 	.word	0xffffffff


	//   ....[20]....
        /*00cc*/ 	.word	0xffffffff


	//   ....[21]....
        /*00d0*/ 	.word	0xffffffff


	//   ....[22]....
        /*00d4*/ 	.word	0xffffffff


	//   ....[23]....
        /*00d8*/ 	.word	0xffffffff


	//   ....[24]....
        /*00dc*/ 	.word	0xffffffff


	//   ....[25]....
        /*00e0*/ 	.word	0xffffffff


	//   ....[26]....
        /*00e4*/ 	.word	0xffffffff


	//   ....[27]....
        /*00e8*/ 	.word	0xffffffff


	//   ....[28]....
        /*00ec*/ 	.word	0xffffffff


	//   ....[29]....
        /*00f0*/ 	.word	0xffffffff


	//----- nvinfo : EIATTR_COOP_GROUP_INSTR_OFFSETS
	.align		4
.L_256:
        /*00f4*/ 	.byte	0x04, 0x28
        /*00f6*/ 	.short	(.L_258 - .L_257)


	//   ....[0]....
.L_257:
        /*00f8*/ 	.word	0x00000960


	//   ....[1]....
        /*00fc*/ 	.word	0x00000970


	//   ....[2]....
        /*0100*/ 	.word	0x000009e0


	//   ....[3]....
        /*0104*/ 	.word	0x00000a10


	//   ....[4]....
        /*0108*/ 	.word	0x00000a70


	//   ....[5]....
        /*010c*/ 	.word	0x00000a80


	//   ....[6]....
        /*0110*/ 	.word	0x00000ae0


	//   ....[7]....
        /*0114*/ 	.word	0x00000af0


	//   ....[8]....
        /*0118*/ 	.word	0x00000b40


	//   ....[9]....
        /*011c*/ 	.word	0x00000b60


	//   ....[10]....
        /*0120*/ 	.word	0x00000e10


	//   ....[11]....
        /*0124*/ 	.word	0x00000e20


	//   ....[12]....
        /*0128*/ 	.word	0x00000eb0


	//   ....[13]....
        /*012c*/ 	.word	0x00000ed0


	//   ....[14]....
        /*0130*/ 	.word	0x00000f20


	//   ....[15]....
        /*0134*/ 	.word	0x00000f40


	//   ....[16]....
        /*0138*/ 	.word	0x00000f90


	//   ....[17]....
        /*013c*/ 	.word	0x00000fb0


	//   ....[18]....
        /*0140*/ 	.word	0x00001000


	//   ....[19]....
        /*0144*/ 	.word	0x00001030


	//   ....[20]....
        /*0148*/ 	.word	0x000020b0


	//   ....[21]....
        /*014c*/ 	.word	0x000020c0


	//   ....[22]....
        /*0150*/ 	.word	0x00002130


	//   ....[23]....
        /*0154*/ 	.word	0x00002140


	//   ....[24]....
        /*0158*/ 	.word	0x000021a0


	//   ....[25]....
        /*015c*/ 	.word	0x000021b0


	//   ....[26]....
        /*0160*/ 	.word	0x00002200


	//   ....[27]....
        /*0164*/ 	.word	0x00002220


	//   ....[28]....
        /*0168*/ 	.word	0x00002280


	//   ....[29]....
        /*016c*/ 	.word	0x000022b0


	//----- nvinfo : EIATTR_VRC_CTA_INIT_COUNT
	.align		4
.L_258:
        /*0170*/ 	.byte	0x02, 0x4a
	.zero		1
	.zero		1


	//----- nvinfo : EIATTR_EXIT_INSTR_OFFSETS
	.align		4
        /*0174*/ 	.byte	0x04, 0x1c
        /*0176*/ 	.short	(.L_260 - .L_259)


	//   ....[0]....
.L_259:
        /*0178*/ 	.word	0x00000080


	//   ....[1]....
        /*017c*/ 	.word	0x000000c0


	//   ....[2]....
        /*0180*/ 	.word	0x00002510


	//   ....[3]....
        /*0184*/ 	.word	0x00002560


	//----- nvinfo : EIATTR_MAX_THREADS
	.align		4
.L_260:
        /*0188*/ 	.byte	0x04, 0x05
        /*018a*/ 	.short	(.L_262 - .L_261)
.L_261:
        /*018c*/ 	.word	0x00000200
        /*0190*/ 	.word	0x00000001
        /*0194*/ 	.word	0x00000001


	//----- nvinfo : EIATTR_CRS_STACK_SIZE
	.align		4
.L_262:
        /*0198*/ 	.byte	0x04, 0x1e
        /*019a*/ 	.short	(.L_264 - .L_263)
.L_263:
        /*019c*/ 	.word	0x00000000


	//----- nvinfo : EIATTR_CBANK_PARAM_SIZE
	.align		4
.L_264:
        /*01a0*/ 	.byte	0x03, 0x19
        /*01a2*/ 	.short	0x0021


	//----- nvinfo : EIATTR_PARAM_CBANK
	.align		4
        /*01a4*/ 	.byte	0x04, 0x0a
        /*01a6*/ 	.short	(.L_266 - .L_265)
	.align		4
.L_265:
        /*01a8*/ 	.word	index@(.nv.constant0._ZN3cub18CUB_300001_SM_10006detail6reduce28DeviceReduceSingleTileKernelINS2_10policy_hubIdyN4cuda3std3__44plusIdEEE10Policy1000EPdSC_iS9_ddNS7_10__identityEEEvT0_T1_T2_T3_T4_T6_)
        /*01ac*/ 	.short	0x0380
        /*01ae*/ 	.short	0x0021


	//----- nvinfo : EIATTR_SW_WAR
	.align		4
.L_266:
        /*01b0*/ 	.byte	0x04, 0x36
        /*01b2*/ 	.short	(.L_268 - .L_267)
.L_267:
        /*01b4*/ 	.word	0x00000008
.L_268:


//--------------------- .nv.info._ZN3cub18CUB_300001_SM_10006detail6reduce18DeviceReduceKernelINS2_10policy_hubIdyN4cuda3std3__44plusIdEEE10Policy1000EN6thrust24THRUST_300001_SM_1000_NS6detail15normal_iteratorINSD_10device_ptrIdEEEEyS9_dNS7_10__identityEEEvT0_PT3_T1_NS0_13GridEvenShareISN_EET2_T4_ --------------------------
	.section	.nv.info._ZN3cub18CUB_300001_SM_10006detail6reduce18DeviceReduceKernelINS2_10policy_hubIdyN4cuda3std3__44plusIdEEE10Policy1000EN6thrust24THRUST_300001_SM_1000_NS6detail15normal_iteratorINSD_10device_ptrIdEEEEyS9_dNS7_10__identityEEEvT0_PT3_T1_NS0_13GridEvenShareISN_EET2_T4_,"",@"SHT_CUDA_INFO"
	.sectionflags	@""
	.align	4


	//----- nvinfo : EIATTR_CUDA_API_VERSION
	.align		4
        /*0000*/ 	.byte	0x04, 0x37
        /*0002*/ 	.short	(.L_270 - .L_269)
.L_269:
        /*0004*/ 	.word	0x00000082


	//----- nvinfo : EIATTR_KPARAM_INFO
	.align		4
.L_270:
        /*0008*/ 	.byte	0x04, 0x17
        /*000a*/ 	.short	(.L_272 - .L_271)
.L_271:
        /*000c*/ 	.word	0x00000000
        /*0010*/ 	.short	0x0005
        /*0012*/ 	.short	0x0061
        /*0014*/ 	.byte	0x00, 0xf0, 0x05, 0x00


	//----- nvinfo : EIATTR_KPARAM_INFO
	.align		4
.L_272:
        /*0018*/ 	.byte	0x04, 0x17
        /*001a*/ 	.short	(.L_274 - .L_273)
.L_273:
        /*001c*/ 	.word	0x00000000
        /*0020*/ 	.short	0x0004
        /*0022*/ 	.short	0x0060
        /*0024*/ 	.byte	0x00, 0xf0, 0x05, 0x00


	//----- nvinfo : EIATTR_KPARAM_INFO
	.align		4
.L_274:
        /*0028*/ 	.byte	0x04, 0x17
        /*002a*/ 	.short	(.L_276 - .L_275)
.L_275:
        /*002c*/ 	.word	0x00000000
        /*0030*/ 	.short	0x0003
        /*0032*/ 	.short	0x0018
        /*0034*/ 	.byte	0x00, 0xf0, 0x21, 0x01


	//----- nvinfo : EIATTR_KPARAM_INFO
	.align		4
.L_276:
        /*0038*/ 	.byte	0x04, 0x17
        /*003a*/ 	.short	(.L_278 - .L_277)
.L_277:
        /*003c*/ 	.word	0x00000000
        /*0040*/ 	.short	0x0002
        /*0042*/ 	.short	0x0010
        /*0044*/ 	.byte	0x00, 0xf0, 0x21, 0x00


	//----- nvinfo : EIATTR_KPARAM_INFO
	.align		4
.L_278:
        /*0048*/ 	.byte	0x04, 0x17
        /*004a*/ 	.short	(.L_280 - .L_279)
.L_279:
        /*004c*/ 	.word	0x00000000
        /*0050*/ 	.short	0x0001
        /*0052*/ 	.short	0x0008
        /*0054*/ 	.byte	0x00, 0xf5, 0x21, 0x00


	//----- nvinfo : EIATTR_KPARAM_INFO
	.align		4
.L_280:
        /*0058*/ 	.byte	0x04, 0x17
        /*005a*/ 	.short	(.L_282 - .L_281)
.L_281:
        /*005c*/ 	.word	0x00000000
        /*0060*/ 	.short	0x0000
        /*0062*/ 	.short	0x0000
        /*0064*/ 	.byte	0x00, 0xf0, 0x21, 0x00


	//----- nvinfo : EIATTR_SPARSE_MMA_MASK
	.align		4
.L_282:
        /*0068*/ 	.byte	0x03, 0x50
        /*006a*/ 	.short	0x0000


	//----- nvinfo : EIATTR_MAXREG_COUNT
	.align		4
        /*006c*/ 	.byte	0x03, 0x1b
        /*006e*/ 	.short	0x0080


	//----- nvinfo : EIATTR_NUM_BARRIERS
	.align		4
        /*0070*/ 	.byte	0x02, 0x4c
        /*0072*/ 	.byte	0x01
	.zero		1


	//----- nvinfo : EIATTR_MERCURY_ISA_VERSION
	.align		4
        /*0074*/ 	.byte	0x03, 0x5f
        /*0076*/ 	.short	0x0101


	//----- nvinfo : EIATTR_COOP_GROUP_MASK_REGIDS
	.align		4
        /*0078*/ 	.byte	0x04, 0x29
        /*007a*/ 	.short	(.L_284 - .L_283)


	//   ....[0]....
.L_283:
        /*007c*/ 	.word	0xffffffff


	//   ....[1]....
        /*0080*/ 	.word	0xffffffff


	//   ....[2]....
        /*0084*/ 	.word	0xffffffff


	//   ....[3]....
        /*0088*/ 	.word	0xffffffff


	//   ....[4]....
        /*008c*/ 	.word	0xffffffff


	//   ....[5]....
        /*0090*/ 	.word	0xffffffff


	//   ....[6]....
        /*0094*/ 	.word	0xffffffff


	//   ....[7]....
        /*0098*/ 	.word	0xffffffff


	//   ....[8]....
        /*009c*/ 	.word	0xffffffff


	//   ....[9]....
        /*00a0*/ 	.word	0xffffffff


	//   ....[10]....
        /*00a4*/ 	.word	0xffffffff


	//   ....[11]....
        /*00a8*/ 	.word	0xffffffff


	//   ....[12]....
        /*00ac*/ 	.word	0xffffffff


	//   ....[13]....
        /*00b0*/ 	.word	0xffffffff


	//   ....[14]....
        /*00b4*/ 	.word	0xffffffff


	//   ....[15]....
        /*00b8*/ 	.word	0xffffffff


	//   ....[16]....
        /*00bc*/ 	.word	0xffffffff


	//   ....[17]....
        /*00c0*/ 	.word	0xffffffff


	//   ....[18]....
        /*00c4*/ 	.word	0xffffffff


	//   ....[19]....
        /*00c8*/ 	.word	0xffffffff


	//   ....[20]....
        /*00cc*/ 	.word	0xffffffff


	//   ....[21]....
        /*00d0*/ 	.word	0xffffffff


	//   ....[22]....
        /*00d4*/ 	.word	0xffffffff


	//   ....[23]....
        /*00d8*/ 	.word	0xffffffff


	//   ....[24]....
        /*00dc*/ 	.word	0xffffffff


	//   ....[25]....
        /*00e0*/ 	.word	0xffffffff


	//   ....[26]....
        /*00e4*/ 	.word	0xffffffff


	//   ....[27]....
        /*00e8*/ 	.word	0xffffffff


	//   ....[28]....
        /*00ec*/ 	.word	0xffffffff


	//   ....[29]....
        /*00f0*/ 	.word	0xffffffff


	//----- nvinfo : EIATTR_COOP_GROUP_INSTR_OFFSETS
	.align		4
.L_284:
        /*00f4*/ 	.byte	0x04, 0x28
        /*00f6*/ 	.short	(.L_286 - .L_285)


	//   ....[0]....
.L_285:
        /*00f8*/ 	.word	0x000009a0


	//   ....[1]....
        /*00fc*/ 	.word	0x000009b0


	//   ....[2]....
        /*0100*/ 	.word	0x00000a20


	//   ....[3]....
        /*0104*/ 	.word	0x00000a40


	//   ....[4]....
        /*0108*/ 	.word	0x00000ab0


	//   ....[5]....
        /*010c*/ 	.word	0x00000ac0


	//   ....[6]....
        /*0110*/ 	.word	0x00000b10


	//   ....[7]....
        /*0114*/ 	.word	0x00000b30


	//   ....[8]....
        /*0118*/ 	.word	0x00000ba0


	//   ....[9]....
        /*011c*/ 	.word	0x00000bb0


	//   ....[10]....
        /*0120*/ 	.word	0x00000e50


	//   ....[11]....
        /*0124*/ 	.word	0x00000e60


	//   ....[12]....
        /*0128*/ 	.word	0x00000ee0


	//   ....[13]....
        /*012c*/ 	.word	0x00000f00


	//   ....[14]....
        /*0130*/ 	.word	0x00000f50


	//   ....[15]....
        /*0134*/ 	.word	0x00000f80


	//   ....[16]....
        /*0138*/ 	.word	0x00000fd0


	//   ....[17]....
        /*013c*/ 	.word	0x00000ff0


	//   ....[18]....
        /*0140*/ 	.word	0x00001060


	//   ....[19]....
        /*0144*/ 	.word	0x00001090


	//   ....[20]....
        /*0148*/ 	.word	0x00002360


	//   ....[21]....
        /*014c*/ 	.word	0x00002370


	//   ....[22]....
        /*0150*/ 	.word	0x000023f0


	//   ....[23]....
        /*0154*/ 	.word	0x00002400


	//   ....[24]....
        /*0158*/ 	.word	0x00002460


	//   ....[25]....
        /*015c*/ 	.word	0x00002470


	//   ....[26]....
        /*0160*/ 	.word	0x000024c0


	//   ....[27]....
        /*0164*/ 	.word	0x000024f0


	//   ....[28]....
        /*0168*/ 	.word	0x00002570


	//   ....[29]....
        /*016c*/ 	.word	0x00002580


	//----- nvinfo : EIATTR_VRC_CTA_INIT_COUNT
	.align		4
.L_286:
        /*0170*/ 	.byte	0x02, 0x4a
	.zero		1
	.zero		1


	//----- nvinfo : EIATTR_EXIT_INSTR_OFFSETS
	.align		4
        /*0174*/ 	.byte	0x04, 0x1c
        /*0176*/ 	.short	(.L_288 - .L_287)


	//   ....[0]....
.L_287:
        /*0178*/ 	.word	0x000027b0


	//   ....[1]....
        /*017c*/ 	.word	0x00002810


	//----- nvinfo : EIATTR_MAX_THREADS
	.align		4
.L_288:
        /*0180*/ 	.byte	0x04, 0x05
        /*0182*/ 	.short	(.L_290 - .L_289)
.L_289:
        /*0184*/ 	.word	0x00000200
        /*0188*/ 	.word	0x00000001
        /*018c*/ 	.word	0x00000001


	//----- nvinfo : EIATTR_CRS_STACK_SIZE
	.align		4
.L_290:
        /*0190*/ 	.byte	0x04, 0x1e
        /*0192*/ 	.short	(.L_292 - .L_291)
.L_291:
        /*0194*/ 	.word	0x00000000


	//----- nvinfo : EIATTR_CBANK_PARAM_SIZE
	.align		4
.L_292:
        /*0198*/ 	.byte	0x03, 0x19
        /*019a*/ 	.short	0x0062


	//----- nvinfo : EIATTR_PARAM_CBANK
	.align		4
        /*019c*/ 	.byte	0x04, 0x0a
        /*019e*/ 	.short	(.L_294 - .L_293)
	.align		4
.L_293:
        /*01a0*/ 	.word	index@(.nv.constant0._ZN3cub18CUB_300001_SM_10006detail6reduce18DeviceReduceKernelINS2_10policy_hubIdyN4cuda3std3__44plusIdEEE10Policy1000EN6thrust24THRUST_300001_SM_1000_NS6detail15normal_iteratorINSD_10device_ptrIdEEEEyS9_dNS7_10__identityEEEvT0_PT3_T1_NS0_13GridEvenShareISN_EET2_T4_)
        /*01a4*/ 	.short	0x0380
        /*01a6*/ 	.short	0x0062


	//----- nvinfo : EIATTR_SW_WAR
	.align		4
.L_294:
        /*01a8*/ 	.byte	0x04, 0x36
        /*01aa*/ 	.short	(.L_296 - .L_295)
.L_295:
        /*01ac*/ 	.word	0x00000008
.L_296:


//--------------------- .nv.info._ZN3cub18CUB_300001_SM_10006detail6reduce28DeviceReduceSingleTileKernelINS2_10policy_hubIdyN4cuda3std3__44plusIdEEE10Policy1000EN6thrust24THRUST_300001_SM_1000_NS6detail15normal_iteratorINSD_10device_ptrIdEEEEPdyS9_ddNS7_10__identityEEEvT0_T1_T2_T3_T4_T6_ --------------------------
	.section	.nv.info._ZN3cub18CUB_300001_SM_10006detail6reduce28DeviceReduceSingleTileKernelINS2_10policy_hubIdyN4cuda3std3__44plusIdEEE10Policy1000EN6thrust24THRUST_300001_SM_1000_NS6detail15normal_iteratorINSD_10device_ptrIdEEEEPdyS9_ddNS7_10__identityEEEvT0_T1_T2_T3_T4_T6_,"",@"SHT_CUDA_INFO"
	.sectionflags	@""
	.align	4


	//----- nvinfo : EIATTR_CUDA_API_VERSION
	.align		4
        /*0000*/ 	.byte	0x04, 0x37
        /*0002*/ 	.short	(.L_298 - .L_297)
.L_297:
        /*0004*/ 	.word	0x00000082


	//----- nvinfo : EIATTR_KPARAM_INFO
	.align		4
.L_298:
        /*0008*/ 	.byte	0x04, 0x17
        /*000a*/ 	.short	(.L_300 - .L_299)
.L_299:
        /*000c*/ 	.word	0x00000000
        /*0010*/ 	.short	0x0005
        /*0012*/ 	.short	0x0028
        /*0014*/ 	.byte	0x00, 0xf0, 0x05, 0x00


	//----- nvinfo : EIATTR_KPARAM_INFO
	.align		4
.L_300:
        /*0018*/ 	.byte	0x04, 0x17
        /*001a*/ 	.short	(.L_302 - .L_301)
.L_301:
        /*001c*/ 	.word	0x00000000
        /*0020*/ 	.short	0x0004
        /*0022*/ 	.short	0x0020
        /*0024*/ 	.byte	0x00, 0xf0, 0x21, 0x00


	//----- nvinfo : EIATTR_KPARAM_INFO
	.align		4
.L_302:
        /*0028*/ 	.byte	0x04, 0x17
        /*002a*/ 	.short	(.L_304 - .L_303)
.L_303:
        /*002c*/ 	.word	0x00000000
        /*0030*/ 	.short	0x0003
        /*0032*/ 	.short	0x0018
        /*0034*/ 	.byte	0x00, 0xf0, 0x05, 0x00


	//----- nvinfo : EIATTR_KPARAM_INFO
	.align		4
.L_304:
        /*0038*/ 	.byte	0x04, 0x17
        /*003a*/ 	.short	(.L_306 - .L_305)
.L_305:
        /*003c*/ 	.word	0x00000000
        /*0040*/ 	.short	0x0002
        /*0042*/ 	.short	0x0010
        /*0044*/ 	.byte	0x00, 0xf0, 0x21, 0x00


	//----- nvinfo : EIATTR_KPARAM_INFO
	.align		4
.L_306:
        /*0048*/ 	.byte	0x04, 0x17
        /*004a*/ 	.short	(.L_308 - .L_307)
.L_307:
        /*004c*/ 	.word	0x00000000
        /*0050*/ 	.short	0x0001
        /*0052*/ 	.short	0x0008
        /*0054*/ 	.byte	0x00, 0xf5, 0x21, 0x00


	//----- nvinfo : EIATTR_KPARAM_INFO
	.align		4
.L_308:
        /*0058*/ 	.byte	0x04, 0x17
        /*005a*/ 	.short	(.L_310 - .L_309)
.L_309:
        /*005c*/ 	.word	0x00000000
        /*0060*/ 	.short	0x0000
        /*0062*/ 	.short	0x0000
        /*0064*/ 	.byte	0x00, 0xf0, 0x21, 0x00


	//----- nvinfo : EIATTR_SPARSE_MMA_MASK
	.align		4
.L_310:
        /*0068*/ 	.byte	0x03, 0x50
        /*006a*/ 	.short	0x0000


	//----- nvinfo : EIATTR_MAXREG_COUNT
	.align		4
        /*006c*/ 	.byte	0x03, 0x1b
        /*006e*/ 	.short	0x0080


	//----- nvinfo : EIATTR_NUM_BARRIERS
	.align		4
        /*0070*/ 	.byte	0x02, 0x4c
        /*0072*/ 	.byte	0x01
	.zero		1


	//----- nvinfo : EIATTR_MERCURY_ISA_VERSION
	.align		4
        /*0074*/ 	.byte	0x03, 0x5f
        /*0076*/ 	.short	0x0101


	//----- nvinfo : EIATTR_COOP_GROUP_MASK_REGIDS
	.align		4
        /*0078*/ 	.byte	0x04, 0x29
        /*007a*/ 	.short	(.L_312 - .L_311)


	//   ....[0]....
.L_311:
        /*007c*/ 	.word	0xffffffff


	//   ....[1]....
        /*0080*/ 	.word	0xffffffff


	//   ....[2]....
        /*0084*/ 	.word	0xffffffff


	//   ....[3]....
        /*0088*/ 	.word	0xffffffff


	//   ....[4]....
        /*008c*/ 	.word	0xffffffff


	//   ....[5]....
        /*0090*/ 	.word	0xffffffff


	//   ....[6]....
        /*0094*/ 	.word	0xffffffff


	//   ....[7]....
        /*0098*/ 	.word	0xffffffff


	//   ....[8]....
        /*009c*/ 	.word	0xffffffff


	//   ....[9]....
        /*00a0*/ 	.word	0xffffffff


	//   ....[10]....
        /*00a4*/ 	.word	0xffffffff


	//   ....[11]....
        /*00a8*/ 	.word	0xffffffff


	//   ....[12]....
        /*00ac*/ 	.word	0xffffffff


	//   ....[13]....
        /*00b0*/ 	.word	0xffffffff


	//   ....[14]....
        /*00b4*/ 	.word	0xffffffff


	//   ....[15]....
        /*00b8*/ 	.word	0xffffffff


	//   ....[16]....
        /*00bc*/ 	.word	0xffffffff


	//   ....[17]....
        /*00c0*/ 	.word	0xffffffff


	//   ....[18]....
        /*00c4*/ 	.word	0xffffffff


	//   ....[19]....
        /*00c8*/ 	.word	0xffffffff


	//   ....[20]....
        /*00cc*/ 	.word	0xffffffff


	//   ....[21]....
        /*00d0*/ 	.word	0xffffffff


	//   ....[22]....
        /*00d4*/ 	.word	0xffffffff


	//   ....[23]....
        /*00d8*/ 	.word	0xffffffff


	//   ....[24]....
        /*00dc*/ 	.word	0xffffffff


	//   ....[25]....
        /*00e0*/ 	.word	0xffffffff


	//   ....[26]....
        /*00e4*/ 	.word	0xffffffff


	//   ....[27]....
        /*00e8*/ 	.word	0xffffffff


	//   ....[28]....
        /*00ec*/ 	.word	0xffffffff


	//   ....[29]....
        /*00f0*/ 	.word	0xffffffff


	//----- nvinfo : EIATTR_COOP_GROUP_INSTR_OFFSETS
	.align		4
.L_312:
        /*00f4*/ 	.byte	0x04, 0x28
        /*00f6*/ 	.short	(.L_314 - .L_313)


	//   ....[0]....
.L_313:
        /*00f8*/ 	.word	0x00000910


	//   ....[1]....
        /*00fc*/ 	.word	0x00000920


	//   ....[2]....
        /*0100*/ 	.word	0x00000990


	//   ....[3]....
        /*0104*/ 	.word	0x000009a0


	//   ....[4]....
        /*0108*/ 	.word	0x00000a00


	//   ....[5]....
        /*010c*/ 	.word	0x00000a10


	//   ....[6]....
        /*0110*/ 	.word	0x00000a60


	//   ....[7]....
        /*0114*/ 	.word	0x00000a80


	//   ....[8]....
        /*0118*/ 	.word	0x00000ae0


	//   ....[9]....
        /*011c*/ 	.word	0x00000b10


	//   ....[10]....
        /*0120*/ 	.word	0x00000dc0


	//   ....[11]....
        /*0124*/ 	.word	0x00000dd0


	//   ....[12]....
        /*0128*/ 	.word	0x00000e60


	//   ....[13]....
        /*012c*/ 	.word	0x00000e70


	//   ....[14]....
        /*0130*/ 	.word	0x00000ed0


	//   ....[15]....
        /*0134*/ 	.word	0x00000ee0


	//   ....[16]....
        /*0138*/ 	.word	0x00000f30


	//   ....[17]....
        /*013c*/ 	.word	0x00000f50


	//   ....[18]....
        /*0140*/ 	.word	0x00000fc0


	//   ....[19]....
        /*0144*/ 	.word	0x00000ff0


	//   ....[20]....
        /*0148*/ 	.word	0x00002180


	//   ....[21]....
        /*014c*/ 	.word	0x00002190


	//   ....[22]....
        /*0150*/ 	.word	0x00002200


	//   ....[23]....
        /*0154*/ 	.word	0x00002210


	//   ....[24]....
        /*0158*/ 	.word	0x00002270


	//   ....[25]....
        /*015c*/ 	.word	0x00002280


	//   ....[26]....
        /*0160*/ 	.word	0x000022d0


	//   ....[27]....
        /*0164*/ 	.word	0x000022f0


	//   ....[28]....
        /*0168*/ 	.word	0x00002350


	//   ....[29]....
        /*016c*/ 	.word	0x00002380


	//----- nvinfo : EIATTR_VRC_CTA_INIT_COUNT
	.align		4
.L_314:
        /*0170*/ 	.byte	0x02, 0x4a
	.zero		1
	.zero		1


	//----- nvinfo : EIATTR_EXIT_INSTR_OFFSETS
	.align		4
        /*0174*/ 	.byte	0x04, 0x1c
        /*0176*/ 	.short	(.L_316 - .L_315)


	//   ....[0]....
.L_315:
        /*0178*/ 	.word	0x000000a0


	//   ....[1]....
        /*017c*/ 	.word	0x000000e0


	//   ....[2]....
        /*0180*/ 	.word	0x000025e0


	//   ....[3]....
        /*0184*/ 	.word	0x00002630


	//----- nvinfo : EIATTR_MAX_THREADS
	.align		4
.L_316:
        /*0188*/ 	.byte	0x04, 0x05
        /*018a*/ 	.short	(.L_318 - .L_317)
.L_317:
        /*018c*/ 	.word	0x00000200
        /*0190*/ 	.word	0x00000001
        /*0194*/ 	.word	0x00000001


	//----- nvinfo : EIATTR_CRS_STACK_SIZE
	.align		4
.L_318:
        /*0198*/ 	.byte	0x04, 0x1e
        /*019a*/ 	.short	(.L_320 - .L_319)
.L_319:
        /*019c*/ 	.word	0x00000000


	//----- nvinfo : EIATTR_CBANK_PARAM_SIZE
	.align		4
.L_320:
        /*01a0*/ 	.byte	0x03, 0x19
        /*01a2*/ 	.short	0x0029


	//----- nvinfo : EIATTR_PARAM_CBANK
	.align		4
        /*01a4*/ 	.byte	0x04, 0x0a
        /*01a6*/ 	.short	(.L_322 - .L_321)
	.align		4
.L_321:
        /*01a8*/ 	.word	index@(.nv.constant0._ZN3cub18CUB_300001_SM_10006detail6reduce28DeviceReduceSingleTileKernelINS2_10policy_hubIdyN4cuda3std3__44plusIdEEE10Policy1000EN6thrust24THRUST_300001_SM_1000_NS6detail15normal_iteratorINSD_10device_ptrIdEEEEPdyS9_ddNS7_10__identityEEEvT0_T1_T2_T3_T4_T6_)
        /*01ac*/ 	.short	0x0380
        /*01ae*/ 	.short	0x0029


	//----- nvinfo : EIATTR_SW_WAR
	.align		4
.L_322:
        /*01b0*/ 	.byte	0x04, 0x36
        /*01b2*/ 	.short	(.L_324 - .L_323)
.L_323:
        /*01b4*/ 	.word	0x00000008
.L_324:


//--------------------- .nv.info._ZN3cub18CUB_300001_SM_10006detail6reduce28DeviceReduceSingleTileKernelINS2_10policy_hubIdjN4cuda3std3__44plusIdEEE10Policy1000EPdSC_iS9_ddNS7_10__identityEEEvT0_T1_T2_T3_T4_T6_ --------------------------
	.section	.nv.info._ZN3cub18CUB_300001_SM_10006detail6reduce28DeviceReduceSingleTileKernelINS2_10policy_hubIdjN4cuda3std3__44plusIdEEE10Policy1000EPdSC_iS9_ddNS7_10__identityEEEvT0_T1_T2_T3_T4_T6_,"",@"SHT_CUDA_INFO"
	.sectionflags	@""
	.align	4


	//----- nvinfo : EIATTR_CUDA_API_VERSION
	.align		4
        /*0000*/ 	.byte	0x04, 0x37
        /*0002*/ 	.short	(.L_326 - .L_325)
.L_325:
        /*0004*/ 	.word	0x00000082


	//----- nvinfo : EIATTR_KPARAM_INFO
	.align		4
.L_326:
        /*0008*/ 	.byte	0x04, 0x17
        /*000a*/ 	.short	(.L_328 - .L_327)
.L_327:
        /*000c*/ 	.word	0x00000000
        /*0010*/ 	.short	0x0005
        /*0012*/ 	.short	0x0020
        /*0014*/ 	.byte	0x00, 0xf0, 0x05, 0x00


	//----- nvinfo : EIATTR_KPARAM_INFO
	.align		4
.L_328:
        /*0018*/ 	.byte	0x04, 0x17
        /*001a*/ 	.short	(.L_330 - .L_329)
.L_329:
        /*001c*/ 	.word	0x00000000
        /*0020*/ 	.short	0x0004
        /*0022*/ 	.short	0x0018
        /*0024*/ 	.byte	0x00, 0xf0, 0x21, 0x00


	//----- nvinfo : EIATTR_KPARAM_INFO
	.align		4
.L_330:
        /*0028*/ 	.byte	0x04, 0x17
        /*002a*/ 	.short	(.L_332 - .L_331)
.L_331:
        /*002c*/ 	.word	0x00000000
        /*0030*/ 	.short	0x0003
        /*0032*/ 	.short	0x0014
        /*0034*/ 	.byte	0x00, 0xf0, 0x05, 0x00


	//----- nvinfo : EIATTR_KPARAM_INFO
	.align		4
.L_332:
        /*0038*/ 	.byte	0x04, 0x17
        /*003a*/ 	.short	(.L_334 - .L_333)
.L_333:
        /*003c*/ 	.word	0x00000000
        /*0040*/ 	.short	0x0002
        /*0042*/ 	.short	0x0010
        /*0044*/ 	.byte	0x00, 0xf0, 0x11, 0x00


	//----- nvinfo : EIATTR_KPARAM_INFO
	.align		4
.L_334:
        /*0048*/ 	.byte	0x04, 0x17
        /*004a*/ 	.short	(.L_336 - .L_335)
.L_335:
        /*004c*/ 	.word	0x00000000
        /*0050*/ 	.short	0x0001
        /*0052*/ 	.short	0x0008
        /*0054*/ 	.byte	0x00, 0xf5, 0x21, 0x00


	//----- nvinfo : EIATTR_KPARAM_INFO
	.align		4
.L_336:
        /*0058*/ 	.byte	0x04, 0x17
        /*005a*/ 	.short	(.L_338 - .L_337)
.L_337:
        /*005c*/ 	.word	0x00000000
        /*0060*/ 	.short	0x0000
        /*0062*/ 	.short	0x0000
        /*0064*/ 	.byte	0x00, 0xf5, 0x21, 0x00


	//----- nvinfo : EIATTR_SPARSE_MMA_MASK
	.align		4
.L_338:
        /*0068*/ 	.byte	0x03, 0x50
        /*006a*/ 	.short	0x0000


	//----- nvinfo : EIATTR_MAXREG_COUNT
	.align		4
        /*006c*/ 	.byte	0x03, 0x1b
        /*006e*/ 	.short	0x0060


	//----- nvinfo : EIATTR_NUM_BARRIERS
	.align		4
        /*0070*/ 	.byte	0x02, 0x4c
        /*0072*/ 	.byte	0x01
	.zero		1


	//----- nvinfo : EIATTR_MERCURY_ISA_VERSION
	.align		4
        /*0074*/ 	.byte	0x03, 0x5f
        /*0076*/ 	.short	0x0101


	//----- nvinfo : EIATTR_COOP_GROUP_MASK_REGIDS
	.align		4
        /*0078*/ 	.byte	0x04, 0x29
        /*007a*/ 	.short	(.L_340 - .L_339)


	//   ....[0]....
.L_339:
        /*007c*/ 	.word	0xffffffff


	//   ....[1]....
        /*0080*/ 	.word	0xffffffff


	//   ....[2]....
        /*0084*/ 	.word	0xffffffff


	//   ....[3]....
        /*0088*/ 	.word	0xffffffff


	//   ....[4]....
        /*008c*/ 	.word	0xffffffff


	//   ....[5]....
        /*0090*/ 	.word	0xffffffff


	//   ....[6]....
        /*0094*/ 	.word	0xffffffff


	//   ....[7]....
        /*0098*/ 	.word	0xffffffff


	//   ....[8]....
        /*009c*/ 	.word	0xffffffff


	//   ....[9]....
        /*00a0*/ 	.word	0xffffffff


	//   ....[10]....
        /*00a4*/ 	.word	0xffffffff


	//   ....[11]....
        /*00a8*/ 	.word	0xffffffff


	//   ....[12]....
        /*00ac*/ 	.word	0xffffffff


	//   ....[13]....
        /*00b0*/ 	.word	0xffffffff


	//   ....[14]....
        /*00b4*/ 	.word	0xffffffff


	//   ....[15]....
        /*00b8*/ 	.word	0xffffffff


	//   ....[16]....
        /*00bc*/ 	.word	0xffffffff


	//   ....[17]....
        /*00c0*/ 	.word	0xffffffff


	//   ....[18]....
        /*00c4*/ 	.word	0xffffffff


	//   ....[19]....
        /*00c8*/ 	.word	0xffffffff


	//   ....[20]....
        /*00cc*/ 	.word	0xffffffff


	//   ....[21]....
        /*00d0*/ 	.word	0xffffffff


	//   ....[22]....
        /*00d4*/ 	.word	0xffffffff


	//   ....[23]....
        /*00d8*/ 	.word	0xffffffff


	//   ....[24]....
        /*00dc*/ 	.word	0xffffffff


	//   ....[25]....
        /*00e0*/ 	.word	0xffffffff


	//   ....[26]....
        /*00e4*/ 	.word	0xffffffff


	//   ....[27]....
        /*00e8*/ 	.word	0xffffffff


	//   ....[28]....
        /*00ec*/ 	.word	0xffffffff


	//   ....[29]....
        /*00f0*/ 	.word	0xffffffff


	//----- nvinfo : EIATTR_COOP_GROUP_INSTR_OFFSETS
	.align		4
.L_340:
        /*00f4*/ 	.byte	0x04, 0x28
        /*00f6*/ 	.short	(.L_342 - .L_341)


	//   ....[0]....
.L_341:
        /*00f8*/ 	.word	0x00000980


	//   ....[1]....
        /*00fc*/ 	.word	0x00000990


	//   ....[2]....
        /*0100*/ 	.word	0x00000a00


	//   ....[3]....
        /*0104*/ 	.word	0x00000a30


	//   ....[4]....
        /*0108*/ 	.word	0x00000aa0


	//   ....[5]....
        /*010c*/ 	.word	0x00000ab0


	//   ....[6]....
        /*0110*/ 	.word	0x00000b00


	//   ....[7]....
        /*0114*/ 	.word	0x00000b10


	//   ....[8]....
        /*0118*/ 	.word	0x00000b60


	//   ....[9]....
        /*011c*/ 	.word	0x00000b80


	//   ....[10]....
        /*0120*/ 	.word	0x00000e90


	//   ....[11]....
        /*0124*/ 	.word	0x00000ea0


	//   ....[12]....
        /*0128*/ 	.word	0x00000f30


	//   ....[13]....
        /*012c*/ 	.word	0x00000f50


	//   ....[14]....
        /*0130*/ 	.word	0x00000fa0


	//   ....[15]....
        /*0134*/ 	.word	0x00000fc0


	//   ....[16]....
        /*0138*/ 	.word	0x00001010


	//   ....[17]....
        /*013c*/ 	.word	0x00001040


	//   ....[18]....
        /*0140*/ 	.word	0x000010a0


	//   ....[19]....
        /*0144*/ 	.word	0x000010d0


	//   ....[20]....
        /*0148*/ 	.word	0x000022b0


	//   ....[21]....
        /*014c*/ 	.word	0x000022c0


	//   ....[22]....
        /*0150*/ 	.word	0x00002330


	//   ....[23]....
        /*0154*/ 	.word	0x00002340


	//   ....[24]....
        /*0158*/ 	.word	0x000023a0


	//   ....[25]....
        /*015c*/ 	.word	0x000023d0


	//   ....[26]....
        /*0160*/ 	.word	0x00002450


	//   ....[27]....
        /*0164*/ 	.word	0x00002460


	//   ....[28]....
        /*0168*/ 	.word	0x000024b0


	//   ....[29]....
        /*016c*/ 	.word	0x000024c0


	//----- nvinfo : EIATTR_VRC_CTA_INIT_COUNT
	.align		4
.L_342:
        /*0170*/ 	.byte	0x02, 0x4a
	.zero		1
	.zero		1


	//----- nvinfo : EIATTR_EXIT_INSTR_OFFSETS
	.align		4
        /*0174*/ 	.byte	0x04, 0x1c
        /*0176*/ 	.short	(.L_344 - .L_343)


	//   ....[0]....
.L_343:
        /*0178*/ 	.word	0x00000080


	//   ....[1]....
        /*017c*/ 	.word	0x000000c0


	//   ....[2]....
        /*0180*/ 	.word	0x00002750


	//   ....[3]....
        /*0184*/ 	.word	0x000027a0


	//----- nvinfo : EIATTR_MAX_THREADS
	.align		4
.L_344:
        /*0188*/ 	.byte	0x04, 0x05
        /*018a*/ 	.short	(.L_346 - .L_345)
.L_345:
        /*018c*/ 	.word	0x00000280
        /*0190*/ 	.word	0x00000001
        /*0194*/ 	.word	0x00000001


	//----- nvinfo : EIATTR_CRS_STACK_SIZE
	.align		4
.L_346:
        /*0198*/ 	.byte	0x04, 0x1e
        /*019a*/ 	.short	(.L_348 - .L_347)
.L_347:
        /*019c*/ 	.word	0x00000000


	//----- nvinfo : EIATTR_CBANK_PARAM_SIZE
	.align		4
.L_348:
        /*01a0*/ 	.byte	0x03, 0x19
        /*01a2*/ 	.short	0x0021


	//----- nvinfo : EIATTR_PARAM_CBANK
	.align		4
        /*01a4*/ 	.byte	0x04, 0x0a
        /*01a6*/ 	.short	(.L_350 - .L_349)
	.align		4
.L_349:
        /*01a8*/ 	.word	index@(.nv.constant0._ZN3cub18CUB_300001_SM_10006detail6reduce28DeviceReduceSingleTileKernelINS2_10policy_hubIdjN4cuda3std3__44plusIdEEE10Policy1000EPdSC_iS9_ddNS7_10__identityEEEvT0_T1_T2_T3_T4_T6_)
        /*01ac*/ 	.short	0x0380
        /*01ae*/ 	.short	0x0021


	//----- nvinfo : EIATTR_SW_WAR
	.align		4
.L_350:
        /*01b0*/ 	.byte	0x04, 0x36
        /*01b2*/ 	.short	(.L_352 - .L_351)
.L_351:
        /*01b4*/ 	.word	0x00000008
.L_352:


//--------------------- .nv.info._ZN3cub18CUB_300001_SM_10006detail6reduce18DeviceReduceKernelINS2_10policy_hubIdjN4cuda3std3__44plusIdEEE10Policy1000EN6thrust24THRUST_300001_SM_1000_NS6detail15normal_iteratorINSD_10device_ptrIdEEEEjS9_dNS7_10__identityEEEvT0_PT3_T1_NS0_13GridEvenShareISN_EET2_T4_ --------------------------
	.section	.nv.info._ZN3cub18CUB_300001_SM_10006detail6reduce18DeviceReduceKernelINS2_10policy_hubIdjN4cuda3std3__44plusIdEEE10Policy1000EN6thrust24THRUST_300001_SM_1000_NS6detail15normal_iteratorINSD_10device_ptrIdEEEEjS9_dNS7_10__identityEEEvT0_PT3_T1_NS0_13GridEvenShareISN_EET2_T4_,"",@"SHT_CUDA_INFO"
	.sectionflags	@""
	.align	4


	//----- nvinfo : EIATTR_CUDA_API_VERSION
	.align		4
        /*0000*/ 	.byte	0x04, 0x37
        /*0002*/ 	.short	(.L_354 - .L_353)
.L_353:
        /*0004*/ 	.word	0x00000082


	//----- nvinfo : EIATTR_KPARAM_INFO
	.align		4
.L_354:
        /*0008*/ 	.byte	0x04, 0x17
        /*000a*/ 	.short	(.L_356 - .L_355)
.L_355:
        /*000c*/ 	.word	0x00000000
        /*0010*/ 	.short	0x0005
        /*0012*/ 	.short	0x003d
        /*0014*/ 	.byte	0x00, 0xf0, 0x05, 0x00


	//----- nvinfo : EIATTR_KPARAM_INFO
	.align		4
.L_356:
        /*0018*/ 	.byte	0x04, 0x17
        /*001a*/ 	.short	(.L_358 - .L_357)
.L_357:
        /*001c*/ 	.word	0x00000000
        /*0020*/ 	.short	0x0004
        /*0022*/ 	.short	0x003c
        /*0024*/ 	.byte	0x00, 0xf0, 0x05, 0x00


	//----- nvinfo : EIATTR_KPARAM_INFO
	.align		4
.L_358:
        /*0028*/ 	.byte	0x04, 0x17
        /*002a*/ 	.short	(.L_360 - .L_359)
.L_359:
        /*002c*/ 	.word	0x00000000
        /*0030*/ 	.short	0x0003
        /*0032*/ 	.short	0x0014
        /*0034*/ 	.byte	0x00, 0xf0, 0xa1, 0x00


	//----- nvinfo : EIATTR_KPARAM_INFO
	.align		4
.L_360:
        /*0038*/ 	.byte	0x04, 0x17
        /*003a*/ 	.short	(.L_362 - .L_361)
.L_361:
        /*003c*/ 	.word	0x00000000
        /*0040*/ 	.short	0x0002
        /*0042*/ 	.short	0x0010
        /*0044*/ 	.byte	0x00, 0xf0, 0x11, 0x00


	//----- nvinfo : EIATTR_KPARAM_INFO
	.align		4
.L_362:
        /*0048*/ 	.byte	0x04, 0x17
        /*004a*/ 	.short	(.L_364 - .L_363)
.L_363:
        /*004c*/ 	.word	0x00000000
        /*0050*/ 	.short	0x0001
        /*0052*/ 	.short	0x0008
        /*0054*/ 	.byte	0x00, 0xf5, 0x21, 0x00


	//----- nvinfo : EIATTR_KPARAM_INFO
	.align		4
.L_364:
        /*0058*/ 	.byte	0x04, 0x17
        /*005a*/ 	.short	(.L_366 - .L_365)
.L_365:
        /*005c*/ 	.word	0x00000000
        /*0060*/ 	.short	0x0000
        /*0062*/ 	.short	0x0000
        /*0064*/ 	.byte	0x00, 0xf0, 0x21, 0x00


	//----- nvinfo : EIATTR_SPARSE_MMA_MASK
	.align		4
.L_366:
        /*0068*/ 	.byte	0x03, 0x50
        /*006a*/ 	.short	0x0000


	//----- nvinfo : EIATTR_MAXREG_COUNT
	.align		4
        /*006c*/ 	.byte	0x03, 0x1b
        /*006e*/ 	.short	0x0060


	//----- nvinfo : EIATTR_NUM_BARRIERS
	.align		4
        /*0070*/ 	.byte	0x02, 0x4c
        /*0072*/ 	.byte	0x01
	.zero		1


	//----- nvinfo : EIATTR_MERCURY_ISA_VERSION
	.align		4
        /*0074*/ 	.byte	0x03, 0x5f
        /*0076*/ 	.short	0x0101


	//----- nvinfo : EIATTR_COOP_GROUP_MASK_REGIDS
	.align		4
        /*0078*/ 	.byte	0x04, 0x29
        /*007a*/ 	.short	(.L_368 - .L_367)


	//   ....[0]....
.L_367:
        /*007c*/ 	.word	0xffffffff


	//   ....[1]....
        /*0080*/ 	.word	0xffffffff


	//   ....[2]....
        /*0084*/ 	.word	0xffffffff


	//   ....[3]....
        /*0088*/ 	.word	0xffffffff


	//   ....[4]....
        /*008c*/ 	.word	0xffffffff


	//   ....[5]....
        /*0090*/ 	.word	0xffffffff


	//   ....[6]....
        /*0094*/ 	.word	0xffffffff


	//   ....[7]....
        /*0098*/ 	.word	0xffffffff


	//   ....[8]....
        /*009c*/ 	.word	0xffffffff


	//   ....[9]....
        /*00a0*/ 	.word	0xffffffff


	//   ....[10]....
        /*00a4*/ 	.word	0xffffffff


	//   ....[11]....
        /*00a8*/ 	.word	0xffffffff


	//   ....[12]....
        /*00ac*/ 	.word	0xffffffff


	//   ....[13]....
        /*00b0*/ 	.word	0xffffffff


	//   ....[14]....
        /*00b4*/ 	.word	0xffffffff


	//   ....[15]....
        /*00b8*/ 	.word	0xffffffff


	//   ....[16]....
        /*00bc*/ 	.word	0xffffffff


	//   ....[17]....
        /*00c0*/ 	.word	0xffffffff


	//   ....[18]....
        /*00c4*/ 	.word	0xffffffff


	//   ....[19]....
        /*00c8*/ 	.word	0xffffffff


	//   ....[20]....
        /*00cc*/ 	.word	0xffffffff


	//   ....[21]....
        /*00d0*/ 	.word	0xffffffff


	//   ....[22]....
        /*00d4*/ 	.word	0xffffffff


	//   ....[23]....
        /*00d8*/ 	.word	0xffffffff


	//   ....[24]....
        /*00dc*/ 	.word	0xffffffff


	//   ....[25]....
        /*00e0*/ 	.word	0xffffffff


	//   ....[26]....
        /*00e4*/ 	.word	0xffffffff


	//   ....[27]....
        /*00e8*/ 	.word	0xffffffff


	//   ....[28]....
        /*00ec*/ 	.word	0xffffffff


	//   ....[29]....
        /*00f0*/ 	.word	0xffffffff


	//----- nvinfo : EIATTR_COOP_GROUP_INSTR_OFFSETS
	.align		4
.L_368:
        /*00f4*/ 	.byte	0x04, 0x28
        /*00f6*/ 	.short	(.L_370 - .L_369)


	//   ....[0]....
.L_369:
        /*00f8*/ 	.word	0x00000c10


	//   ....[1]....
        /*00fc*/ 	.word	0x00000c20


	//   ....[2]....
        /*0100*/ 	.word	0x00000c90


	//   ....[3]....
        /*0104*/ 	.word	0x00000cb0


	//   ....[4]....
        /*0108*/ 	.word	0x00000d20


	//   ....[5]....
        /*010c*/ 	.word	0x00000d30


	//   ....[6]....
        /*0110*/ 	.word	0x00000d80


	//   ....[7]....
        /*0114*/ 	.word	0x00000da0


	//   ....[8]....
        /*0118*/ 	.word	0x00000df0


	//   ....[9]....
        /*011c*/ 	.word	0x00000e10


	//   ....[10]....
        /*0120*/ 	.word	0x00001120


	//   ....[11]....
        /*0124*/ 	.word	0x00001130


	//   ....[12]....
        /*0128*/ 	.word	0x000011a0


	//   ....[13]....
        /*012c*/ 	.word	0x000011c0


	//   ....[14]....
        /*0130*/ 	.word	0x00001210


	//   ....[15]....
        /*0134*/ 	.word	0x00001230


	//   ....[16]....
        /*0138*/ 	.word	0x00001290


	//   ....[17]....
        /*013c*/ 	.word	0x000012b0


	//   ....[18]....
        /*0140*/ 	.word	0x00001330


	//   ....[19]....
        /*0144*/ 	.word	0x00001360


	//   ....[20]....
        /*0148*/ 	.word	0x000028d0


	//   ....[21]....
        /*014c*/ 	.word	0x000028e0


	//   ....[22]....
        /*0150*/ 	.word	0x00002960


	//   ....[23]....
        /*0154*/ 	.word	0x00002970


	//   ....[24]....
        /*0158*/ 	.word	0x000029d0


	//   ....[25]....
        /*015c*/ 	.word	0x000029e0


	//   ....[26]....
        /*0160*/ 	.word	0x00002a30


	//   ....[27]....
        /*0164*/ 	.word	0x00002a60


	//   ....[28]....
        /*0168*/ 	.word	0x00002ae0


	//   ....[29]....
        /*016c*/ 	.word	0x00002af0


	//----- nvinfo : EIATTR_VRC_CTA_INIT_COUNT
	.align		4
.L_370:
        /*0170*/ 	.byte	0x02, 0x4a
	.zero		1
	.zero		1


	//----- nvinfo : EIATTR_EXIT_INSTR_OFFSETS
	.align		4
        /*0174*/ 	.byte	0x04, 0x1c
        /*0176*/ 	.short	(.L_372 - .L_371)


	//   ....[0]....
.L_371:
        /*0178*/ 	.word	0x00002d80


	//   ....[1]....
        /*017c*/ 	.word	0x00002de0


	//----- nvinfo : EIATTR_MAX_THREADS
	.align		4
.L_372:
        /*0180*/ 	.byte	0x04, 0x05
        /*0182*/ 	.short	(.L_374 - .L_373)
.L_373:
        /*0184*/ 	.word	0x00000280
        /*0188*/ 	.word	0x00000001
        /*018c*/ 	.word	0x00000001


	//----- nvinfo : EIATTR_CRS_STACK_SIZE
	.align		4
.L_374:
        /*0190*/ 	.byte	0x04, 0x1e
        /*0192*/ 	.short	(.L_376 - .L_375)
.L_375:
        /*0194*/ 	.word	0x00000000


	//----- nvinfo : EIATTR_CBANK_PARAM_SIZE
	.align		4
.L_376:
        /*0198*/ 	.byte	0x03, 0x19
        /*019a*/ 	.short	0x003e


	//----- nvinfo : EIATTR_PARAM_CBANK
	.align		4
        /*019c*/ 	.byte	0x04, 0x0a
        /*019e*/ 	.short	(.L_378 - .L_377)
	.align		4
.L_377:
        /*01a0*/ 	.word	index@(.nv.constant0._ZN3cub18CUB_300001_SM_10006detail6reduce18DeviceReduceKernelINS2_10policy_hubIdjN4cuda3std3__44plusIdEEE10Policy1000EN6thrust24THRUST_300001_SM_1000_NS6detail15normal_iteratorINSD_10device_ptrIdEEEEjS9_dNS7_10__identityEEEvT0_PT3_T1_NS0_13GridEvenShareISN_EET2_T4_)
        /*01a4*/ 	.short	0x0380
        /*01a6*/ 	.short	0x003e


	//----- nvinfo : EIATTR_SW_WAR
	.align		4
.L_378:
        /*01a8*/ 	.byte	0x04, 0x36
        /*01aa*/ 	.short	(.L_380 - .L_379)
.L_379:
        /*01ac*/ 	.word	0x00000008
.L_380:


//--------------------- .nv.info._ZN3cub18CUB_300001_SM_10006detail6reduce28DeviceReduceSingleTileKernelINS2_10policy_hubIdjN4cuda3std3__44plusIdEEE10Policy1000EN6thrust24THRUST_300001_SM_1000_NS6detail15normal_iteratorINSD_10device_ptrIdEEEEPdjS9_ddNS7_10__identityEEEvT0_T1_T2_T3_T4_T6_ --------------------------
	.section	.nv.info._ZN3cub18CUB_300001_SM_10006detail6reduce28DeviceReduceSingleTileKernelINS2_10policy_hubIdjN4cuda3std3__44plusIdEEE10Policy1000EN6thrust24THRUST_300001_SM_1000_NS6detail15normal_iteratorINSD_10device_ptrIdEEEEPdjS9_ddNS7_10__identityEEEvT0_T1_T2_T3_T4_T6_,"",@"SHT_CUDA_INFO"
	.sectionflags	@""
	.align	4


	//----- nvinfo : EIATTR_CUDA_API_VERSION
	.align		4
        /*0000*/ 	.byte	0x04, 0x37
        /*0002*/ 	.short	(.L_382 - .L_381)
.L_381:
        /*0004*/ 	.word	0x00000082


	//----- nvinfo : EIATTR_KPARAM_INFO
	.align		4
.L_382:
        /*0008*/ 	.byte	0x04, 0x17
        /*000a*/ 	.short	(.L_384 - .L_383)
.L_383:
        /*000c*/ 	.word	0x00000000
        /*0010*/ 	.short	0x0005
        /*0012*/ 	.short	0x0020
        /*0014*/ 	.byte	0x00, 0xf0, 0x05, 0x00


	//----- nvinfo : EIATTR_KPARAM_INFO
	.align		4
.L_384:
        /*0018*/ 	.byte	0x04, 0x17
        /*001a*/ 	.short	(.L_386 - .L_385)
.L_385:
        /*001c*/ 	.word	0x00000000
        /*0020*/ 	.short	0x0004
        /*0022*/ 	.short	0x0018
        /*0024*/ 	.byte	0x00, 0xf0, 0x21, 0x00


	//----- nvinfo : EIATTR_KPARAM_INFO
	.align		4
.L_386:
        /*0028*/ 	.byte	0x04, 0x17
        /*002a*/ 	.short	(.L_388 - .L_387)
.L_387:
        /*002c*/ 	.word	0x00000000
        /*0030*/ 	.short	0x0003
        /*0032*/ 	.short	0x0014
        /*0034*/ 	.byte	0x00, 0xf0, 0x05, 0x00


	//----- nvinfo : EIATTR_KPARAM_INFO
	.align		4
.L_388:
        /*0038*/ 	.byte	0x04, 0x17
        /*003a*/ 	.short	(.L_390 - .L_389)
.L_389:
        /*003c*/ 	.word	0x00000000
        /*0040*/ 	.short	0x0002
        /*0042*/ 	.short	0x0010
        /*0044*/ 	.byte	0x00, 0xf0, 0x11, 0x00


	//----- nvinfo : EIATTR_KPARAM_INFO
	.align		4
.L_390:
        /*0048*/ 	.byte	0x04, 0x17
        /*004a*/ 	.short	(.L_392 - .L_391)
.L_391:
        /*004c*/ 	.word	0x00000000
        /*0050*/ 	.short	0x0001
        /*0052*/ 	.short	0x0008
        /*0054*/ 	.byte	0x00, 0xf5, 0x21, 0x00


	//----- nvinfo : EIATTR_KPARAM_INFO
	.align		4
.L_392:
        /*0058*/ 	.byte	0x04, 0x17
        /*005a*/ 	.short	(.L_394 - .L_393)
.L_393:
        /*005c*/ 	.word	0x00000000
        /*0060*/ 	.short	0x0000
        /*0062*/ 	.short	0x0000
        /*0064*/ 	.byte	0x00, 0xf0, 0x21, 0x00


	//----- nvinfo : EIATTR_SPARSE_MMA_MASK
	.align		4
.L_394:
        /*0068*/ 	.byte	0x03, 0x50
        /*006a*/ 	.short	0x0000


	//----- nvinfo : EIATTR_MAXREG_COUNT
	.align		4
        /*006c*/ 	.byte	0x03, 0x1b
        /*006e*/ 	.short	0x0060


	//----- nvinfo : EIATTR_NUM_BARRIERS
	.align		4
        /*0070*/ 	.byte	0x02, 0x4c
        /*0072*/ 	.byte	0x01
	.zero		1


	//----- nvinfo : EIATTR_MERCURY_ISA_VERSION
	.align		4
        /*0074*/ 	.byte	0x03, 0x5f
        /*0076*/ 	.short	0x0101


	//----- nvinfo : EIATTR_COOP_GROUP_MASK_REGIDS
	.align		4
        /*0078*/ 	.byte	0x04, 0x29
        /*007a*/ 	.short	(.L_396 - .L_395)


	//   ....[0]....
.L_395:
        /*007c*/ 	.word	0xffffffff


	//   ....[1]....
        /*0080*/ 	.word	0xffffffff


	//   ....[2]....
        /*0084*/ 	.word	0xffffffff


	//   ....[3]....
        /*0088*/ 	.word	0xffffffff


	//   ....[4]....
        /*008c*/ 	.word	0xffffffff


	//   ....[5]....
        /*0090*/ 	.word	0xffffffff


	//   ....[6]....
        /*0094*/ 	.word	0xffffffff


	//   ....[7]....
        /*0098*/ 	.word	0xffffffff


	//   ....[8]....
        /*009c*/ 	.word	0xffffffff


	//   ....[9]....
        /*00a0*/ 	.word	0xffffffff


	//   ....[10]....
        /*00a4*/ 	.word	0xffffffff


	//   ....[11]....
        /*00a8*/ 	.word	0xffffffff


	//   ....[12]....
        /*00ac*/ 	.word	0xffffffff


	//   ....[13]....
        /*00b0*/ 	.word	0xffffffff


	//   ....[14]....
        /*00b4*/ 	.word	0xffffffff


	//   ....[15]....
        /*00b8*/ 	.word	0xffffffff


	//   ....[16]....
        /*00bc*/ 	.word	0xffffffff


	//   ....[17]....
        /*00c0*/ 	.word	0xffffffff


	//   ....[18]....
        /*00c4*/ 	.word	0xffffffff


	//   ....[19]....
        /*00c8*/ 	.word	0xffffffff


	//   ....[20]....
        /*00cc*/ 	.word	0xffffffff


	//   ....[21]....
        /*00d0*/ 	.word	0xffffffff


	//   ....[22]....
        /*00d4*/ 	.word	0xffffffff


	//   ....[23]....
        /*00d8*/ 	.word	0xffffffff


	//   ....[24]....
        /*00dc*/ 	.word	0xffffffff


	//   ....[25]....
        /*00e0*/ 	.word	0xffffffff


	//   ....[26]....
        /*00e4*/ 	.word	0xffffffff


	//   ....[27]....
        /*00e8*/ 	.word	0xffffffff


	//   ....[28]....
        /*00ec*/ 	.word	0xffffffff


	//   ....[29]....
        /*00f0*/ 	.word	0xffffffff


	//----- nvinfo : EIATTR_COOP_GROUP_INSTR_OFFSETS
	.align		4
.L_396:
        /*00f4*/ 	.byte	0x04, 0x28
        /*00f6*/ 	.short	(.L_398 - .L_397)


	//   ....[0]....
.L_397:
        /*00f8*/ 	.word	0x00000930


	//   ....[1]....
        /*00fc*/ 	.word	0x00000940


	//   ....[2]....
        /*0100*/ 	.word	0x000009b0


	//   ....[3]....
        /*0104*/ 	.word	0x000009e0


	//   ....[4]....
        /*0108*/ 	.word	0x00000a50


	//   ....[5]....
        /*010c*/ 	.word	0x00000a60


	//   ....[6]....
        /*0110*/ 	.word	0x00000ab0


	//   ....[7]....
        /*0114*/ 	.word	0x00000ad0


	//   ....[8]....
        /*0118*/ 	.word	0x00000b30


	//   ....[9]....
        /*011c*/ 	.word	0x00000b40


	//   ....[10]....
        /*0120*/ 	.word	0x00000e40


	//   ....[11]....
        /*0124*/ 	.word	0x00000e50


	//   ....[12]....
        /*0128*/ 	.word	0x00000ed0


	//   ....[13]....
        /*012c*/ 	.word	0x00000ef0


	//   ....[14]....
        /*0130*/ 	.word	0x00000f40


	//   ....[15]....
        /*0134*/ 	.word	0x00000f60


	//   ....[16]....
        /*0138*/ 	.word	0x00000fd0


	//   ....[17]....
        /*013c*/ 	.word	0x00000fe0


	//   ....[18]....
        /*0140*/ 	.word	0x00001030


	//   ....[19]....
        /*0144*/ 	.word	0x00001060


	//   ....[20]....
        /*0148*/ 	.word	0x00002450


	//   ....[21]....
        /*014c*/ 	.word	0x00002460


	//   ....[22]....
        /*0150*/ 	.word	0x000024d0


	//   ....[23]....
        /*0154*/ 	.word	0x000024e0


	//   ....[24]....
        /*0158*/ 	.word	0x00002540


	//   ....[25]....
        /*015c*/ 	.word	0x00002550


	//   ....[26]....
        /*0160*/ 	.word	0x000025a0


	//   ....[27]....
        /*0164*/ 	.word	0x000025d0


	//   ....[28]....
        /*0168*/ 	.word	0x00002650


	//   ....[29]....
        /*016c*/ 	.word	0x00002660


	//----- nvinfo : EIATTR_VRC_CTA_INIT_COUNT
	.align		4
.L_398:
        /*0170*/ 	.byte	0x02, 0x4a
	.zero		1
	.zero		1


	//----- nvinfo : EIATTR_EXIT_INSTR_OFFSETS
	.align		4
        /*0174*/ 	.byte	0x04, 0x1c
        /*0176*/ 	.short	(.L_400 - .L_399)


	//   ....[0]....
.L_399:
        /*0178*/ 	.word	0x00000080


	//   ....[1]....
        /*017c*/ 	.word	0x000000c0


	//   ....[2]....
        /*0180*/ 	.word	0x000028f0


	//   ....[3]....
        /*0184*/ 	.word	0x00002940


	//----- nvinfo : EIATTR_MAX_THREADS
	.align		4
.L_400:
        /*0188*/ 	.byte	0x04, 0x05
        /*018a*/ 	.short	(.L_402 - .L_401)
.L_401:
        /*018c*/ 	.word	0x00000280
        /*0190*/ 	.word	0x00000001
        /*0194*/ 	.word	0x00000001


	//----- nvinfo : EIATTR_CRS_STACK_SIZE
	.align		4
.L_402:
        /*0198*/ 	.byte	0x04, 0x1e
        /*019a*/ 	.short	(.L_404 - .L_403)
.L_403:
        /*019c*/ 	.word	0x00000000


	//----- nvinfo : EIATTR_CBANK_PARAM_SIZE
	.align		4
.L_404:
        /*01a0*/ 	.byte	0x03, 0x19
        /*01a2*/ 	.short	0x0021


	//----- nvinfo : EIATTR_PARAM_CBANK
	.align		4
        /*01a4*/ 	.byte	0x04, 0x0a
        /*01a6*/ 	.short	(.L_406 - .L_405)
	.align		4
.L_405:
        /*01a8*/ 	.word	index@(.nv.constant0._ZN3cub18CUB_300001_SM_10006detail6reduce28DeviceReduceSingleTileKernelINS2_10policy_hubIdjN4cuda3std3__44plusIdEEE10Policy1000EN6thrust24THRUST_300001_SM_1000_NS6detail15normal_iteratorINSD_10device_ptrIdEEEEPdjS9_ddNS7_10__identityEEEvT0_T1_T2_T3_T4_T6_)
        /*01ac*/ 	.short	0x0380
        /*01ae*/ 	.short	0x0021


	//----- nvinfo : EIATTR_SW_WAR
	.align		4
.L_406:
        /*01b0*/ 	.byte	0x04, 0x36
        /*01b2*/ 	.short	(.L_408 - .L_407)
.L_407:
        /*01b4*/ 	.word	0x00000008
.L_408:


//--------------------- .nv.info._ZN3cub18CUB_300001_SM_10006detail6reduce28DeviceReduceSingleTileKernelINS2_10policy_hubIlyN4cuda3std3__44plusIlEEE10Policy1000EPlSC_iS9_llNS7_10__identityEEEvT0_T1_T2_T3_T4_T6_ --------------------------
	.section	.nv.info._ZN3cub18CUB_300001_SM_10006detail6reduce28DeviceReduceSingleTileKernelINS2_10policy_hubIlyN4cuda3std3__44plusIlEEE10Policy1000EPlSC_iS9_llNS7_10__identityEEEvT0_T1_T2_T3_T4_T6_,"",@"SHT_CUDA_INFO"
	.sectionflags	@""
	.align	4


	//----- nvinfo : EIATTR_CUDA_API_VERSION
	.align		4
        /*0000*/ 	.byte	0x04, 0x37
        /*0002*/ 	.short	(.L_410 - .L_409)
.L_409:
        /*0004*/ 	.word	0x00000082


	//----- nvinfo : EIATTR_KPARAM_INFO
	.align		4
.L_410:
        /*0008*/ 	.byte	0x04, 0x17
        /*000a*/ 	.short	(.L_412 - .L_411)
.L_411:
        /*000c*/ 	.word	0x00000000
        /*0010*/ 	.short	0x0005
        /*0012*/ 	.short	0x0020
        /*0014*/ 	.byte	0x00, 0xf0, 0x05, 0x00


	//----- nvinfo : EIATTR_KPARAM_INFO
	.align		4
.L_412:
        /*0018*/ 	.byte	0x04, 0x17
        /*001a*/ 	.short	(.L_414 - .L_413)
.L_413:
        /*001c*/ 	.word	0x00000000
        /*0020*/ 	.short	0x0004
        /*0022*/ 	.short	0x0018
        /*0024*/ 	.byte	0x00, 0xf0, 0x21, 0x00


	//----- nvinfo : EIATTR_KPARAM_INFO
	.align		4
.L_414:
        /*0028*/ 	.byte	0x04, 0x17
        /*002a*/ 	.short	(.L_416 - .L_415)
.L_415:
        /*002c*/ 	.word	0x00000000
        /*0030*/ 	.short	0x0003
        /*0032*/ 	.short	0x0014
        /*0034*/ 	.byte	0x00, 0xf0, 0x05, 0x00


	//----- nvinfo : EIATTR_KPARAM_INFO
	.align		4
.L_416:
        /*0038*/ 	.byte	0x04, 0x17
        /*003a*/ 	.short	(.L_418 - .L_417)
.L_417:
        /*003c*/ 	.word	0x00000000
        /*0040*/ 	.short	0x0002
        /*0042*/ 	.short	0x0010
        /*0044*/ 	.byte	0x00, 0xf0, 0x11, 0x00


	//----- nvinfo : EIATTR_KPARAM_INFO
	.align		4
.L_418:
        /*0048*/ 	.byte	0x04, 0x17
        /*004a*/ 	.short	(.L_420 - .L_419)
.L_419:
        /*004c*/ 	.word	0x00000000
        /*0050*/ 	.short	0x0001
        /*0052*/ 	.short	0x0008
        /*0054*/ 	.byte	0x00, 0xf5, 0x21, 0x00


	//----- nvinfo : EIATTR_KPARAM_INFO
	.align		4
.L_420:
        /*0058*/ 	.byte	0x04, 0x17
        /*005a*/ 	.short	(.L_422 - .L_421)
.L_421:
        /*005c*/ 	.word	0x00000000
        /*0060*/ 	.short	0x0000
        /*0062*/ 	.short	0x0000
        /*0064*/ 	.byte	0x00, 0xf5, 0x21, 0x00


	//----- nvinfo : EIATTR_SPARSE_MMA_MASK
	.align		4
.L_422:
        /*0068*/ 	.byte	0x03, 0x50
        /*006a*/ 	.short	0x0000


	//----- nvinfo : EIATTR_MAXREG_COUNT
	.align		4
        /*006c*/ 	.byte	0x03, 0x1b
        /*006e*/ 	.short	0x0080


	//----- nvinfo : EIATTR_NUM_BARRIERS
	.align		4
        /*0070*/ 	.byte	0x02, 0x4c
        /*0072*/ 	.byte	0x01
	.zero		1


	//----- nvinfo : EIATTR_MERCURY_ISA_VERSION
	.align		4
        /*0074*/ 	.byte	0x03, 0x5f
        /*0076*/ 	.short	0x0101


	//----- nvinfo : EIATTR_COOP_GROUP_MASK_REGIDS
	.align		4
        /*0078*/ 	.byte	0x04, 0x29
        /*007a*/ 	.short	(.L_424 - .L_423)


	//   ....[0]....
.L_423:
        /*007c*/ 	.word	0xffffffff


	//   ....[1]....
        /*0080*/ 	.word	0xffffffff


	//   ....[2]....
        /*0084*/ 	.word	0xffffffff


	//   ....[3]....
        /*0088*/ 	.word	0xffffffff


	//   ....[4]....
        /*008c*/ 	.word	0xffffffff


	//   ....[5]....
        /*0090*/ 	.word	0xffffffff


	//   ....[6]....
        /*0094*/ 	.word	0xffffffff


	//   ....[7]....
        /*0098*/ 	.word	0xffffffff


	//   ....[8]....
        /*009c*/ 	.word	0xffffffff


	//   ....[9]....
        /*00a0*/ 	.word	0xffffffff


	//   ....[10]....
        /*00a4*/ 	.word	0xffffffff


	//   ....[11]....
        /*00a8*/ 	.word	0xffffffff


	//   ....[12]....
        /*00ac*/ 	.word	0xffffffff


	//   ....[13]....
        /*00b0*/ 	.word	0xffffffff


	//   ....[14]....
        /*00b4*/ 	.word	0xffffffff


	//   ....[15]....
        /*00b8*/ 	.word	0xffffffff


	//   ....[16]....
        /*00bc*/ 	.word	0xffffffff


	//   ....[17]....
        /*00c0*/ 	.word	0xffffffff


	//   ....[18]....
        /*00c4*/ 	.word	0xffffffff


	//   ....[19]....
        /*00c8*/ 	.word	0xffffffff


	//   ....[20]....
        /*00cc*/ 	.word	0xffffffff


	//   ....[21]....
        /*00d0*/ 	.word	0xffffffff


	//   ....[22]....
        /*00d4*/ 	.word	0xffffffff


	//   ....[23]....
        /*00d8*/ 	.word	0xffffffff


	//   ....[24]....
        /*00dc*/ 	.word	0xffffffff


	//   ....[25]....
        /*00e0*/ 	.word	0xffffffff


	//   ....[26]....
        /*00e4*/ 	.word	0xffffffff


	//   ....[27]....
        /*00e8*/ 	.word	0xffffffff


	//   ....[28]....
        /*00ec*/ 	.word	0xffffffff


	//   ....[29]....
        /*00f0*/ 	.word	0xffffffff


	//----- nvinfo : EIATTR_COOP_GROUP_INSTR_OFFSETS
	.align		4
.L_424:
        /*00f4*/ 	.byte	0x04, 0x28
        /*00f6*/ 	.short	(.L_426 - .L_425)


	//   ....[0]....
.L_425:
        /*00f8*/ 	.word	0x00000970


	//   ....[1]....
        /*00fc*/ 	.word	0x00000980


	//   ....[2]....
        /*0100*/ 	.word	0x000009e0


	//   ....[3]....
        /*0104*/ 	.word	0x00000a00


	//   ....[4]....
        /*0108*/ 	.word	0x00000a50


	//   ....[5]....
        /*010c*/ 	.word	0x00000a70


	//   ....[6]....
        /*0110*/ 	.word	0x00000ab0


	//   ....[7]....
        /*0114*/ 	.word	0x00000af0


	//   ....[8]....
        /*0118*/ 	.word	0x00000b40


	//   ....[9]....
        /*011c*/ 	.word	0x00000b80


	//   ....[10]....
        /*0120*/ 	.word	0x00000e80


	//   ....[11]....
        /*0124*/ 	.word	0x00000e90


	//   ....[12]....
        /*0128*/ 	.word	0x00000f10


	//   ....[13]....
        /*012c*/ 	.word	0x00000f30


	//   ....[14]....
        /*0130*/ 	.word	0x00000f70


	//   ....[15]....
        /*0134*/ 	.word	0x00000fb0


	//   ....[16]....
        /*0138*/ 	.word	0x00001010


	//   ....[17]....
        /*013c*/ 	.word	0x00001040


	//   ....[18]....
        /*0140*/ 	.word	0x00001080


	//   ....[19]....
        /*0144*/ 	.word	0x000010c0


	//   ....[20]....
        /*0148*/ 	.word	0x000021b0


	//   ....[21]....
        /*014c*/ 	.word	0x000021c0


	//   ....[22]....
        /*0150*/ 	.word	0x00002240


	//   ....[23]....
        /*0154*/ 	.word	0x00002250


	//   ....[24]....
        /*0158*/ 	.word	0x000022b0


	//   ....[25]....
        /*015c*/ 	.word	0x000022d0


	//   ....[26]....
        /*0160*/ 	.word	0x00002310


	//   ....[27]....
        /*0164*/ 	.word	0x00002340


	//   ....[28]....
        /*0168*/ 	.word	0x00002380


	//   ....[29]....
        /*016c*/ 	.word	0x000023e0


	//----- nvinfo : EIATTR_VRC_CTA_INIT_COUNT
	.align		4
.L_426:
        /*0170*/ 	.byte	0x02, 0x4a
	.zero		1
	.zero		1


	//----- nvinfo : EIATTR_EXIT_INSTR_OFFSETS
	.align		4
        /*0174*/ 	.byte	0x04, 0x1c
        /*0176*/ 	.short	(.L_428 - .L_427)


	//   ....[0]....
.L_427:
        /*0178*/ 	.word	0x00000080


	//   ....[1]....
        /*017c*/ 	.word	0x000000c0


	//   ....[2]....
        /*0180*/ 	.word	0x00002650


	//   ....[3]....
        /*0184*/ 	.word	0x000026b0


	//----- nvinfo : EIATTR_MAX_THREADS
	.align		4
.L_428:
        /*0188*/ 	.byte	0x04, 0x05
        /*018a*/ 	.short	(.L_430 - .L_429)
.L_429:
        /*018c*/ 	.word	0x00000200
        /*0190*/ 	.word	0x00000001
        /*0194*/ 	.word	0x00000001


	//----- nvinfo : EIATTR_CRS_STACK_SIZE
	.align		4
.L_430:
        /*0198*/ 	.byte	0x04, 0x1e
        /*019a*/ 	.short	(.L_432 - .L_431)
.L_431:
        /*019c*/ 	.word	0x00000000


	//----- nvinfo : EIATTR_CBANK_PARAM_SIZE
	.align		4
.L_432:
        /*01a0*/ 	.byte	0x03, 0x19
        /*01a2*/ 	.short	0x0021


	//----- nvinfo : EIATTR_PARAM_CBANK
	.align		4
        /*01a4*/ 	.byte	0x04, 0x0a
        /*01a6*/ 	.short	(.L_434 - .L_433)
	.align		4
.L_433:
        /*01a8*/ 	.word	index@(.nv.constant0._ZN3cub18CUB_300001_SM_10006detail6reduce28DeviceReduceSingleTileKernelINS2_10policy_hubIlyN4cuda3std3__44plusIlEEE10Policy1000EPlSC_iS9_llNS7_10__identityEEEvT0_T1_T2_T3_T4_T6_)
        /*01ac*/ 	.short	0x0380
        /*01ae*/ 	.short	0x0021


	//----- nvinfo : EIATTR_SW_WAR
	.align		4
.L_434:
        /*01b0*/ 	.byte	0x04, 0x36
        /*01b2*/ 	.short	(.L_436 - .L_435)
.L_435:
        /*01b4*/ 	.word	0x00000008
.L_436:


//--------------------- .nv.info._ZN3cub18CUB_300001_SM_10006detail6reduce18DeviceReduceKernelINS2_10policy_hubIlyN4cuda3std3__44plusIlEEE10Policy1000EN6thrust24THRUST_300001_SM_1000_NS18transform_iteratorI11is_positiveNSD_6detail15normal_iteratorINSD_10device_ptrIdEEEEllEEyS9_lNS7_10__identityEEEvT0_PT3_T1_NS0_13GridEvenShareISQ_EET2_T4_ --------------------------
	.section	.nv.info._ZN3cub18CUB_300001_SM_10006detail6reduce18DeviceReduceKernelINS2_10policy_hubIlyN4cuda3std3__44plusIlEEE10Policy1000EN6thrust24THRUST_300001_SM_1000_NS18transform_iteratorI11is_positiveNSD_6detail15normal_iteratorINSD_10device_ptrIdEEEEllEEyS9_lNS7_10__identityEEEvT0_PT3_T1_NS0_13GridEvenShareISQ_EET2_T4_,"",@"SHT_CUDA_INFO"
	.sectionflags	@""
	.align	4


	//----- nvinfo : EIATTR_CUDA_API_VERSION
	.align		4
        /*0000*/ 	.byte	0x04, 0x37
        /*0002*/ 	.short	(.L_438 - .L_437)
.L_437:
        /*0004*/ 	.word	0x00000082


	//----- nvinfo : EIATTR_KPARAM_INFO
	.align		4
.L_438:
        /*0008*/ 	.byte	0x04, 0x17
        /*000a*/ 	.short	(.L_440 - .L_439)
.L_439:
        /*000c*/ 	.word	0x00000000
        /*0010*/ 	.short	0x0005
        /*0012*/ 	.short	0x0069
        /*0014*/ 	.byte	0x00, 0xf0, 0x05, 0x00


	//----- nvinfo : EIATTR_KPARAM_INFO
	.align		4
.L_440:
        /*0018*/ 	.byte	0x04, 0x17
        /*001a*/ 	.short	(.L_442 - .L_441)
.L_441:
        /*001c*/ 	.word	0x00000000
        /*0020*/ 	.short	0x0004
        /*0022*/ 	.short	0x0068
        /*0024*/ 	.byte	0x00, 0xf0, 0x05, 0x00


	//----- nvinfo : EIATTR_KPARAM_INFO
	.align		4
.L_442:
        /*0028*/ 	.byte	0x04, 0x17
        /*002a*/ 	.short	(.L_444 - .L_443)
.L_443:
        /*002c*/ 	.word	0x00000000
        /*0030*/ 	.short	0x0003
        /*0032*/ 	.short	0x0020
        /*0034*/ 	.byte	0x00, 0xf0, 0x21, 0x01


	//----- nvinfo : EIATTR_KPARAM_INFO
	.align		4
.L_444:
        /*0038*/ 	.byte	0x04, 0x17
        /*003a*/ 	.short	(.L_446 - .L_445)
.L_445:
        /*003c*/ 	.word	0x00000000
        /*0040*/ 	.short	0x0002
        /*0042*/ 	.short	0x0018
        /*0044*/ 	.byte	0x00, 0xf0, 0x21, 0x00


	//----- nvinfo : EIATTR_KPARAM_INFO
	.align		4
.L_446:
        /*0048*/ 	.byte	0x04, 0x17
        /*004a*/ 	.short	(.L_448 - .L_447)
.L_447:
        /*004c*/ 	.word	0x00000000
        /*0050*/ 	.short	0x0001
        /*0052*/ 	.short	0x0010
        /*0054*/ 	.byte	0x00, 0xf5, 0x21, 0x00


	//----- nvinfo : EIATTR_KPARAM_INFO
	.align		4
.L_448:
        /*0058*/ 	.byte	0x04, 0x17
        /*005a*/ 	.short	(.L_450 - .L_449)
.L_449:
        /*005c*/ 	.word	0x00000000
        /*0060*/ 	.short	0x0000
        /*0062*/ 	.short	0x0000
        /*0064*/ 	.byte	0x00, 0xf0, 0x41, 0x00


	//----- nvinfo : EIATTR_SPARSE_MMA_MASK
	.align		4
.L_450:
        /*0068*/ 	.byte	0x03, 0x50
        /*006a*/ 	.short	0x0000


	//----- nvinfo : EIATTR_MAXREG_COUNT
	.align		4
        /*006c*/ 	.byte	0x03, 0x1b
        /*006e*/ 	.short	0x0080


	//----- nvinfo : EIATTR_NUM_BARRIERS
	.align		4
        /*0070*/ 	.byte	0x02, 0x4c
        /*0072*/ 	.byte	0x01
	.zero		1


	//----- nvinfo : EIATTR_MERCURY_ISA_VERSION
	.align		4
        /*0074*/ 	.byte	0x03, 0x5f
        /*0076*/ 	.short	0x0101


	//----- nvinfo : EIATTR_COOP_GROUP_MASK_REGIDS
	.align		4
        /*0078*/ 	.byte	0x04, 0x29
        /*007a*/ 	.short	(.L_452 - .L_451)


	//   ....[0]....
.L_451:
        /*007c*/ 	.word	0xffffffff


	//   ....[1]....
        /*0080*/ 	.word	0xffffffff


	//   ....[2]....
        /*0084*/ 	.word	0xffffffff


	//   ....[3]....
        /*0088*/ 	.word	0xffffffff


	//   ....[4]....
        /*008c*/ 	.word	0xffffffff


	//   ....[5]....
        /*0090*/ 	.word	0xffffffff


	//   ....[6]....
        /*0094*/ 	.word	0xffffffff


	//   ....[7]....
        /*0098*/ 	.word	0xffffffff


	//   ....[8]....
        /*009c*/ 	.word	0xffffffff


	//   ....[9]....
        /*00a0*/ 	.word	0xffffffff


	//   ....[10]....
        /*00a4*/ 	.word	0xffffffff


	//   ....[11]....
        /*00a8*/ 	.word	0xffffffff


	//   ....[12]....
        /*00ac*/ 	.word	0xffffffff


	//   ....[13]....
        /*00b0*/ 	.word	0xffffffff


	//   ....[14]....
        /*00b4*/ 	.word	0xffffffff


	//   ....[15]....
        /*00b8*/ 	.word	0xffffffff


	//   ....[16]....
        /*00bc*/ 	.word	0xffffffff


	//   ....[17]....
        /*00c0*/ 	.word	0xffffffff


	//   ....[18]....
        /*00c4*/ 	.word	0xffffffff


	//   ....[19]....
        /*00c8*/ 	.word	0xffffffff


	//   ....[20]....
        /*00cc*/ 	.word	0xffffffff


	//   ....[21]....
        /*00d0*/ 	.word	0xffffffff


	//   ....[22]....
        /*00d4*/ 	.word	0xffffffff


	//   ....[23]....
        /*00d8*/ 	.word	0xffffffff


	//   ....[24]....
        /*00dc*/ 	.word	0xffffffff


	//   ....[25]....
        /*00e0*/ 	.word	0xffffffff


	//   ....[26]....
        /*00e4*/ 	.word	0xffffffff


	//   ....[27]....
        /*00e8*/ 	.word	0xffffffff


	//   ....[28]....
        /*00ec*/ 	.word	0xffffffff


	//   ....[29]....
        /*00f0*/ 	.word	0xffffffff


	//----- nvinfo : EIATTR_COOP_GROUP_INSTR_OFFSETS
	.align		4
.L_452:
        /*00f4*/ 	.byte	0x04, 0x28
        /*00f6*/ 	.short	(.L_454 - .L_453)


	//   ....[0]....
.L_453:
        /*00f8*/ 	.word	0x00000d90


	//   ....[1]....
        /*00fc*/ 	.word	0x00000da0


	//   ....[2]....
        /*0100*/ 	.word	0x00000e00


	//   ....[3]....
        /*0104*/ 	.word	0x00000e20


	//   ....[4]....
        /*0108*/ 	.word	0x00000e70


	//   ....[5]....
        /*010c*/ 	.word	0x00000e90


	//   ....[6]....
        /*0110*/ 	.word	0x00000ed0


	//   ....[7]....
        /*0114*/ 	.word	0x00000f10


	//   ....[8]....
        /*0118*/ 	.word	0x00000f70


	//   ....[9]....
        /*011c*/ 	.word	0x00000fb0


	//   ....[10]....
        /*0120*/ 	.word	0x000012b0


	//   ....[11]....
        /*0124*/ 	.word	0x000012c0


	//   ....[12]....
        /*0128*/ 	.word	0x00001350


	//   ....[13]....
        /*012c*/ 	.word	0x00001370


	//   ....[14]....
        /*0130*/ 	.word	0x000013d0


	//   ....[15]....
        /*0134*/ 	.word	0x00001410


	//   ....[16]....
        /*0138*/ 	.word	0x00001450


	//   ....[17]....
        /*013c*/ 	.word	0x00001480


	//   ....[18]....
        /*0140*/ 	.word	0x000014d0


	//   ....[19]....
        /*0144*/ 	.word	0x00001530


	//   ....[20]....
        /*0148*/ 	.word	0x00002d90


	//   ....[21]....
        /*014c*/ 	.word	0x00002da0


	//   ....[22]....
        /*0150*/ 	.word	0x00002e20


	//   ....[23]....
        /*0154*/ 	.word	0x00002e30


	//   ....[24]....
        /*0158*/ 	.word	0x00002e90


	//   ....[25]....
        /*015c*/ 	.word	0x00002eb0


	//   ....[26]....
        /*0160*/ 	.word	0x00002ef0


	//   ....[27]....
        /*0164*/ 	.word	0x00002f20


	//   ....[28]....
        /*0168*/ 	.word	0x00002f70


	//   ....[29]....
        /*016c*/ 	.word	0x00002fc0


	//----- nvinfo : EIATTR_VRC_CTA_INIT_COUNT
	.align		4
.L_454:
        /*0170*/ 	.byte	0x02, 0x4a
	.zero		1
	.zero		1


	//----- nvinfo : EIATTR_EXIT_INSTR_OFFSETS
	.align		4
        /*0174*/ 	.byte	0x04, 0x1c
        /*0176*/ 	.short	(.L_456 - .L_455)


	//   ....[0]....
.L_455:
        /*0178*/ 	.word	0x00003250


	//   ....[1]....
        /*017c*/ 	.word	0x000032c0


	//----- nvinfo : EIATTR_MAX_THREADS
	.align		4
.L_456:
        /*0180*/ 	.byte	0x04, 0x05
        /*0182*/ 	.short	(.L_458 - .L_457)
.L_457:
        /*0184*/ 	.word	0x00000200
        /*0188*/ 	.word	0x00000001
        /*018c*/ 	.word	0x00000001


	//----- nvinfo : EIATTR_CRS_STACK_SIZE
	.align		4
.L_458:
        /*0190*/ 	.byte	0x04, 0x1e
        /*0192*/ 	.short	(.L_460 - .L_459)
.L_459:
        /*0194*/ 	.word	0x00000000


	//----- nvinfo : EIATTR_CBANK_PARAM_SIZE
	.align		4
.L_460:
        /*0198*/ 	.byte	0x03, 0x19
        /*019a*/ 	.short	0x006a


	//----- nvinfo : EIATTR_PARAM_CBANK
	.align		4
        /*019c*/ 	.byte	0x04, 0x0a
        /*019e*/ 	.short	(.L_462 - .L_461)
	.align		4
.L_461:
        /*01a0*/ 	.word	index@(.nv.constant0._ZN3cub18CUB_300001_SM_10006detail6reduce18DeviceReduceKernelINS2_10policy_hubIlyN4cuda3std3__44plusIlEEE10Policy1000EN6thrust24THRUST_300001_SM_1000_NS18transform_iteratorI11is_positiveNSD_6detail15normal_iteratorINSD_10device_ptrIdEEEEllEEyS9_lNS7_10__identityEEEvT0_PT3_T1_NS0_13GridEvenShareISQ_EET2_T4_)
        /*01a4*/ 	.short	0x0380
        /*01a6*/ 	.short	0x006a


	//----- nvinfo : EIATTR_SW_WAR
	.align		4
.L_462:
        /*01a8*/ 	.byte	0x04, 0x36
        /*01aa*/ 	.short	(.L_464 - .L_463)
.L_463:
        /*01ac*/ 	.word	0x00000008
.L_464:


//--------------------- .nv.info._ZN3cub18CUB_300001_SM_10006detail6reduce28DeviceReduceSingleTileKernelINS2_10policy_hubIlyN4cuda3std3__44plusIlEEE10Policy1000EN6thrust24THRUST_300001_SM_1000_NS18transform_iteratorI11is_positiveNSD_6detail15normal_iteratorINSD_10device_ptrIdEEEEllEEPlyS9_llNS7_10__identityEEEvT0_T1_T2_T3_T4_T6_ --------------------------
	.section	.nv.info._ZN3cub18CUB_300001_SM_10006detail6reduce28DeviceReduceSingleTileKernelINS2_10policy_hubIlyN4cuda3std3__44plusIlEEE10Policy1000EN6thrust24THRUST_300001_SM_1000_NS18transform_iteratorI11is_positiveNSD_6detail15normal_iteratorINSD_10device_ptrIdEEEEllEEPlyS9_llNS7_10__identityEEEvT0_T1_T2_T3_T4_T6_,"",@"SHT_CUDA_INFO"
	.sectionflags	@""
	.align	4


	//----- nvinfo : EIATTR_CUDA_API_VERSION
	.align		4
        /*0000*/ 	.byte	0x04, 0x37
        /*0002*/ 	.short	(.L_466 - .L_465)
.L_465:
        /*0004*/ 	.word	0x00000082


	//----- nvinfo : EIATTR_KPARAM_INFO
	.align		4
.L_466:
        /*0008*/ 	.byte	0x04, 0x17
        /*000a*/ 	.short	(.L_468 - .L_467)
.L_467:
        /*000c*/ 	.word	0x00000000
        /*0010*/ 	.short	0x0005
        /*0012*/ 	.short	0x0030
        /*0014*/ 	.byte	0x00, 0xf0, 0x05, 0x00


	//----- nvinfo : EIATTR_KPARAM_INFO
	.align		4
.L_468:
        /*0018*/ 	.byte	0x04, 0x17
        /*001a*/ 	.short	(.L_470 - .L_469)
.L_469:
        /*001c*/ 	.word	0x00000000
        /*0020*/ 	.short	0x0004
        /*0022*/ 	.short	0x0028
        /*0024*/ 	.byte	0x00, 0xf0, 0x21, 0x00


	//----- nvinfo : EIATTR_KPARAM_INFO
	.align		4
.L_470:
        /*0028*/ 	.byte	0x04, 0x17
        /*002a*/ 	.short	(.L_472 - .L_471)
.L_471:
        /*002c*/ 	.word	0x00000000
        /*0030*/ 	.short	0x0003
        /*0032*/ 	.short	0x0020
        /*0034*/ 	.byte	0x00, 0xf0, 0x05, 0x00


	//----- nvinfo : EIATTR_KPARAM_INFO
	.align		4
.L_472:
        /*0038*/ 	.byte	0x04, 0x17
        /*003a*/ 	.short	(.L_474 - .L_473)
.L_473:
        /*003c*/ 	.word	0x00000000
        /*0040*/ 	.short	0x0002
        /*0042*/ 	.short	0x0018
        /*0044*/ 	.byte	0x00, 0xf0, 0x21, 0x00


	//----- nvinfo : EIATTR_KPARAM_INFO
	.align		4
.L_474:
        /*0048*/ 	.byte	0x04, 0x17
        /*004a*/ 	.short	(.L_476 - .L_475)
.L_475:
        /*004c*/ 	.word	0x00000000
        /*0050*/ 	.short	0x0001
        /*0052*/ 	.short	0x0010
        /*0054*/ 	.byte	0x00, 0xf5, 0x21, 0x00


	//----- nvinfo : EIATTR_KPARAM_INFO
	.align		4
.L_476:
        /*0058*/ 	.byte	0x04, 0x17
        /*005a*/ 	.short	(.L_478 - .L_477)
.L_477:
        /*005c*/ 	.word	0x00000000
        /*0060*/ 	.short	0x0000
        /*0062*/ 	.short	0x0000
        /*0064*/ 	.byte	0x00, 0xf0, 0x41, 0x00


	//----- nvinfo : EIATTR_SPARSE_MMA_MASK
	.align		4
.L_478:
        /*0068*/ 	.byte	0x03, 0x50
        /*006a*/ 	.short	0x0000


	//----- nvinfo : EIATTR_MAXREG_COUNT
	.align		4
        /*006c*/ 	.byte	0x03, 0x1b
        /*006e*/ 	.short	0x0080


	//----- nvinfo : EIATTR_NUM_BARRIERS
	.align		4
        /*0070*/ 	.byte	0x02, 0x4c
        /*0072*/ 	.byte	0x01
	.zero		1


	//----- nvinfo : EIATTR_MERCURY_ISA_VERSION
	.align		4
        /*0074*/ 	.byte	0x03, 0x5f
        /*0076*/ 	.short	0x0101


	//----- nvinfo : EIATTR_COOP_GROUP_MASK_REGIDS
	.align		4
        /*0078*/ 	.byte	0x04, 0x29
        /*007a*/ 	.short	(.L_480 - .L_479)


	//   ....[0]....
.L_479:
        /*007c*/ 	.word	0xffffffff


	//   ....[1]....
        /*0080*/ 	.word	0xffffffff


	//   ....[2]....
        /*0084*/ 	.word	0xffffffff


	//   ....[3]....
        /*0088*/ 	.word	0xffffffff


	//   ....[4]....
        /*008c*/ 	.word	0xffffffff


	//   ....[5]....
        /*0090*/ 	.word	0xffffffff


	//   ....[6]....
        /*0094*/ 	.word	0xffffffff


	//   ....[7]....
        /*0098*/ 	.word	0xffffffff


	//   ....[8]....
        /*009c*/ 	.word	0xffffffff


	//   ....[9]....
        /*00a0*/ 	.word	0xffffffff


	//   ....[10]....
        /*00a4*/ 	.word	0xffffffff


	//   ....[11]....
        /*00a8*/ 	.word	0xffffffff


	//   ....[12]....
        /*00ac*/ 	.word	0xffffffff


	//   ....[13]....
        /*00b0*/ 	.word	0xffffffff


	//   ....[14]....
        /*00b4*/ 	.word	0xffffffff


	//   ....[15]....
        /*00b8*/ 	.word	0xffffffff


	//   ....[16]....
        /*00bc*/ 	.word	0xffffffff


	//   ....[17]....
        /*00c0*/ 	.word	0xffffffff


	//   ....[18]....
        /*00c4*/ 	.word	0xffffffff


	//   ....[19]....
        /*00c8*/ 	.word	0xffffffff


	//   ....[20]....
        /*00cc*/ 	.word	0xffffffff


	//   ....[21]....
        /*00d0*/ 	.word	0xffffffff


	//   ....[22]....
        /*00d4*/ 	.word	0xffffffff


	//   ....[23]....
        /*00d8*/ 	.word	0xffffffff


	//   ....[24]....
        /*00dc*/ 	.word	0xffffffff


	//   ....[25]....
        /*00e0*/ 	.word	0xffffffff


	//   ....[26]....
        /*00e4*/ 	.word	0xffffffff


	//   ....[27]....
        /*00e8*/ 	.word	0xffffffff


	//   ....[28]....
        /*00ec*/ 	.word	0xffffffff


	//   ....[29]....
        /*00f0*/ 	.word	0xffffffff


	//----- nvinfo : EIATTR_COOP_GROUP_INSTR_OFFSETS
	.align		4
.L_480:
        /*00f4*/ 	.byte	0x04, 0x28
        /*00f6*/ 	.short	(.L_482 - .L_481)


	//   ....[0]....
.L_481:
        /*00f8*/ 	.word	0x00000d00


	//   ....[1]....
        /*00fc*/ 	.word	0x00000d10


	//   ....[2]....
        /*0100*/ 	.word	0x00000d70


	//   ....[3]....
        /*0104*/ 	.word	0x00000d90


	//   ....[4]....
        /*0108*/ 	.word	0x00000de0


	//   ....[5]....
        /*010c*/ 	.word	0x00000e00


	//   ....[6]....
        /*0110*/ 	.word	0x00000e40


	//   ....[7]....
        /*0114*/ 	.word	0x00000e80


	//   ....[8]....
        /*0118*/ 	.word	0x00000ee0


	//   ....[9]....
        /*011c*/ 	.word	0x00000f10


	//   ....[10]....
        /*0120*/ 	.word	0x00001220


	//   ....[11]....
        /*0124*/ 	.word	0x00001230


	//   ....[12]....
        /*0128*/ 	.word	0x000012c0


	//   ....[13]....
        /*012c*/ 	.word	0x000012f0


	//   ....[14]....
        /*0130*/ 	.word	0x00001340


	//   ....[15]....
        /*0134*/ 	.word	0x00001370


	//   ....[16]....
        /*0138*/ 	.word	0x000013b0


	//   ....[17]....
        /*013c*/ 	.word	0x000013e0


	//   ....[18]....
        /*0140*/ 	.word	0x00001420


	//   ....[19]....
        /*0144*/ 	.word	0x00001460


	//   ....[20]....
        /*0148*/ 	.word	0x00002bc0


	//   ....[21]....
        /*014c*/ 	.word	0x00002bd0


	//   ....[22]....
        /*0150*/ 	.word	0x00002c50


	//   ....[23]....
        /*0154*/ 	.word	0x00002c60


	//   ....[24]....
        /*0158*/ 	.word	0x00002cc0


	//   ....[25]....
        /*015c*/ 	.word	0x00002ce0


	//   ....[26]....
        /*0160*/ 	.word	0x00002d20


	//   ....[27]....
        /*0164*/ 	.word	0x00002d50


	//   ....[28]....
        /*0168*/ 	.word	0x00002da0


	//   ....[29]....
        /*016c*/ 	.word	0x00002df0


	//----- nvinfo : EIATTR_VRC_CTA_INIT_COUNT
	.align		4
.L_482:
        /*0170*/ 	.byte	0x02, 0x4a
	.zero		1
	.zero		1


	//----- nvinfo : EIATTR_EXIT_INSTR_OFFSETS
	.align		4
        /*0174*/ 	.byte	0x04, 0x1c
        /*0176*/ 	.short	(.L_484 - .L_483)


	//   ....[0]....
.L_483:
        /*0178*/ 	.word	0x000000a0


	//   ....[1]....
        /*017c*/ 	.word	0x000000e0


	//   ....[2]....
        /*0180*/ 	.word	0x00003060


	//   ....[3]....
        /*0184*/ 	.word	0x000030c0


	//----- nvinfo : EIATTR_MAX_THREADS
	.align		4
.L_484:
        /*0188*/ 	.byte	0x04, 0x05
        /*018a*/ 	.short	(.L_486 - .L_485)
.L_485:
        /*018c*/ 	.word	0x00000200
        /*0190*/ 	.word	0x00000001
        /*0194*/ 	.word	0x00000001


	//----- nvinfo : EIATTR_CRS_STACK_SIZE
	.align		4
.L_486:
        /*0198*/ 	.byte	0x04, 0x1e
        /*019a*/ 	.short	(.L_488 - .L_487)
.L_487:
        /*019c*/ 	.word	0x00000000


	//----- nvinfo : EIATTR_CBANK_PARAM_SIZE
	.align		4
.L_488:
        /*01a0*/ 	.byte	0x03, 0x19
        /*01a2*/ 	.short	0x0031


	//----- nvinfo : EIATTR_PARAM_CBANK
	.align		4
        /*01a4*/ 	.byte	0x04, 0x0a
        /*01a6*/ 	.short	(.L_490 - .L_489)
	.align		4
.L_489:
        /*01a8*/ 	.word	index@(.nv.constant0._ZN3cub18CUB_300001_SM_10006detail6reduce28DeviceReduceSingleTileKernelINS2_10policy_hubIlyN4cuda3std3__44plusIlEEE10Policy1000EN6thrust24THRUST_300001_SM_1000_NS18transform_iteratorI11is_positiveNSD_6detail15normal_iteratorINSD_10device_ptrIdEEEEllEEPlyS9_llNS7_10__identityEEEvT0_T1_T2_T3_T4_T6_)
        /*01ac*/ 	.short	0x0380
        /*01ae*/ 	.short	0x0031


	//----- nvinfo : EIATTR_SW_WAR
	.align		4
.L_490:
        /*01b0*/ 	.byte	0x04, 0x36
        /*01b2*/ 	.short	(.L_492 - .L_491)
.L_491:
        /*01b4*/ 	.word	0x00000008
.L_492:


//--------------------- .nv.info._ZN3cub18CUB_300001_SM_10006detail6reduce28DeviceReduceSingleTileKernelINS2_10policy_hubIljN4cuda3std3__44plusIlEEE10Policy1000EPlSC_iS9_llNS7_10__identityEEEvT0_T1_T2_T3_T4_T6_ --------------------------
	.section	.nv.info._ZN3cub18CUB_300001_SM_10006detail6reduce28DeviceReduceSingleTileKernelINS2_10policy_hubIljN4cuda3std3__44plusIlEEE10Policy1000EPlSC_iS9_llNS7_10__identityEEEvT0_T1_T2_T3_T4_T6_,"",@"SHT_CUDA_INFO"
	.sectionflags	@""
	.align	4


	//----- nvinfo : EIATTR_CUDA_API_VERSION
	.align		4
        /*0000*/ 	.byte	0x04, 0x37
        /*0002*/ 	.short	(.L_494 - .L_493)
.L_493:
        /*0004*/ 	.word	0x00000082


	//----- nvinfo : EIATTR_KPARAM_INFO
	.align		4
.L_494:
        /*0008*/ 	.byte	0x04, 0x17
        /*000a*/ 	.short	(.L_496 - .L_495)
.L_495:
        /*000c*/ 	.word	0x00000000
        /*0010*/ 	.short	0x0005
        /*0012*/ 	.short	0x0020
        /*0014*/ 	.byte	0x00, 0xf0, 0x05, 0x00


	//----- nvinfo : EIATTR_KPARAM_INFO
	.align		4
.L_496:
        /*0018*/ 	.byte	0x04, 0x17
        /*001a*/ 	.short	(.L_498 - .L_497)
.L_497:
        /*001c*/ 	.word	0x00000000
        /*0020*/ 	.short	0x0004
        /*0022*/ 	.short	0x0018
        /*0024*/ 	.byte	0x00, 0xf0, 0x21, 0x00


	//----- nvinfo : EIATTR_KPARAM_INFO
	.align		4
.L_498:
        /*0028*/ 	.byte	0x04, 0x17
        /*002a*/ 	.short	(.L_500 - .L_499)
.L_499:
        /*002c*/ 	.word	0x00000000
        /*0030*/ 	.short	0x0003
        /*0032*/ 	.short	0x0014
        /*0034*/ 	.byte	0x00, 0xf0, 0x05, 0x00


	//----- nvinfo : EIATTR_KPARAM_INFO
	.align		4
.L_500:
        /*0038*/ 	.byte	0x04, 0x17
        /*003a*/ 	.short	(.L_502 - .L_501)
.L_501:
        /*003c*/ 	.word	0x00000000
        /*0040*/ 	.short	0x0002
        /*0042*/ 	.short	0x0010
        /*0044*/ 	.byte	0x00, 0xf0, 0x11, 0x00


	//----- nvinfo : EIATTR_KPARAM_INFO
	.align		4
.L_502:
        /*0048*/ 	.byte	0x04, 0x17
        /*004a*/ 	.short	(.L_504 - .L_503)
.L_503:
        /*004c*/ 	.word	0x00000000
        /*0050*/ 	.short	0x0001
        /*0052*/ 	.short	0x0008
        /*0054*/ 	.byte	0x00, 0xf5, 0x21, 0x00


	//----- nvinfo : EIATTR_KPARAM_INFO
	.align		4
.L_504:
        /*0058*/ 	.byte	0x04, 0x17
        /*005a*/ 	.short	(.L_506 - .L_505)
.L_505:
        /*005c*/ 	.word	0x00000000
        /*0060*/ 	.short	0x0000
        /*0062*/ 	.short	0x0000
        /*0064*/ 	.byte	0x00, 0xf5, 0x21, 0x00


	//----- nvinfo : EIATTR_SPARSE_MMA_MASK
	.align		4
.L_506:
        /*0068*/ 	.byte	0x03, 0x50
        /*006a*/ 	.short	0x0000


	//----- nvinfo : EIATTR_MAXREG_COUNT
	.align		4
        /*006c*/ 	.byte	0x03, 0x1b
        /*006e*/ 	.short	0x0080


	//----- nvinfo : EIATTR_NUM_BARRIERS
	.align		4
        /*0070*/ 	.byte	0x02, 0x4c
        /*0072*/ 	.byte	0x01
	.zero		1


	//----- nvinfo : EIATTR_MERCURY_ISA_VERSION
	.align		4
        /*0074*/ 	.byte	0x03, 0x5f
        /*0076*/ 	.short	0x0101


	//----- nvinfo : EIATTR_COOP_GROUP_MASK_REGIDS
	.align		4
        /*0078*/ 	.byte	0x04, 0x29
        /*007a*/ 	.short	(.L_508 - .L_507)


	//   ....[0]....
.L_507:
        /*007c*/ 	.word	0xffffffff


	//   ....[1]....
        /*0080*/ 	.word	0xffffffff


	//   ....[2]....
        /*0084*/ 	.word	0xffffffff


	//   ....[3]....
        /*0088*/ 	.word	0xffffffff


	//   ....[4]....
        /*008c*/ 	.word	0xffffffff


	//   ....[5]....
        /*0090*/ 	.word	0xffffffff


	//   ....[6]....
        /*0094*/ 	.word	0xffffffff


	//   ....[7]....
        /*0098*/ 	.word	0xffffffff


	//   ....[8]....
        /*009c*/ 	.word	0xffffffff


	//   ....[9]....
        /*00a0*/ 	.word	0xffffffff


	//   ....[10]....
        /*00a4*/ 	.word	0xffffffff


	//   ....[11]....
        /*00a8*/ 	.word	0xffffffff


	//   ....[12]....
        /*00ac*/ 	.word	0xffffffff


	//   ....[13]....
        /*00b0*/ 	.word	0xffffffff


	//   ....[14]....
        /*00b4*/ 	.word	0xffffffff


	//   ....[15]....
        /*00b8*/ 	.word	0xffffffff


	//   ....[16]....
        /*00bc*/ 	.word	0xffffffff


	//   ....[17]....
        /*00c0*/ 	.word	0xffffffff


	//   ....[18]....
        /*00c4*/ 	.word	0xffffffff


	//   ....[19]....
        /*00c8*/ 	.word	0xffffffff


	//   ....[20]....
        /*00cc*/ 	.word	0xffffffff


	//   ....[21]....
        /*00d0*/ 	.word	0xffffffff


	//   ....[22]....
        /*00d4*/ 	.word	0xffffffff


	//   ....[23]....
        /*00d8*/ 	.word	0xffffffff


	//   ....[24]....
        /*00dc*/ 	.word	0xffffffff


	//   ....[25]....
        /*00e0*/ 	.word	0xffffffff


	//   ....[26]....
        /*00e4*/ 	.word	0xffffffff


	//   ....[27]....
        /*00e8*/ 	.word	0xffffffff


	//   ....[28]....
        /*00ec*/ 	.word	0xffffffff


	//   ....[29]....
        /*00f0*/ 	.word	0xffffffff


	//----- nvinfo : EIATTR_COOP_GROUP_INSTR_OFFSETS
	.align		4
.L_508:
        /*00f4*/ 	.byte	0x04, 0x28
        /*00f6*/ 	.short	(.L_510 - .L_509)


	//   ....[0]....
.L_509:
        /*00f8*/ 	.word	0x00000970


	//   ....[1]....
        /*00fc*/ 	.word	0x00000980


	//   ....[2]....
        /*0100*/ 	.word	0x000009e0


	//   ....[3]....
        /*0104*/ 	.word	0x00000a00


	//   ....[4]....
        /*0108*/ 	.word	0x00000a50


	//   ....[5]....
        /*010c*/ 	.word	0x00000a70


	//   ....[6]....
        /*0110*/ 	.word	0x00000ab0


	//   ....[7]....
        /*0114*/ 	.word	0x00000af0


	//   ....[8]....
        /*0118*/ 	.word	0x00000b40


	//   ....[9]....
        /*011c*/ 	.word	0x00000b80


	//   ....[10]....
        /*0120*/ 	.word	0x00000e80


	//   ....[11]....
        /*0124*/ 	.word	0x00000e90


	//   ....[12]....
        /*0128*/ 	.word	0x00000f10


	//   ....[13]....
        /*012c*/ 	.word	0x00000f30


	//   ....[14]....
        /*0130*/ 	.word	0x00000f70


	//   ....[15]....
        /*0134*/ 	.word	0x00000fb0


	//   ....[16]....
        /*0138*/ 	.word	0x00001010


	//   ....[17]....
        /*013c*/ 	.word	0x00001040


	//   ....[18]....
        /*0140*/ 	.word	0x00001080


	//   ....[19]....
        /*0144*/ 	.word	0x000010c0


	//   ....[20]....
        /*0148*/ 	.word	0x000021b0


	//   ....[21]....
        /*014c*/ 	.word	0x000021c0


	//   ....[22]....
        /*0150*/ 	.word	0x00002240


	//   ....[23]....
        /*0154*/ 	.word	0x00002250


	//   ....[24]....
        /*0158*/ 	.word	0x000022b0


	//   ....[25]....
        /*015c*/ 	.word	0x000022d0


	//   ....[26]....
        /*0160*/ 	.word	0x00002310


	//   ....[27]....
        /*0164*/ 	.word	0x00002340


	//   ....[28]....
        /*0168*/ 	.word	0x00002380


	//   ....[29]....
        /*016c*/ 	.word	0x000023e0


	//----- nvinfo : EIATTR_VRC_CTA_INIT_COUNT
	.align		4
.L_510:
        /*0170*/ 	.byte	0x02, 0x4a
	.zero		1
	.zero		1


	//----- nvinfo : EIATTR_EXIT_INSTR_OFFSETS
	.align		4
        /*0174*/ 	.byte	0x04, 0x1c
        /*0176*/ 	.short	(.L_512 - .L_511)


	//   ....[0]....
.L_511:
        /*0178*/ 	.word	0x00000080


	//   ....[1]....
        /*017c*/ 	.word	0x000000c0


	//   ....[2]....
        /*0180*/ 	.word	0x00002650


	//   ....[3]....
        /*0184*/ 	.word	0x000026b0


	//----- nvinfo : EIATTR_MAX_THREADS
	.align		4
.L_512:
        /*0188*/ 	.byte	0x04, 0x05
        /*018a*/ 	.short	(.L_514 - .L_513)
.L_513:
        /*018c*/ 	.word	0x00000200
        /*0190*/ 	.word	0x00000001
        /*0194*/ 	.word	0x00000001


	//----- nvinfo : EIATTR_CRS_STACK_SIZE
	.align		4
.L_514:
        /*0198*/ 	.byte	0x04, 0x1e
        /*019a*/ 	.short	(.L_516 - .L_515)
.L_515:
        /*019c*/ 	.word	0x00000000


	//----- nvinfo : EIATTR_CBANK_PARAM_SIZE
	.align		4
.L_516:
        /*01a0*/ 	.byte	0x03, 0x19
        /*01a2*/ 	.short	0x0021


	//----- nvinfo : EIATTR_PARAM_CBANK
	.align		4
        /*01a4*/ 	.byte	0x04, 0x0a
        /*01a6*/ 	.short	(.L_518 - .L_517)
	.align		4
.L_517:
        /*01a8*/ 	.word	index@(.nv.constant0._ZN3cub18CUB_300001_SM_10006detail6reduce28DeviceReduceSingleTileKernelINS2_10policy_hubIljN4cuda3std3__44plusIlEEE10Policy1000EPlSC_iS9_llNS7_10__identityEEEvT0_T1_T2_T3_T4_T6_)
        /*01ac*/ 	.short	0x0380
        /*01ae*/ 	.short	0x0021


	//----- nvinfo : EIATTR_SW_WAR
	.align		4
.L_518:
        /*01b0*/ 	.byte	0x04, 0x36
        /*01b2*/ 	.short	(.L_520 - .L_519)
.L_519:
        /*01b4*/ 	.word	0x00000008
.L_520:


//--------------------- .nv.info._ZN3cub18CUB_300001_SM_10006detail6reduce18DeviceReduceKernelINS2_10policy_hubIljN4cuda3std3__44plusIlEEE10Policy1000EN6thrust24THRUST_300001_SM_1000_NS18transform_iteratorI11is_positiveNSD_6detail15normal_iteratorINSD_10device_ptrIdEEEEllEEjS9_lNS7_10__identityEEEvT0_PT3_T1_NS0_13GridEvenShareISQ_EET2_T4_ --------------------------
	.section	.nv.info._ZN3cub18CUB_300001_SM_10006detail6reduce18DeviceReduceKernelINS2_10policy_hubIljN4cuda3std3__44plusIlEEE10Policy1000EN6thrust24THRUST_300001_SM_1000_NS18transform_iteratorI11is_positiveNSD_6detail15normal_iteratorINSD_10device_ptrIdEEEEllEEjS9_lNS7_10__identityEEEvT0_PT3_T1_NS0_13GridEvenShareISQ_EET2_T4_,"",@"SHT_CUDA_INFO"
	.sectionflags	@""
	.align	4


	//----- nvinfo : EIATTR_CUDA_API_VERSION
	.align		4
        /*0000*/ 	.byte	0x04, 0x37
        /*0002*/ 	.short	(.L_522 - .L_521)
.L_521:
        /*0004*/ 	.word	0x00000082


	//----- nvinfo : EIATTR_KPARAM_INFO
	.align		4
.L_522:
        /*0008*/ 	.byte	0x04, 0x17
        /*000a*/ 	.short	(.L_524 - .L_523)
.L_523:
        /*000c*/ 	.word	0x00000000
        /*0010*/ 	.short	0x0005
        /*0012*/ 	.short	0x0045
        /*0014*/ 	.byte	0x00, 0xf0, 0x05, 0x00


	//----- nvinfo : EIATTR_KPARAM_INFO
	.align		4
.L_524:
        /*0018*/ 	.byte	0x04, 0x17
        /*001a*/ 	.short	(.L_526 - .L_525)
.L_525:
        /*001c*/ 	.word	0x00000000
        /*0020*/ 	.short	0x0004
        /*0022*/ 	.short	0x0044
        /*0024*/ 	.byte	0x00, 0xf0, 0x05, 0x00


	//----- nvinfo : EIATTR_KPARAM_INFO
	.align		4
.L_526:
        /*0028*/ 	.byte	0x04, 0x17
        /*002a*/ 	.short	(.L_528 - .L_527)
.L_527:
        /*002c*/ 	.word	0x00000000
        /*0030*/ 	.short	0x0003
        /*0032*/ 	.short	0x001c
        /*0034*/ 	.byte	0x00, 0xf0, 0xa1, 0x00


	//----- nvinfo : EIATTR_KPARAM_INFO
	.align		4
.L_528:
        /*0038*/ 	.byte	0x04, 0x17
        /*003a*/ 	.short	(.L_530 - .L_529)
.L_529:
        /*003c*/ 	.word	0x00000000
        /*0040*/ 	.short	0x0002
        /*0042*/ 	.short	0x0018
        /*0044*/ 	.byte	0x00, 0xf0, 0x11, 0x00


	//----- nvinfo : EIATTR_KPARAM_INFO
	.align		4
.L_530:
        /*0048*/ 	.byte	0x04, 0x17
        /*004a*/ 	.short	(.L_532 - .L_531)
.L_531:
        /*004c*/ 	.word	0x00000000
        /*0050*/ 	.short	0x0001
        /*0052*/ 	.short	0x0010
        /*0054*/ 	.byte	0x00, 0xf5, 0x21, 0x00


	//----- nvinfo : EIATTR_KPARAM_INFO
	.align		4
.L_532:
        /*0058*/ 	.byte	0x04, 0x17
        /*005a*/ 	.short	(.L_534 - .L_533)
.L_533:
        /*005c*/ 	.word	0x00000000
        /*0060*/ 	.short	0x0000
        /*0062*/ 	.short	0x0000
        /*0064*/ 	.byte	0x00, 0xf0, 0x41, 0x00


	//----- nvinfo : EIATTR_SPARSE_MMA_MASK
	.align		4
.L_534:
        /*0068*/ 	.byte	0x03, 0x50
        /*006a*/ 	.short	0x0000


	//----- nvinfo : EIATTR_MAXREG_COUNT
	.align		4
        /*006c*/ 	.byte	0x03, 0x1b
        /*006e*/ 	.short	0x0080


	//----- nvinfo : EIATTR_NUM_BARRIERS
	.align		4
        /*0070*/ 	.byte	0x02, 0x4c
        /*0072*/ 	.byte	0x01
	.zero		1


	//----- nvinfo : EIATTR_MERCURY_ISA_VERSION
	.align		4
        /*0074*/ 	.byte	0x03, 0x5f
        /*0076*/ 	.short	0x0101


	//----- nvinfo : EIATTR_COOP_GROUP_MASK_REGIDS
	.align		4
        /*0078*/ 	.byte	0x04, 0x29
        /*007a*/ 	.short	(.L_536 - .L_535)


	//   ....[0]....
.L_535:
        /*007c*/ 	.word	0xffffffff


	//   ....[1]....
        /*0080*/ 	.word	0xffffffff


	//   ....[2]....
        /*0084*/ 	.word	0xffffffff


	//   ....[3]....
        /*0088*/ 	.word	0xffffffff


	//   ....[4]....
        /*008c*/ 	.word	0xffffffff


	//   ....[5]....
        /*0090*/ 	.word	0xffffffff


	//   ....[6]....
        /*0094*/ 	.word	0xffffffff


	//   ....[7]....
        /*0098*/ 	.word	0xffffffff


	//   ....[8]....
        /*009c*/ 	.word	0xffffffff


	//   ....[9]....
        /*00a0*/ 	.word	0xffffffff


	//   ....[10]....
        /*00a4*/ 	.word	0xffffffff


	//   ....[11]....
        /*00a8*/ 	.word	0xffffffff


	//   ....[12]....
        /*00ac*/ 	.word	0xffffffff


	//   ....[13]....
        /*00b0*/ 	.word	0xffffffff


	//   ....[14]....
        /*00b4*/ 	.word	0xffffffff


	//   ....[15]....
        /*00b8*/ 	.word	0xffffffff


	//   ....[16]....
        /*00bc*/ 	.word	0xffffffff


	//   ....[17]....
        /*00c0*/ 	.word	0xffffffff


	//   ....[18]....
        /*00c4*/ 	.word	0xffffffff


	//   ....[19]....
        /*00c8*/ 	.word	0xffffffff


	//   ....[20]....
        /*00cc*/ 	.word	0xffffffff


	//   ....[21]....
        /*00d0*/ 	.word	0xffffffff


	//   ....[22]....
        /*00d4*/ 	.word	0xffffffff


	//   ....[23]....
        /*00d8*/ 	.word	0xffffffff


	//   ....[24]....
        /*00dc*/ 	.word	0xffffffff


	//   ....[25]....
        /*00e0*/ 	.word	0xffffffff


	//   ....[26]....
        /*00e4*/ 	.word	0xffffffff


	//   ....[27]....
        /*00e8*/ 	.word	0xffffffff


	//   ....[28]....
        /*00ec*/ 	.word	0xffffffff


	//   ....[29]....
        /*00f0*/ 	.word	0xffffffff


	//----- nvinfo : EIATTR_COOP_GROUP_INSTR_OFFSETS
	.align		4
.L_536:
        /*00f4*/ 	.byte	0x04, 0x28
        /*00f6*/ 	.short	(.L_538 - .L_537)


	//   ....[0]....
.L_537:
        /*00f8*/ 	.word	0x00000fd0


	//   ....[1]....
        /*00fc*/ 	.word	0x00000fe0


	//   ....[2]....
        /*0100*/ 	.word	0x00001040


	//   ....[3]....
        /*0104*/ 	.word	0x00001060


	//   ....[4]....
        /*0108*/ 	.word	0x000010b0


	//   ....[5]....
        /*010c*/ 	.word	0x000010d0


	//   ....[6]....
        /*0110*/ 	.word	0x00001110


	//   ....[7]....
        /*0114*/ 	.word	0x00001150


	//   ....[8]....
        /*0118*/ 	.word	0x000011b0


	//   ....[9]....
        /*011c*/ 	.word	0x000011f0


	//   ....[10]....
        /*0120*/ 	.word	0x000014e0


	//   ....[11]....
        /*0124*/ 	.word	0x000014f0


	//   ....[12]....
        /*0128*/ 	.word	0x00001570


	//   ....[13]....
        /*012c*/ 	.word	0x000015a0


	//   ....[14]....
        /*0130*/ 	.word	0x000015f0


	//   ....[15]....
        /*0134*/ 	.word	0x00001630


	//   ....[16]....
        /*0138*/ 	.word	0x00001670


	//   ....[17]....
        /*013c*/ 	.word	0x000016b0


	//   ....[18]....
        /*0140*/ 	.word	0x000016e0


	//   ....[19]....
        /*0144*/ 	.word	0x00001750


	//   ....[20]....
        /*0148*/ 	.word	0x000030e0


	//   ....[21]....
        /*014c*/ 	.word	0x000030f0


	//   ....[22]....
        /*0150*/ 	.word	0x00003170


	//   ....[23]....
        /*0154*/ 	.word	0x00003180


	//   ....[24]....
        /*0158*/ 	.word	0x000031e0


	//   ....[25]....
        /*015c*/ 	.word	0x00003200


	//   ....[26]....
        /*0160*/ 	.word	0x00003240


	//   ....[27]....
        /*0164*/ 	.word	0x00003270


	//   ....[28]....
        /*0168*/ 	.word	0x000032b0


	//   ....[29]....
        /*016c*/ 	.word	0x00003310


	//----- nvinfo : EIATTR_VRC_CTA_INIT_COUNT
	.align		4
.L_538:
        /*0170*/ 	.byte	0x02, 0x4a
	.zero		1
	.zero		1


	//----- nvinfo : EIATTR_EXIT_INSTR_OFFSETS
	.align		4
        /*0174*/ 	.byte	0x04, 0x1c
        /*0176*/ 	.short	(.L_540 - .L_539)


	//   ....[0]....
.L_539:
        /*0178*/ 	.word	0x00003580


	//   ....[1]....
        /*017c*/ 	.word	0x000035c0


	//----- nvinfo : EIATTR_MAX_THREADS
	.align		4
.L_540:
        /*0180*/ 	.byte	0x04, 0x05
        /*0182*/ 	.short	(.L_542 - .L_541)
.L_541:
        /*0184*/ 	.word	0x00000200
        /*0188*/ 	.word	0x00000001
        /*018c*/ 	.word	0x00000001


	//----- nvinfo : EIATTR_CRS_STACK_SIZE
	.align		4
.L_542:
        /*0190*/ 	.byte	0x04, 0x1e
        /*0192*/ 	.short	(.L_544 - .L_543)
.L_543:
        /*0194*/ 	.word	0x00000000


	//----- nvinfo : EIATTR_CBANK_PARAM_SIZE
	.align		4
.L_544:
        /*0198*/ 	.byte	0x03, 0x19
        /*019a*/ 	.short	0x0046


	//----- nvinfo : EIATTR_PARAM_CBANK
	.align		4
        /*019c*/ 	.byte	0x04, 0x0a
        /*019e*/ 	.short	(.L_546 - .L_545)
	.align		4
.L_545:
        /*01a0*/ 	.word	index@(.nv.constant0._ZN3cub18CUB_300001_SM_10006detail6reduce18DeviceReduceKernelINS2_10policy_hubIljN4cuda3std3__44plusIlEEE10Policy1000EN6thrust24THRUST_300001_SM_1000_NS18transform_iteratorI11is_positiveNSD_6detail15normal_iteratorINSD_10device_ptrIdEEEEllEEjS9_lNS7_10__identityEEEvT0_PT3_T1_NS0_13GridEvenShareISQ_EET2_T4_)
        /*01a4*/ 	.short	0x0380
        /*01a6*/ 	.short	0x0046


	//----- nvinfo : EIATTR_SW_WAR
	.align		4
.L_546:
        /*01a8*/ 	.byte	0x04, 0x36
        /*01aa*/ 	.short	(.L_548 - .L_547)
.L_547:
        /*01ac*/ 	.word	0x00000008
.L_548:


//--------------------- .nv.info._ZN3cub18CUB_300001_SM_10006detail6reduce28DeviceReduceSingleTileKernelINS2_10policy_hubIljN4cuda3std3__44plusIlEEE10Policy1000EN6thrust24THRUST_300001_SM_1000_NS18transform_iteratorI11is_positiveNSD_6detail15normal_iteratorINSD_10device_ptrIdEEEEllEEPljS9_llNS7_10__identityEEEvT0_T1_T2_T3_T4_T6_ --------------------------
	.section	.nv.info._ZN3cub18CUB_300001_SM_10006detail6reduce28DeviceReduceSingleTileKernelINS2_10policy_hubIljN4cuda3std3__44plusIlEEE10Policy1000EN6thrust24THRUST_300001_SM_1000_NS18transform_iteratorI11is_positiveNSD_6detail15normal_iteratorINSD_10device_ptrIdEEEEllEEPljS9_llNS7_10__identityEEEvT0_T1_T2_T3_T4_T6_,"",@"SHT_CUDA_INFO"
	.sectionflags	@""
	.align	4


	//----- nvinfo : EIATTR_CUDA_API_VERSION
	.align		4
        /*0000*/ 	.byte	0x04, 0x37
        /*0002*/ 	.short	(.L_550 - .L_549)
.L_549:
        /*0004*/ 	.word	0x00000082


	//----- nvinfo : EIATTR_KPARAM_INFO
	.align		4
.L_550:
        /*0008*/ 	.byte	0x04, 0x17
        /*000a*/ 	.short	(.L_552 - .L_551)
.L_551:
        /*000c*/ 	.word	0x00000000
        /*0010*/ 	.short	0x0005
        /*0012*/ 	.short	0x0028
        /*0014*/ 	.byte	0x00, 0xf0, 0x05, 0x00


	//----- nvinfo : EIATTR_KPARAM_INFO
	.align		4
.L_552:
        /*0018*/ 	.byte	0x04, 0x17
        /*001a*/ 	.short	(.L_554 - .L_553)
.L_553:
        /*001c*/ 	.word	0x00000000
        /*0020*/ 	.short	0x0004
        /*0022*/ 	.short	0x0020
        /*0024*/ 	.byte	0x00, 0xf0, 0x21, 0x00


	//----- nvinfo : EIATTR_KPARAM_INFO
	.align		4
.L_554:
        /*0028*/ 	.byte	0x04, 0x17
        /*002a*/ 	.short	(.L_556 - .L_555)
.L_555:
        /*002c*/ 	.word	0x00000000
        /*0030*/ 	.short	0x0003
        /*0032*/ 	.short	0x001c
        /*0034*/ 	.byte	0x00, 0xf0, 0x05, 0x00


	//----- nvinfo : EIATTR_KPARAM_INFO
	.align		4
.L_556:
        /*0038*/ 	.byte	0x04, 0x17
        /*003a*/ 	.short	(.L_558 - .L_557)
.L_557:
        /*003c*/ 	.word	0x00000000
        /*0040*/ 	.short	0x0002
        /*0042*/ 	.short	0x0018
        /*0044*/ 	.byte	0x00, 0xf0, 0x11, 0x00


	//----- nvinfo : EIATTR_KPARAM_INFO
	.align		4
.L_558:
        /*0048*/ 	.byte	0x04, 0x17
        /*004a*/ 	.short	(.L_560 - .L_559)
.L_559:
        /*004c*/ 	.word	0x00000000
        /*0050*/ 	.short	0x0001
        /*0052*/ 	.short	0x0010
        /*0054*/ 	.byte	0x00, 0xf5, 0x21, 0x00


	//----- nvinfo : EIATTR_KPARAM_INFO
	.align		4
.L_560:
        /*0058*/ 	.byte	0x04, 0x17
        /*005a*/ 	.short	(.L_562 - .L_561)
.L_561:
        /*005c*/ 	.word	0x00000000
        /*0060*/ 	.short	0x0000
        /*0062*/ 	.short	0x0000
        /*0064*/ 	.byte	0x00, 0xf0, 0x41, 0x00


	//----- nvinfo : EIATTR_SPARSE_MMA_MASK
	.align		4
.L_562:
        /*0068*/ 	.byte	0x03, 0x50
        /*006a*/ 	.short	0x0000


	//----- nvinfo : EIATTR_MAXREG_COUNT
	.align		4
        /*006c*/ 	.byte	0x03, 0x1b
        /*006e*/ 	.short	0x0080


	//----- nvinfo : EIATTR_NUM_BARRIERS
	.align		4
        /*0070*/ 	.byte	0x02, 0x4c
        /*0072*/ 	.byte	0x01
	.zero		1


	//----- nvinfo : EIATTR_MERCURY_ISA_VERSION
	.align		4
        /*0074*/ 	.byte	0x03, 0x5f
        /*0076*/ 	.short	0x0101


	//----- nvinfo : EIATTR_COOP_GROUP_MASK_REGIDS
	.align		4
        /*0078*/ 	.byte	0x04, 0x29
        /*007a*/ 	.short	(.L_564 - .L_563)


	//   ....[0]....
.L_563:
        /*007c*/ 	.word	0xffffffff


	//   ....[1]....
        /*0080*/ 	.word	0xffffffff


	//   ....[2]....
        /*0084*/ 	.word	0xffffffff


	//   ....[3]....
        /*0088*/ 	.word	0xffffffff


	//   ....[4]....
        /*008c*/ 	.word	0xffffffff


	//   ....[5]....
        /*0090*/ 	.word	0xffffffff


	//   ....[6]....
        /*0094*/ 	.word	0xffffffff


	//   ....[7]....
        /*0098*/ 	.word	0xffffffff


	//   ....[8]....
        /*009c*/ 	.word	0xffffffff


	//   ....[9]....
        /*00a0*/ 	.word	0xffffffff


	//   ....[10]....
        /*00a4*/ 	.word	0xffffffff


	//   ....[11]....
        /*00a8*/ 	.word	0xffffffff


	//   ....[12]....
        /*00ac*/ 	.word	0xffffffff


	//   ....[13]....
        /*00b0*/ 	.word	0xffffffff


	//   ....[14]....
        /*00b4*/ 	.word	0xffffffff


	//   ....[15]....
        /*00b8*/ 	.word	0xffffffff


	//   ....[16]....
        /*00bc*/ 	.word	0xffffffff


	//   ....[17]....
        /*00c0*/ 	.word	0xffffffff


	//   ....[18]....
        /*00c4*/ 	.word	0xffffffff


	//   ....[19]....
        /*00c8*/ 	.word	0xffffffff


	//   ....[20]....
        /*00cc*/ 	.word	0xffffffff


	//   ....[21]....
        /*00d0*/ 	.word	0xffffffff


	//   ....[22]....
        /*00d4*/ 	.word	0xffffffff


	//   ....[23]....
        /*00d8*/ 	.word	0xffffffff


	//   ....[24]....
        /*00dc*/ 	.word	0xffffffff


	//   ....[25]....
        /*00e0*/ 	.word	0xffffffff


	//   ....[26]....
        /*00e4*/ 	.word	0xffffffff


	//   ....[27]....
        /*00e8*/ 	.word	0xffffffff


	//   ....[28]....
        /*00ec*/ 	.word	0xffffffff


	//   ....[29]....
        /*00f0*/ 	.word	0xffffffff


	//----- nvinfo : EIATTR_COOP_GROUP_INSTR_OFFSETS
	.align		4
.L_564:
        /*00f4*/ 	.byte	0x04, 0x28
        /*00f6*/ 	.short	(.L_566 - .L_565)


	//   ....[0]....
.L_565:
        /*00f8*/ 	.word	0x00000cd0


	//   ....[1]....
        /*00fc*/ 	.word	0x00000ce0


	//   ....[2]....
        /*0100*/ 	.word	0x00000d40


	//   ....[3]....
        /*0104*/ 	.word	0x00000d60


	//   ....[4]....
        /*0108*/ 	.word	0x00000db0


	//   ....[5]....
        /*010c*/ 	.word	0x00000dd0


	//   ....[6]....
        /*0110*/ 	.word	0x00000e10


	//   ....[7]....
        /*0114*/ 	.word	0x00000e50


	//   ....[8]....
        /*0118*/ 	.word	0x00000eb0


	//   ....[9]....
        /*011c*/ 	.word	0x00000ee0


	//   ....[10]....
        /*0120*/ 	.word	0x000011f0


	//   ....[11]....
        /*0124*/ 	.word	0x00001200


	//   ....[12]....
        /*0128*/ 	.word	0x00001290


	//   ....[13]....
        /*012c*/ 	.word	0x000012b0


	//   ....[14]....
        /*0130*/ 	.word	0x00001300


	//   ....[15]....
        /*0134*/ 	.word	0x00001340


	//   ....[16]....
        /*0138*/ 	.word	0x00001380


	//   ....[17]....
        /*013c*/ 	.word	0x000013c0


	//   ....[18]....
        /*0140*/ 	.word	0x00001410


	//   ....[19]....
        /*0144*/ 	.word	0x00001470


	//   ....[20]....
        /*0148*/ 	.word	0x00002c90


	//   ....[21]....
        /*014c*/ 	.word	0x00002ca0


	//   ....[22]....
        /*0150*/ 	.word	0x00002d20


	//   ....[23]....
        /*0154*/ 	.word	0x00002d30


	//   ....[24]....
        /*0158*/ 	.word	0x00002d90


	//   ....[25]....
        /*015c*/ 	.word	0x00002db0


	//   ....[26]....
        /*0160*/ 	.word	0x00002df0


	//   ....[27]....
        /*0164*/ 	.word	0x00002e20


	//   ....[28]....
        /*0168*/ 	.word	0x00002e70


	//   ....[29]....
        /*016c*/ 	.word	0x00002ec0


	//----- nvinfo : EIATTR_VRC_CTA_INIT_COUNT
	.align		4
.L_566:
        /*0170*/ 	.byte	0x02, 0x4a
	.zero		1
	.zero		1


	//----- nvinfo : EIATTR_EXIT_INSTR_OFFSETS
	.align		4
        /*0174*/ 	.byte	0x04, 0x1c
        /*0176*/ 	.short	(.L_568 - .L_567)


	//   ....[0]....
.L_567:
        /*0178*/ 	.word	0x00000080


	//   ....[1]....
        /*017c*/ 	.word	0x000000c0


	//   ....[2]....
        /*0180*/ 	.word	0x00003140


	//   ....[3]....
        /*0184*/ 	.word	0x000031a0


	//----- nvinfo : EIATTR_MAX_THREADS
	.align		4
.L_568:
        /*0188*/ 	.byte	0x04, 0x05
        /*018a*/ 	.short	(.L_570 - .L_569)
.L_569:
        /*018c*/ 	.word	0x00000200
        /*0190*/ 	.word	0x00000001
        /*0194*/ 	.word	0x00000001


	//----- nvinfo : EIATTR_CRS_STACK_SIZE
	.align		4
.L_570:
        /*0198*/ 	.byte	0x04, 0x1e
        /*019a*/ 	.short	(.L_572 - .L_571)
.L_571:
        /*019c*/ 	.word	0x00000000


	//----- nvinfo : EIATTR_CBANK_PARAM_SIZE
	.align		4
.L_572:
        /*01a0*/ 	.byte	0x03, 0x19
        /*01a2*/ 	.short	0x0029


	//----- nvinfo : EIATTR_PARAM_CBANK
	.align		4
        /*01a4*/ 	.byte	0x04, 0x0a
        /*01a6*/ 	.short	(.L_574 - .L_573)
	.align		4
.L_573:
        /*01a8*/ 	.word	index@(.nv.constant0._ZN3cub18CUB_300001_SM_10006detail6reduce28DeviceReduceSingleTileKernelINS2_10policy_hubIljN4cuda3std3__44plusIlEEE10Policy1000EN6thrust24THRUST_300001_SM_1000_NS18transform_iteratorI11is_positiveNSD_6detail15normal_iteratorINSD_10device_ptrIdEEEEllEEPljS9_llNS7_10__identityEEEvT0_T1_T2_T3_T4_T6_)
        /*01ac*/ 	.short	0x0380
        /*01ae*/ 	.short	0x0029


	//----- nvinfo : EIATTR_SW_WAR
	.align		4
.L_574:
        /*01b0*/ 	.byte	0x04, 0x36
        /*01b2*/ 	.short	(.L_576 - .L_575)
.L_575:
        /*01b4*/ 	.word	0x00000008
.L_576:


//--------------------- .nv.info._ZN3cub18CUB_300001_SM_10006detail11EmptyKernelIvEEvv --------------------------
	.section	.nv.info._ZN3cub18CUB_300001_SM_10006detail11EmptyKernelIvEEvv,"",@"SHT_CUDA_INFO"
	.sectionflags	@""
	.align	4


	//----- nvinfo : EIATTR_CUDA_API_VERSION
	.align		4
        /*0000*/ 	.byte	0x04, 0x37
        /*0002*/ 	.short	(.L_578 - .L_577)
.L_577:
        /*0004*/ 	.word	0x00000082


	//----- nvinfo : EIATTR_SPARSE_MMA_MASK
	.align		4
.L_578:
        /*0008*/ 	.byte	0x03, 0x50
        /*000a*/ 	.short	0x0000


	//----- nvinfo : EIATTR_MAXREG_COUNT
	.align		4
        /*000c*/ 	.byte	0x03, 0x1b
        /*000e*/ 	.short	0x00ff


	//----- nvinfo : EIATTR_MERCURY_ISA_VERSION
	.align		4
        /*0010*/ 	.byte	0x03, 0x5f
        /*0012*/ 	.short	0x0101


	//----- nvinfo : EIATTR_VRC_CTA_INIT_COUNT
	.align		4
        /*0014*/ 	.byte	0x02, 0x4a
	.zero		1
	.zero		1


	//----- nvinfo : EIATTR_EXIT_INSTR_OFFSETS
	.align		4
        /*0018*/ 	.byte	0x04, 0x1c
        /*001a*/ 	.short	(.L_580 - .L_579)


	//   ....[0]....
.L_579:
        /*001c*/ 	.word	0x00000010


	//----- nvinfo : EIATTR_SW_WAR
	.align		4
.L_580:
        /*0020*/ 	.byte	0x04, 0x36
        /*0022*/ 	.short	(.L_582 - .L_581)
.L_581:
        /*0024*/ 	.word	0x00000008
.L_582:


//--------------------- .nv.callgraph             --------------------------
	.section	.nv.callgraph,"",@"SHT_CUDA_CALLGRAPH"
	.align	4
	.sectionentsize	8
	.align		4
        /*0000*/ 	.word	0x00000000
	.align		4
        /*0004*/ 	.word	0xffffffff
	.align		4
        /*0008*/ 	.word	0x00000000
	.align		4
        /*000c*/ 	.word	0xfffffffe
	.align		4
        /*0010*/ 	.word	0x00000000
	.align		4
        /*0014*/ 	.word	0xfffffffd
	.align		4
        /*0018*/ 	.word	0x00000000
	.align		4
        /*001c*/ 	.word	0xfffffffc


//--------------------- .nv.constant4             --------------------------
	.section	.nv.constant4,"a",@progbits
	.align	8
	.align		8
.nv.constant4:
        /*0000*/ 	.dword	_ZN30_INTERNAL_0f1a288f_4_k_cu_main4cuda3std3__45__cpo5beginE
	.align		8
        /*0008*/ 	.dword	_ZN30_INTERNAL_0f1a288f_4_k_cu_main4cuda3std3__45__cpo3endE
	.align		8
        /*0010*/ 	.dword	_ZN30_INTERNAL_0f1a288f_4_k_cu_main4cuda3std3__45__cpo6cbeginE
	.align		8
        /*0018*/ 	.dword	_ZN30_INTERNAL_0f1a288f_4_k_cu_main4cuda3std3__45__cpo4cendE
	.align		8
        /*0020*/ 	.dword	_ZN30_INTERNAL_0f1a288f_4_k_cu_main4cuda3std3__45__cpo6rbeginE
	.align		8
        /*0028*/ 	.dword	_ZN30_INTERNAL_0f1a288f_4_k_cu_main4cuda3std3__45__cpo4rendE
	.align		8
        /*0030*/ 	.dword	_ZN30_INTERNAL_0f1a288f_4_k_cu_main4cuda3std3__45__cpo7crbeginE
	.align		8
        /*0038*/ 	.dword	_ZN30_INTERNAL_0f1a288f_4_k_cu_main4cuda3std3__45__cpo5crendE
	.align		8
        /*0040*/ 	.dword	_ZN30_INTERNAL_0f1a288f_4_k_cu_main4cuda3std3__432_GLOBAL__N__0f1a288f_4_k_cu_main6ignoreE
	.align		8
        /*0048*/ 	.dword	_ZN30_INTERNAL_0f1a288f_4_k_cu_main4cuda3std3__419piecewise_constructE
	.align		8
        /*0050*/ 	.dword	_ZN30_INTERNAL_0f1a288f_4_k_cu_main4cuda3std3__48in_placeE
	.align		8
        /*0058*/ 	.dword	_ZN30_INTERNAL_0f1a288f_4_k_cu_main4cuda3std3__420unreachable_sentinelE
	.align		8
        /*0060*/ 	.dword	_ZN30_INTERNAL_0f1a288f_4_k_cu_main4cuda3std3__47nulloptE
	.align		8
        /*0068*/ 	.dword	_ZN30_INTERNAL_0f1a288f_4_k_cu_main4cuda3std3__48unexpectE
	.align		8
        /*0070*/ 	.dword	_ZN30_INTERNAL_0f1a288f_4_k_cu_main4cuda3std6ranges3__45__cpo4swapE
	.align		8
        /*0078*/ 	.dword	_ZN30_INTERNAL_0f1a288f_4_k_cu_main4cuda3std6ranges3__45__cpo9iter_moveE
	.align		8
        /*0080*/ 	.dword	_ZN30_INTERNAL_0f1a288f_4_k_cu_main4cuda3std6ranges3__45__cpo5beginE
	.align		8
        /*0088*/ 	.dword	_ZN30_INTERNAL_0f1a288f_4_k_cu_main4cuda3std6ranges3__45__cpo3endE
	.align		8
        /*0090*/ 	.dword	_ZN30_INTERNAL_0f1a288f_4_k_cu_main4cuda3std6ranges3__45__cpo6cbeginE
	.align		8
        /*0098*/ 	.dword	_ZN30_INTERNAL_0f1a288f_4_k_cu_main4cuda3std6ranges3__45__cpo4cendE
	.align		8
        /*00a0*/ 	.dword	_ZN30_INTERNAL_0f1a288f_4_k_cu_main4cuda3std6ranges3__45__cpo7advanceE
	.align		8
        /*00a8*/ 	.dword	_ZN30_INTERNAL_0f1a288f_4_k_cu_main4cuda3std6ranges3__45__cpo9iter_swapE
	.align		8
        /*00b0*/ 	.dword	_ZN30_INTERNAL_0f1a288f_4_k_cu_main4cuda3std6ranges3__45__cpo4nextE
	.align		8
        /*00b8*/ 	.dword	_ZN30_INTERNAL_0f1a288f_4_k_cu_main4cuda3std6ranges3__45__cpo4prevE
	.align		8
        /*00c0*/ 	.dword	_ZN30_INTERNAL_0f1a288f_4_k_cu_main4cuda3std6ranges3__45__cpo4dataE
	.align		8
        /*00c8*/ 	.dword	_ZN30_INTERNAL_0f1a288f_4_k_cu_main4cuda3std6ranges3__45__cpo5cdataE
	.align		8
        /*00d0*/ 	.dword	_ZN30_INTERNAL_0f1a288f_4_k_cu_main4cuda3std6ranges3__45__cpo4sizeE
	.align		8
        /*00d8*/ 	.dword	_ZN30_INTERNAL_0f1a288f_4_k_cu_main4cuda3std6ranges3__45__cpo5ssizeE
	.align		8
        /*00e0*/ 	.dword	_ZN30_INTERNAL_0f1a288f_4_k_cu_main4cuda3std6ranges3__45__cpo8distanceE
	.align		8
        /*00e8*/ 	.dword	_ZN30_INTERNAL_0f1a288f_4_k_cu_main6thrust24THRUST_300001_SM_1000_NS8cuda_cub3parE
	.align		8
        /*00f0*/ 	.dword	_ZN30_INTERNAL_0f1a288f_4_k_cu_main6thrust24THRUST_300001_SM_1000_NS8cuda_cub10par_nosyncE
	.align		8
        /*00f8*/ 	.dword	_ZN30_INTERNAL_0f1a288f_4_k_cu_main6thrust24THRUST_300001_SM_1000_NS6system6detail10sequential3seqE
	.align		8
        /*0100*/ 	.dword	_ZN30_INTERNAL_0f1a288f_4_k_cu_main6thrust24THRUST_300001_SM_1000_NS6system3cpp3parE
	.align		8
        /*0108*/ 	.dword	_ZN30_INTERNAL_0f1a288f_4_k_cu_main6thrust24THRUST_300001_SM_1000_NS12placeholders2_1E
	.align		8
        /*0110*/ 	.dword	_ZN30_INTERNAL_0f1a288f_4_k_cu_main6thrust24THRUST_300001_SM_1000_NS12placeholders2_2E
	.align		8
        /*0118*/ 	.dword	_ZN30_INTERNAL_0f1a288f_4_k_cu_main6thrust24THRUST_300001_SM_1000_NS12placeholders2_3E
	.align		8
        /*0120*/ 	.dword	_ZN30_INTERNAL_0f1a288f_4_k_cu_main6thrust24THRUST_300001_SM_1000_NS12placeholders2_4E
	.align		8
        /*0128*/ 	.dword	_ZN30_INTERNAL_0f1a288f_4_k_cu_main6thrust24THRUST_300001_SM_1000_NS12placeholders2_5E
	.align		8
        /*0130*/ 	.dword	_ZN30_INTERNAL_0f1a288f_4_k_cu_main6thrust24THRUST_300001_SM_1000_NS12placeholders2_6E
	.align		8
        /*0138*/ 	.dword	_ZN30_INTERNAL_0f1a288f_4_k_cu_main6thrust24THRUST_300001_SM_1000_NS12placeholders2_7E
	.align		8
        /*0140*/ 	.dword	_ZN30_INTERNAL_0f1a288f_4_k_cu_main6thrust24THRUST_300001_SM_1000_NS12placeholders2_8E
	.align		8
        /*0148*/ 	.dword	_ZN30_INTERNAL_0f1a288f_4_k_cu_main6thrust24THRUST_300001_SM_1000_NS12placeholders2_9E
	.align		8
        /*0150*/ 	.dword	_ZN30_INTERNAL_0f1a288f_4_k_cu_main6thrust24THRUST_300001_SM_1000_NS12placeholders3_10E
	.align		8
        /*0158*/ 	.dword	_ZN30_INTERNAL_0f1a288f_4_k_cu_main6thrust24THRUST_300001_SM_1000_NS3seqE
	.align		8
        /*0160*/ 	.dword	_ZN30_INTERNAL_0f1a288f_4_k_cu_main6thrust24THRUST_300001_SM_1000_NS6deviceE


//--------------------- .text._ZN3cub18CUB_300001_SM_10006detail9transform16transform_kernelINS2_10policy_hubILb0EN4cuda3std3__45tupleIJN6thrust24THRUST_300001_SM_1000_NS6detail15normal_iteratorINSA_10device_ptrIdEEEESF_EEEE10policy1000ElNS7_5minusIdEESF_JPdSL_EEEvT0_iT1_T2_DpNS2_10kernel_argIT3_EE --------------------------
	.section	.text._ZN3cub18CUB_300001_SM_10006detail9transform16transform_kernelINS2_10policy_hubILb0EN4cuda3std3__45tupleIJN6thrust24THRUST_300001_SM_1000_NS6detail15normal_iteratorINSA_10device_ptrIdEEEESF_EEEE10policy1000ElNS7_5minusIdEESF_JPdSL_EEEvT0_iT1_T2_DpNS2_10kernel_argIT3_EE,"ax",@progbits
	.align	128
        .global         _ZN3cub18CUB_300001_SM_10006detail9transform16transform_kernelINS2_10policy_hubILb0EN4cuda3std3__45tupleIJN6thrust24THRUST_300001_SM_1000_NS6detail15normal_iteratorINSA_10device_ptrIdEEEESF_EEEE10policy1000ElNS7_5minusIdEESF_JPdSL_EEEvT0_iT1_T2_DpNS2_10kernel_argIT3_EE
        .type           _ZN3cub18CUB_300001_SM_10006detail9transform16transform_kernelINS2_10policy_hubILb0EN4cuda3std3__45tupleIJN6thrust24THRUST_300001_SM_1000_NS6detail15normal_iteratorINSA_10device_ptrIdEEEESF_EEEE10policy1000ElNS7_5minusIdEESF_JPdSL_EEEvT0_iT1_T2_DpNS2_10kernel_argIT3_EE,@function
        .size           _ZN3cub18CUB_300001_SM_10006detail9transform16transform_kernelINS2_10policy_hubILb0EN4cuda3std3__45tupleIJN6thrust24THRUST_300001_SM_1000_NS6detail15normal_iteratorINSA_10device_ptrIdEEEESF_EEEE10policy1000ElNS7_5minusIdEESF_JPdSL_EEEvT0_iT1_T2_DpNS2_10kernel_argIT3_EE,(.L_x_423 - _ZN3cub18CUB_300001_SM_10006detail9transform16transform_kernelINS2_10policy_hubILb0EN4cuda3std3__45tupleIJN6thrust24THRUST_300001_SM_1000_NS6detail15normal_iteratorINSA_10device_ptrIdEEEESF_EEEE10policy1000ElNS7_5minusIdEESF_JPdSL_EEEvT0_iT1_T2_DpNS2_10kernel_argIT3_EE)
        .other          _ZN3cub18CUB_300001_SM_10006detail9transform16transform_kernelINS2_10policy_hubILb0EN4cuda3std3__45tupleIJN6thrust24THRUST_300001_SM_1000_NS6detail15normal_iteratorINSA_10device_ptrIdEEEESF_EEEE10policy1000ElNS7_5minusIdEESF_JPdSL_EEEvT0_iT1_T2_DpNS2_10kernel_argIT3_EE,@"STO_CUDA_ENTRY STV_DEFAULT"
_ZN3cub18CUB_300001_SM_10006detail9transform16transform_kernelINS2_10policy_hubILb0EN4cuda3std3__45tupleIJN6thrust24THRUST_300001_SM_1000_NS6detail15normal_iteratorINSA_10device_ptrIdEEEESF_EEEE10policy1000ElNS7_5minusIdEESF_JPdSL_EEEvT0_iT1_T2_DpNS2_10kernel_argIT3_EE:
.text._ZN3cub18CUB_300001_SM_10006detail9transform16transform_kernelINS2_10policy_hubILb0EN4cuda3std3__45tupleIJN6thrust24THRUST_300001_SM_1000_NS6detail15normal_iteratorINSA_10device_ptrIdEEEESF_EEEE10policy1000ElNS7_5minusIdEESF_JPdSL_EEEvT0_iT1_T2_DpNS2_10kernel_argIT3_EE:
[----:B------:R-:W-:Y:S01]  /*0000*/  LDC R1, c[0x0][0x37c] ;  /* 0x0000df00ff017b82 */ /* 0x000fe20000000800 */
[----:B------:R-:W1:Y:S07]  /*0010*/  LDCU UR24, c[0x0][0x388] ;  /* 0x00007100ff1877ac */ /* 0x000e6e0008000800 */
[----:B------:R-:W2:Y:S01]  /*0020*/  S2UR UR5, SR_CTAID.X ;  /* 0x00000000000579c3 */ /* 0x000ea20000002500 */
[----:B------:R-:W3:Y:S01]  /*0030*/  LDCU UR7, c[0x0][0x370] ;  /* 0x00006e00ff0777ac */ /* 0x000ee20008000800 */
[----:B------:R-:W4:Y:S06]  /*0040*/  LDCU.64 UR22, c[0x0][0x358] ;  /* 0x00006b00ff1677ac */ /* 0x000f2c0008000a00 */
[----:B------:R-:W5:Y:S01]  /*0050*/  LDC.64 R2, c[0x0][0x380] ;  /* 0x0000e000ff027b82 */ /* 0x000f620000000a00 */
[----:B-1----:R-:W-:-:S04]  /*0060*/  USHF.L.U32 UR19, UR24, 0x7, URZ ;  /* 0x0000000718137899 */ /* 0x002fc800080006ff */
[----:B------:R-:W-:Y:S02]  /*0070*/  USHF.R.S32.HI UR8, URZ, 0x1f, UR19 ;  /* 0x0000001fff087899 */ /* 0x000fe40008011413 */
[----:B--2---:R-:W-:Y:S02]  /*0080*/  UIMAD.WIDE.U32 UR20, UR19, UR5, URZ ;  /* 0x00000005131472a5 */ /* 0x004fe4000f8e00ff */
[----:B------:R-:W-:Y:S02]  /*0090*/  UIMAD UR6, UR8, UR5, URZ ;  /* 0x00000005080672a4 */ /* 0x000fe4000f8e02ff */
[----:B------:R-:W-:Y:S02]  /*00a0*/  UIADD3 UR4, UPT, UPT, UR5, 0x2, URZ ;  /* 0x0000000205047890 */ /* 0x000fe4000fffe0ff */
[----:B------:R-:W-:Y:S02]  /*00b0*/  UIADD3 UR6, UPT, UPT, UR21, UR6, URZ ;  /* 0x0000000615067290 */ /* 0x000fe4000fffe0ff */
[----:B---3--:R-:W-:Y:S01]  /*00c0*/  UISETP.GE.U32.AND UP0, UPT, UR4, UR7, UPT ;  /* 0x000000070400728c */ /* 0x008fe2000bf06070 */
[----:B-----5:R-:W-:-:S03]  /*00d0*/  IADD3 R0, P0, PT, R2, -UR20, RZ ;  /* 0x8000001402007c10 */ /* 0x020fc6000ff1e0ff */
[----:B------:R-:W-:Y:S01]  /*00e0*/  UISETP.EQ.OR UP0, UPT, UR5, URZ, UP0 ;  /* 0x000000ff0500728c */ /* 0x000fe20008702670 */
[----:B------:R-:W-:Y:S02]  /*00f0*/  IADD3.X R2, PT, PT, R3, ~UR6, RZ, P0, !PT ;  /* 0x8000000603027c10 */ /* 0x000fe400087fe4ff */
[----:B------:R-:W-:-:S04]  /*0100*/  ISETP.LT.U32.AND P0, PT, R0, UR19, PT ;  /* 0x0000001300007c0c */ /* 0x000fc8000bf01070 */
[----:B------:R-:W-:-:S04]  /*0110*/  ISETP.LT.AND.EX P0, PT, R2, UR8, PT, P0 ;  /* 0x0000000802007c0c */ /* 0x000fc8000bf01300 */
[----:B------:R-:W-:Y:S01]  /*0120*/  SEL R0, R0, UR19, P0 ;  /* 0x0000001300007c07 */ /* 0x000fe20008000000 */
[----:B----4-:R-:W-:Y:S08]  /*0130*/  BRA.U UP0, `(.L_x_0) ;  /* 0x0000000100e47547 */ /* 0x010ff0000b800000 */
[----:B------:R-:W1:Y:S01]  /*0140*/  S2R R2, SR_TID.X ;  /* 0x0000000000027919 */ /* 0x000e620000002100 */
[----:B------:R-:W-:Y:S01]  /*0150*/  ELECT P0, URZ, PT ;  /* 0x0000000000ff782f */ /* 0x000fe20003800000 */
[----:B------:R-:W-:Y:S03]  /*0160*/  BSSY.RECONVERGENT B0, `(.L_x_1) ;  /* 0x000002e000007945 */ /* 0x000fe60003800200 */
[----:B-1----:R-:W-:-:S13]  /*0170*/  ISETP.GT.U32.OR P0, PT, R2, 0x1f, !P0 ;  /* 0x0000001f0200780c */ /* 0x002fda0004704470 */
[----:B------:R-:W-:Y:S05]  /*0180*/  @P0 BRA `(.L_x_2) ;  /* 0x0000000000ac0947 */ /* 0x000fea0003800000 */
[----:B------:R-:W1:Y:S01]  /*0190*/  S2UR UR18, SR_CgaCtaId ;  /* 0x00000000001279c3 */ /* 0x000e620000008800 */
[----:B------:R-:W2:Y:S01]  /*01a0*/  LDCU UR15, c[0x0][0x3a0] ;  /* 0x00007400ff0f77ac */ /* 0x000ea20008000800 */
[----:B------:R-:W3:Y:S01]  /*01b0*/  LDCU UR17, c[0x0][0x3b0] ;  /* 0x00007600ff1177ac */ /* 0x000ee20008000800 */
[----:B------:R-:W-:Y:S01]  /*01c0*/  ULEA UR14, UR24, 0xf, 0xa ;  /* 0x0000000f180e7891 */ /* 0x000fe2000f8e50ff */
[----:B------:R-:W-:Y:S01]  /*01d0*/  UMOV UR7, 0x400 ;  /* 0x0000040000077882 */ /* 0x000fe20000000000 */
[----:B------:R-:W-:Y:S01]  /*01e0*/  UMOV UR10, 0x1 ;  /* 0x00000001000a7882 */ /* 0x000fe20000000000 */
[----:B------:R-:W4:Y:S01]  /*01f0*/  LDCU.64 UR4, c[0x0][0x398] ;  /* 0x00007300ff0477ac */ /* 0x000f220008000a00 */
[----:B------:R-:W-:-:S04]  /*0200*/  UIADD3 UR10, UPT, UPT, -UR10, 0x100000, URZ ;  /* 0x001000000a0a7890 */ /* 0x000fc8000fffe1ff */
[----:B------:R-:W-:Y:S02]  /*0210*/  USHF.L.U32 UR11, UR10, 0xb, URZ ;  /* 0x0000000b0a0b7899 */ /* 0x000fe400080006ff */
[----:B------:R-:W-:Y:S02]  /*0220*/  USHF.L.U32 UR10, UR10, 0x1, URZ ;  /* 0x000000010a0a7899 */ /* 0x000fe400080006ff */
[----:B--2---:R-:W-:Y:S01]  /*0230*/  UIADD3 UR15, UPT, UPT, UR14, UR15, URZ ;  /* 0x0000000f0e0f7290 */ /* 0x004fe2000fffe0ff */
[----:B------:R-:W2:Y:S01]  /*0240*/  LDCU.64 UR12, c[0x0][0x3a8] ;  /* 0x00007500ff0c77ac */ /* 0x000ea20008000a00 */
[----:B---3--:R-:W-:Y:S02]  /*0250*/  UIADD3 UR14, UPT, UPT, UR14, UR17, URZ ;  /* 0x000000110e0e7290 */ /* 0x008fe4000fffe0ff */
[----:B-1----:R-:W-:Y:S02]  /*0260*/  ULEA UR17, UR18, UR7, 0x18 ;  /* 0x0000000712117291 */ /* 0x002fe4000f8ec0ff */
[----:B------:R-:W-:-:S02]  /*0270*/  UIADD3 UR16, UPT, UPT, UR7, 0x80, URZ ;  /* 0x0000008007107890 */ /* 0x000fc4000fffe0ff */
[----:B------:R-:W-:Y:S02]  /*0280*/  USHF.L.U64.HI UR9, UR20, 0x3, UR6 ;  /* 0x0000000314097899 */ /* 0x000fe40008010206 */
[----:B------:R-:W-:Y:S02]  /*0290*/  USHF.L.U32 UR8, UR20, 0x3, URZ ;  /* 0x0000000314087899 */ /* 0x000fe400080006ff */
[----:B------:R-:W-:Y:S02]  /*02a0*/  ULOP3.LUT UR15, UR15, 0xfffffff0, URZ, 0xc0, !UPT ;  /* 0xfffffff00f0f7892 */ /* 0x000fe4000f8ec0ff */
[----:B------:R-:W-:Y:S01]  /*02b0*/  ULOP3.LUT UR14, UR14, 0xfffffff0, URZ, 0xc0, !UPT ;  /* 0xfffffff00e0e7892 */ /* 0x000fe2000f8ec0ff */
[----:B------:R-:W1:Y:S02]  /*02c0*/  FENCE.VIEW.ASYNC.S ;  /* 0x00000000000073c6 */ /* 0x000e640000000000 */
[----:B-1----:R1:W3:Y:S02]  /*02d0*/  SYNCS.EXCH.64 URZ, [UR17], UR10 ;  /* 0x0000000a11ff75b2 */ /* 0x0022e40008000100 */
[----:B------:R-:W-:Y:S01]  /*02e0*/  @!PT LDS RZ, [RZ] ;  /* 0x00000000fffff984 */ /* 0x000fe20000000800 */
[----:B------:R-:W-:Y:S01]  /*02f0*/  @!PT LDS RZ, [RZ] ;  /* 0x00000000fffff984 */ /* 0x000fe20000000800 */
[----:B------:R-:W-:Y:S01]  /*0300*/  @!PT LDS RZ, [RZ] ;  /* 0x00000000fffff984 */ /* 0x000fe20000000800 */
[----:B------:R-:W-:Y:S01]  /*0310*/  @!PT LDS RZ, [RZ] ;  /* 0x00000000fffff984 */ /* 0x000fe20000000800 */
[----:B---3--:R3:W-:Y:S06]  /*0320*/  MEMBAR.ALL.CTA ;  /* 0x0000000000007992 */ /* 0x0087ec0000008000 */
[----:B---3--:R-:W3:Y:S01]  /*0330*/  FENCE.VIEW.ASYNC.S ;  /* 0x00000000000073c6 */ /* 0x008ee20000000000 */
[----:B------:R-:W-:-:S02]  /*0340*/  ULEA UR16, UR18, UR16, 0x18 ;  /* 0x0000001012107291 */ /* 0x000fc4000f8ec0ff */
[----:B----4-:R-:W-:Y:S02]  /*0350*/  UIADD3.64 UR4, UPT, UPT, UR8, UR4, URZ ;  /* 0x0000000408047297 */ /* 0x010fe4000fffe0ff */
[----:B------:R-:W-:Y:S02]  /*0360*/  USHF.R.U32.HI UR7, URZ, 0x4, UR15 ;  /* 0x00000004ff077899 */ /* 0x000fe4000801160f */
[----:B--2---:R-:W-:Y:S02]  /*0370*/  UIADD3.64 UR8, UPT, UPT, UR8, UR12, URZ ;  /* 0x0000000c08087297 */ /* 0x004fe4000fffe0ff */
[----:B------:R-:W-:Y:S02]  /*0380*/  UIADD3 UR15, UPT, UPT, UR15, UR14, URZ ;  /* 0x0000000e0f0f7290 */ /* 0x000fe4000fffe0ff */
[----:B------:R-:W-:Y:S02]  /*0390*/  ULEA UR12, UR24, UR16, 0xa ;  /* 0x00000010180c7291 */ /* 0x000fe4000f8e50ff */
[----:B------:R-:W-:-:S02]  /*03a0*/  USHF.R.U32.HI UR14, URZ, 0x4, UR14 ;  /* 0x00000004ff0e7899 */ /* 0x000fc4000801160e */
[----:B------:R-:W-:Y:S01]  /*03b0*/  UPRMT UR7, UR7, 0x5410, URZ ;  /* 0x0000541007077896 */ /* 0x000fe200080000ff */
[----:B------:R-:W-:Y:S01]  /*03c0*/  IMAD.U32 R2, RZ, RZ, UR15 ;  /* 0x0000000fff027e24 */ /* 0x000fe2000f8e00ff */
[----:B------:R-:W-:Y:S02]  /*03d0*/  UIADD3 UR12, UPT, UPT, UR12, 0x80, URZ ;  /* 0x000000800c0c7890 */ /* 0x000fe4000fffe0ff */
[----:B------:R-:W-:Y:S01]  /*03e0*/  UPRMT UR14, UR14, 0x5410, URZ ;  /* 0x000054100e0e7896 */ /* 0x000fe200080000ff */
[----:B------:R-:W-:-:S04]  /*03f0*/  UMOV UR13, UR17 ;  /* 0x00000011000d7c82 */ /* 0x000fc80008000000 */
[----:B---3--:R1:W-:Y:S04]  /*0400*/  UBLKCP.S.G [UR16], [UR4], UR7 ;  /* 0x00000010040073ba */ /* 0x0083e80008000207 */
[----:B------:R1:W-:Y:S01]  /*0410*/  UBLKCP.S.G [UR12], [UR8], UR14 ;  /* 0x0000000c080073ba */ /* 0x0003e2000800020e */
[----:B------:R1:W-:Y:S01]  /*0420*/  SYNCS.ARRIVE.TRANS64 RZ, [UR17], R2 ;  /* 0x00000002ffff79a7 */ /* 0x0003e20008000011 */
[----:B------:R-:W-:Y:S01]  /*0430*/  NOP ;  /* 0x0000000000007918 */ /* 0x000fe20000000000 */
.L_x_2:
[----:B-1----:R-:W-:Y:S05]  /*0440*/  BSYNC.RECONVERGENT B0 ;  /* 0x0000000000007941 */ /* 0x002fea0003800200 */
.L_x_1:
[----:B------:R-:W1:Y:S08]  /*0450*/  S2UR UR5, SR_CgaCtaId ;  /* 0x00000000000579c3 */ /* 0x000e700000008800 */
[----:B------:R-:W-:Y:S01]  /*0460*/  BAR.SYNC.DEFER_BLOCKING 0x0 ;  /* 0x0000000000007b1d */ /* 0x000fe20000010000 */
[----:B------:R-:W-:-:S05]  /*0470*/  SHF.L.U32 R2, RZ, 0x1f, RZ ;  /* 0x0000001fff027819 */ /* 0x000fca00000006ff */
[----:B------:R-:W-:Y:S02]  /*0480*/  UMOV UR4, 0x400 ;  /* 0x0000040000047882 */ /* 0x000fe40000000000 */
[----:B-1----:R-:W-:-:S12]  /*0490*/  ULEA UR4, UR5, UR4, 0x18 ;  /* 0x0000000405047291 */ /* 0x002fd8000f8ec0ff */
.L_x_3:
[----:B------:R-:W1:Y:S02]  /*04a0*/  SYNCS.PHASECHK.TRANS64.TRYWAIT P0, [UR4], R2 ;  /* 0x00000002ff0075a7 */ /* 0x000e640008001104 */
[----:B-1----:R-:W-:Y:S05]  /*04b0*/  @!P0 BRA `(.L_x_3) ;  /* 0xfffffffc00f88947 */ /* 0x002fea000383ffff */
[----:B------:R-:W-:Y:S05]  /*04c0*/  BRA `(.L_x_4) ;  /* 0x00000014003c7947 */ /* 0x000fea0003800000 */
.L_x_0:
[----:B------:R-:W1:Y:S01]  /*04d0*/  S2R R3, SR_TID.Y ;  /* 0x0000000000037919 */ /* 0x000e620000002200 */
[----:B------:R-:W2:Y:S01]  /*04e0*/  LDCU UR9, c[0x0][0x360] ;  /* 0x00006c00ff0977ac */ /* 0x000ea20008000800 */
[----:B------:R-:W-:Y:S01]  /*04f0*/  IMAD.SHL.U32 R4, R0, 0x8, RZ ;  /* 0x0000000800047824 */ /* 0x000fe200078e00ff */
[----:B------:R-:W-:Y:S01]  /*0500*/  BSSY.RECONVERGENT B0, `(.L_x_5) ;  /* 0x00000ab000007945 */ /* 0x000fe20003800200 */
[----:B------:R-:W1:Y:S01]  /*0510*/  S2R R6, SR_TID.Z ;  /* 0x0000000000067919 */ /* 0x000e620000002300 */
[----:B------:R-:W2:Y:S01]  /*0520*/  LDCU UR10, c[0x0][0x364] ;  /* 0x00006c80ff0a77ac */ /* 0x000ea20008000800 */
[----:B------:R-:W3:Y:S01]  /*0530*/  LDC R2, c[0x0][0x368] ;  /* 0x0000da00ff027b82 */ /* 0x000ee20000000800 */
[----:B------:R-:W-:Y:S01]  /*0540*/  SHF.R.S32.HI R5, RZ, 0x1f, R4 ;  /* 0x0000001fff057819 */ /* 0x000fe20000011404 */
[----:B------:R-:W4:Y:S03]  /*0550*/  S2R R8, SR_TID.X ;  /* 0x0000000000087919 */ /* 0x000f260000002100 */
[----:B------:R-:W-:-:S02]  /*0560*/  SHF.R.U64 R4, R4, 0x3, R5 ;  /* 0x0000000304047819 */ /* 0x000fc40000001205 */
[----:B------:R-:W-:Y:S01]  /*0570*/  SHF.R.U32.HI R5, RZ, 0x3, R5 ;  /* 0x00000003ff057819 */ /* 0x000fe20000011605 */
[----:B--2---:R-:W-:Y:S02]  /*0580*/  UIMAD UR4, UR9, UR10, URZ ;  /* 0x0000000a090472a4 */ /* 0x004fe4000f8e02ff */
[----:B-1----:R-:W-:Y:S02]  /*0590*/  IMAD R3, R6, UR10, R3 ;  /* 0x0000000a06037c24 */ /* 0x002fe4000f8e0203 */
[----:B------:R-:W-:Y:S02]  /*05a0*/  IMAD.MOV.U32 R6, RZ, RZ, RZ ;  /* 0x000000ffff067224 */ /* 0x000fe400078e00ff */
[----:B----4-:R-:W-:Y:S02]  /*05b0*/  IMAD R3, R3, UR9, R8 ;  /* 0x0000000903037c24 */ /* 0x010fe4000f8e0208 */
[----:B---3--:R-:W-:Y:S01]  /*05c0*/  IMAD R8, R2, UR4, RZ ;  /* 0x0000000402087c24 */ /* 0x008fe2000f8e02ff */
[----:B------:R-:W-:-:S02]  /*05d0*/  UMOV UR4, URZ ;  /* 0x000000ff00047c82 */ /* 0x000fc40008000000 */
[----:B------:R-:W-:-:S04]  /*05e0*/  ISETP.GT.U32.AND P0, PT, R4, R3, PT ;  /* 0x000000030400720c */ /* 0x000fc80003f04070 */
[----:B------:R-:W-:-:S13]  /*05f0*/  ISETP.GT.U32.AND.EX P0, PT, R5, RZ, PT, P0 ;  /* 0x000000ff0500720c */ /* 0x000fda0003f04100 */
[----:B------:R-:W-:Y:S05]  /*0600*/  @!P0 BRA `(.L_x_6) ;  /* 0x0000000800688947 */ /* 0x000fea0003800000 */
[----:B------:R-:W-:Y:S01]  /*0610*/  IMAD.IADD R9, R8, 0x1, R3 ;  /* 0x0000000108097824 */ /* 0x000fe200078e0203 */
[----:B------:R-:W-:Y:S01]  /*0620*/  BSSY.RECONVERGENT B1, `(.L_x_7) ;  /* 0x0000024000017945 */ /* 0x000fe20003800200 */
[----:B------:R-:W-:-:S03]  /*0630*/  IMAD.MOV.U32 R12, RZ, RZ, -0x1 ;  /* 0xffffffffff0c7424 */ /* 0x000fc600078e00ff */
[CC--:B------:R-:W-:Y:S02]  /*0640*/  ISETP.GT.U32.AND P1, PT, R4.reuse, R9.reuse, PT ;  /* 0x000000090400720c */ /* 0x0c0fe40003f24070 */
[CC--:B------:R-:W-:Y:S02]  /*0650*/  ISETP.GT.U32.AND P0, PT, R4.reuse, R9.reuse, PT ;  /* 0x000000090400720c */ /* 0x0c0fe40003f04070 */
[C---:B------:R-:W-:Y:S02]  /*0660*/  ISETP.GT.U32.AND.EX P1, PT, R5.reuse, RZ, PT, P1 ;  /* 0x000000ff0500720c */ /* 0x040fe40003f24110 */
[----:B------:R-:W-:Y:S02]  /*0670*/  ISETP.GT.U32.AND.EX P0, PT, R5, RZ, PT, P0 ;  /* 0x000000ff0500720c */ /* 0x000fe40003f04100 */
[----:B------:R-:W-:Y:S02]  /*0680*/  SEL R10, R4, R9, P1 ;  /* 0x00000009040a7207 */ /* 0x000fe40000800000 */
[----:B------:R-:W-:-:S02]  /*0690*/  SEL R7, RZ, 0x1, !P0 ;  /* 0x00000001ff077807 */ /* 0x000fc40004000000 */
[----:B------:R-:W-:Y:S02]  /*06a0*/  SEL R11, R5, RZ, P1 ;  /* 0x000000ff050b7207 */ /* 0x000fe40000800000 */
[----:B------:R-:W-:-:S04]  /*06b0*/  IADD3 R14, P0, P1, R10, -R7, -R9 ;  /* 0x800000070a0e7210 */ /* 0x000fc8000791e809 */
[----:B------:R-:W-:-:S04]  /*06c0*/  IADD3.X R15, PT, PT, R11, -0x1, R12, P0, P1 ;  /* 0xffffffff0b0f7810 */ /* 0x000fc800007e240c */
[----:B------:R-:W-:-:S13]  /*06d0*/  ISETP.NE.U32.AND P0, PT, R15, RZ, PT ;  /* 0x000000ff0f00720c */ /* 0x000fda0003f05070 */
[----:B------:R-:W-:Y:S05]  /*06e0*/  @P0 BRA `(.L_x_8) ;  /* 0x0000000000500947 */ /* 0x000fea0003800000 */
[----:B------:R-:W1:Y:S01]  /*06f0*/  I2F.U32.RP R9, R8 ;  /* 0x0000000800097306 */ /* 0x000e620000209000 */
[----:B------:R-:W-:Y:S01]  /*0700*/  IMAD.MOV R13, RZ, RZ, -R8 ;  /* 0x000000ffff0d7224 */ /* 0x000fe200078e0a08 */
[----:B------:R-:W-:-:S06]  /*0710*/  ISETP.NE.U32.AND P2, PT, R8, RZ, PT ;  /* 0x000000ff0800720c */ /* 0x000fcc0003f45070 */
[----:B-1----:R-:W1:Y:S02]  /*0720*/  MUFU.RCP R9, R9 ;  /* 0x0000000900097308 */ /* 0x002e640000001000 */
[----:B-1----:R-:W-:-:S06]  /*0730*/  VIADD R10, R9, 0xffffffe ;  /* 0x0ffffffe090a7836 */ /* 0x002fcc0000000000 */
[----:B------:R1:W2:Y:S02]  /*0740*/  F2I.FTZ.U32.TRUNC.NTZ R11, R10 ;  /* 0x0000000a000b7305 */ /* 0x0002a4000021f000 */
[----:B-1----:R-:W-:Y:S02]  /*0750*/  IMAD.MOV.U32 R10, RZ, RZ, RZ ;  /* 0x000000ffff0a7224 */ /* 0x002fe400078e00ff */
[----:B--2---:R-:W-:-:S04]  /*0760*/  IMAD R13, R13, R11, RZ ;  /* 0x0000000b0d0d7224 */ /* 0x004fc800078e02ff */
[----:B------:R-:W-:-:S06]  /*0770*/  IMAD.HI.U32 R11, R11, R13, R10 ;  /* 0x0000000d0b0b7227 */ /* 0x000fcc00078e000a */
[----:B------:R-:W-:-:S04]  /*0780*/  IMAD.HI.U32 R10, R11, R14, RZ ;  /* 0x0000000e0b0a7227 */ /* 0x000fc800078e00ff */
[----:B------:R-:W-:-:S04]  /*0790*/  IMAD.MOV R11, RZ, RZ, -R10 ;  /* 0x000000ffff0b7224 */ /* 0x000fc800078e0a0a */
[----:B------:R-:W-:-:S05]  /*07a0*/  IMAD R11, R8, R11, R14 ;  /* 0x0000000b080b7224 */ /* 0x000fca00078e020e */
[----:B------:R-:W-:-:S13]  /*07b0*/  ISETP.GE.U32.AND P0, PT, R11, R8, PT ;  /* 0x000000080b00720c */ /* 0x000fda0003f06070 */
[----:B------:R-:W-:Y:S02]  /*07c0*/  @P0 IMAD.IADD R11, R11, 0x1, -R8 ;  /* 0x000000010b0b0824 */ /* 0x000fe400078e0a08 */
[----:B------:R-:W-:-:S03]  /*07d0*/  @P0 VIADD R10, R10, 0x1 ;  /* 0x000000010a0a0836 */ /* 0x000fc60000000000 */
[----:B------:R-:W-:Y:S01]  /*07e0*/  ISETP.GE.U32.AND P1, PT, R11, R8, PT ;  /* 0x000000080b00720c */ /* 0x000fe20003f26070 */
[----:B------:R-:W-:-:S12]  /*07f0*/  HFMA2 R11, -RZ, RZ, 0, 0 ;  /* 0x00000000ff0b7431 */ /* 0x000fd800000001ff */
[----:B------:R-:W-:Y:S01]  /*0800*/  @P1 VIADD R10, R10, 0x1 ;  /* 0x000000010a0a1836 */ /* 0x000fe20000000000 */
[----:B------:R-:W-:Y:S01]  /*0810*/  @!P2 LOP3.LUT R10, RZ, R8, RZ, 0x33, !PT ;  /* 0x00000008ff0aa212 */ /* 0x000fe200078e33ff */
[----:B------:R-:W-:Y:S06]  /*0820*/  BRA `(.L_x_9) ;  /* 0x00000000000c7947 */ /* 0x000fec0003800000 */
.L_x_8:
[----:B------:R-:W-:Y:S01]  /*0830*/  IMAD.MOV.U32 R9, RZ, RZ, R14 ;  /* 0x000000ffff097224 */ /* 0x000fe200078e000e */
[----:B------:R-:W-:-:S07]  /*0840*/  MOV R14, 0x860 ;  /* 0x00000860000e7802 */ /* 0x000fce0000000f00 */
[----:B------:R-:W-:Y:S05]  /*0850*/  CALL.REL.NOINC `($__internal_0_$__cuda_sm20_div_u64) ;  /* 0x00000014006c7944 */ /* 0x000fea0003c00000 */
.L_x_9:
[----:B------:R-:W-:Y:S05]  /*0860*/  BSYNC.RECONVERGENT B1 ;  /* 0x0000000000017941 */ /* 0x000fea0003800200 */
.L_x_7:
[----:B------:R-:W-:Y:S01]  /*0870*/  IADD3 R15, P0, PT, R10, R7, RZ ;  /* 0x000000070a0f7210 */ /* 0x000fe20007f1e0ff */
[----:B------:R-:W1:Y:S01]  /*0880*/  LDC R9, c[0x0][0x3a0] ;  /* 0x0000e800ff097b82 */ /* 0x000e620000000800 */
[----:B------:R-:W-:Y:S01]  /*0890*/  BSSY.RECONVERGENT B1, `(.L_x_10) ;  /* 0x0000033000017945 */ /* 0x000fe20003800200 */
[----:B------:R-:W-:Y:S01]  /*08a0*/  IMAD.MOV.U32 R29, RZ, RZ, R3 ;  /* 0x000000ffff1d7224 */ /* 0x000fe200078e0003 */
[C---:B------:R-:W-:Y:S01]  /*08b0*/  LOP3.LUT R7, R15.reuse, 0x3, RZ, 0xc0, !PT ;  /* 0x000000030f077812 */ /* 0x040fe200078ec0ff */
[----:B------:R-:W-:Y:S01]  /*08c0*/  IMAD.X R10, RZ, RZ, R11, P0 ;  /* 0x000000ffff0a7224 */ /* 0x000fe200000e060b */
[----:B------:R-:W-:Y:S02]  /*08d0*/  ISETP.GE.U32.AND P0, PT, R15, 0x3, PT ;  /* 0x000000030f00780c */ /* 0x000fe40003f06070 */
[----:B------:R-:W-:Y:S02]  /*08e0*/  ISETP.NE.U32.AND P1, PT, R7, 0x3, PT ;  /* 0x000000030700780c */ /* 0x000fe40003f25070 */
[----:B------:R-:W-:Y:S01]  /*08f0*/  ISETP.GE.U32.AND.EX P0, PT, R10, RZ, PT, P0 ;  /* 0x000000ff0a00720c */ /* 0x000fe20003f06100 */
[----:B------:R-:W-:Y:S01]  /*0900*/  IMAD.MOV.U32 R10, RZ, RZ, R6 ;  /* 0x000000ffff0a7224 */ /* 0x000fe200078e0006 */
[----:B------:R-:W-:-:S02]  /*0910*/  ISETP.NE.AND.EX P1, PT, RZ, RZ, PT, P1 ;  /* 0x000000ffff00720c */ /* 0x000fc40003f25310 */
[----:B-1----:R-:W-:-:S11]  /*0920*/  SHF.R.S32.HI R7, RZ, 0x1f, R9 ;  /* 0x0000001fff077819 */ /* 0x002fd60000011409 */
[----:B------:R-:W-:Y:S05]  /*0930*/  @!P1 BRA `(.L_x_11) ;  /* 0x0000000000a09947 */ /* 0x000fea0003800000 */
[----:B------:R-:W1:Y:S01]  /*0940*/  S2UR UR7, SR_CgaCtaId ;  /* 0x00000000000779c3 */ /* 0x000e620000008800 */
[----:B------:R-:W2:Y:S01]  /*0950*/  LDCU.64 UR12, c[0x0][0x398] ;  /* 0x00007300ff0c77ac */ /* 0x000ea20008000a00 */
[C---:B------:R-:W-:Y:S02]  /*0960*/  IMAD.SHL.U32 R13, R3.reuse, 0x8, RZ ;  /* 0x00000008030d7824 */ /* 0x040fe400078e00ff */
[----:B------:R-:W-:Y:S01]  /*0970*/  IMAD.U32 R10, RZ, RZ, UR20 ;  /* 0x00000014ff0a7e24 */ /* 0x000fe2000f8e00ff */
[----:B------:R-:W-:Y:S01]  /*0980*/  UMOV UR5, 0x400 ;  /* 0x0000040000057882 */ /* 0x000fe20000000000 */
[----:B------:R-:W-:Y:S01]  /*0990*/  IMAD.U32 R11, RZ, RZ, UR21 ;  /* 0x00000015ff0b7e24 */ /* 0x000fe2000f8e00ff */
[----:B------:R-:W-:Y:S01]  /*09a0*/  SHF.L.U64.HI R11, R3, 0x3, R6 ;  /* 0x00000003030b7819 */ /* 0x000fe20000010206 */
[----:B------:R-:W-:Y:S01]  /*09b0*/  IMAD.U32 R14, RZ, RZ, UR6 ;  /* 0x00000006ff0e7e24 */ /* 0x000fe2000f8e00ff */
[C---:B------:R-:W-:Y:S01]  /*09c0*/  LEA R12, P1, R10.reuse, R13, 0x3 ;  /* 0x0000000d0a0c7211 */ /* 0x040fe200078218ff */
[----:B------:R-:W-:Y:S01]  /*09d0*/  VIADD R15, R15, 0x1 ;  /* 0x000000010f0f7836 */ /* 0x000fe20000000000 */
[----:B------:R-:W-:Y:S01]  /*09e0*/  UIADD3 UR5, UPT, UPT, UR5, 0x80, URZ ;  /* 0x0000008005057890 */ /* 0x000fe2000fffe0ff */
[----:B------:R-:W-:Y:S01]  /*09f0*/  IMAD.MOV.U32 R29, RZ, RZ, R3 ;  /* 0x000000ffff1d7224 */ /* 0x000fe200078e0003 */
[----:B------:R-:W-:Y:S01]  /*0a00*/  LEA.HI.X R10, R10, R11, R14, 0x3, P1 ;  /* 0x0000000b0a0a7211 */ /* 0x000fe200008f1c0e */
[----:B------:R-:W-:Y:S01]  /*0a10*/  IMAD R11, R2, UR10, RZ ;  /* 0x0000000a020b7c24 */ /* 0x000fe2000f8e02ff */
[----:B------:R-:W-:-:S03]  /*0a20*/  LOP3.LUT R15, R15, 0x3, RZ, 0xc0, !PT ;  /* 0x000000030f0f7812 */ /* 0x000fc600078ec0ff */
[----:B------:R-:W-:Y:S01]  /*0a30*/  IMAD R11, R11, UR9, RZ ;  /* 0x000000090b0b7c24 */ /* 0x000fe2000f8e02ff */
[----:B--2---:R-:W-:-:S04]  /*0a40*/  IADD3 R17, P1, P2, R12, UR12, R9 ;  /* 0x0000000c0c117c10 */ /* 0x004fc8000fa3e009 */
[----:B------:R-:W-:Y:S01]  /*0a50*/  IADD3.X R18, PT, PT, R10, UR13, R7, P1, P2 ;  /* 0x0000000d0a127c10 */ /* 0x000fe20008fe4407 */
[----:B-1----:R-:W-:Y:S01]  /*0a60*/  ULEA UR5, UR7, UR5, 0x18 ;  /* 0x0000000507057291 */ /* 0x002fe2000f8ec0ff */
[----:B------:R-:W-:Y:S02]  /*0a70*/  IADD3 R15, P1, PT, RZ, -R15, RZ ;  /* 0x8000000fff0f7210 */ /* 0x000fe40007f3e0ff */
[----:B------:R-:W-:-:S03]  /*0a80*/  MOV R10, R6 ;  /* 0x00000006000a7202 */ /* 0x000fc60000000f00 */
[----:B------:R-:W-:Y:S02]  /*0a90*/  VIADD R12, R9, UR5 ;  /* 0x00000005090c7c36 */ /* 0x000fe40008000000 */
[----:B------:R-:W-:Y:S02]  /*0aa0*/  IMAD.X R16, RZ, RZ, -0x1, P1 ;  /* 0xffffffffff107424 */ /* 0x000fe400008e06ff */
[----:B------:R-:W-:-:S07]  /*0ab0*/  IMAD R14, R3, 0x8, R12 ;  /* 0x00000008030e7824 */ /* 0x000fce00078e020c */
.L_x_12:
[----:B------:R-:W-:Y:S01]  /*0ac0*/  IADD3 R15, P1, PT, R15, 0x1, RZ ;  /* 0x000000010f0f7810 */ /* 0x000fe20007f3e0ff */
[----:B------:R-:W-:Y:S01]  /*0ad0*/  IMAD.MOV.U32 R12, RZ, RZ, R17 ;  /* 0x000000ffff0c7224 */ /* 0x000fe200078e0011 */
[C---:B------:R-:W-:Y:S01]  /*0ae0*/  IADD3 R29, P2, PT, R8.reuse, R29, RZ ;  /* 0x0000001d081d7210 */ /* 0x040fe20007f5e0ff */
[----:B------:R-:W-:Y:S01]  /*0af0*/  IMAD.MOV.U32 R13, RZ, RZ, R18 ;  /* 0x000000ffff0d7224 */ /* 0x000fe200078e0012 */
[C---:B------:R-:W-:Y:S01]  /*0b00*/  LEA R17, P3, R8.reuse, R17, 0x3 ;  /* 0x0000001108117211 */ /* 0x040fe200078618ff */
[----:B------:R-:W-:Y:S01]  /*0b10*/  IMAD.X R16, RZ, RZ, R16, P1 ;  /* 0x000000ffff107224 */ /* 0x000fe200008e0610 */
[----:B------:R-:W-:Y:S01]  /*0b20*/  ISETP.NE.U32.AND P1, PT, R15, RZ, PT ;  /* 0x000000ff0f00720c */ /* 0x000fe20003f25070 */
[----:B------:R-:W-:Y:S01]  /*0b30*/  IMAD.X R10, RZ, RZ, R10, P2 ;  /* 0x000000ffff0a7224 */ /* 0x000fe200010e060a */
[----:B------:R-:W-:Y:S01]  /*0b40*/  @!PT LDS RZ, [RZ] ;  /* 0x00000000fffff984 */ /* 0x000fe20000000800 */
[----:B------:R-:W-:Y:S01]  /*0b50*/  @!PT LDS RZ, [RZ] ;  /* 0x00000000fffff984 */ /* 0x000fe20000000800 */
[----:B------:R-:W-:Y:S01]  /*0b60*/  @!PT LDS RZ, [RZ] ;  /* 0x00000000fffff984 */ /* 0x000fe20000000800 */
[----:B------:R1:W-:Y:S01]  /*0b70*/  LDGSTS.E.64 [R14], desc[UR22][R12.64] ;  /* 0x000000000c0e7fae */ /* 0x0003e2000b9a1416 */
[----:B------:R-:W-:Y:S02]  /*0b80*/  LEA.HI.X R18, R8, R18, RZ, 0x3, P3 ;  /* 0x0000001208127211 */ /* 0x000fe400018f1cff */
[----:B------:R-:W-:Y:S01]  /*0b90*/  ISETP.NE.AND.EX P1, PT, R16, RZ, PT, P1 ;  /* 0x000000ff1000720c */ /* 0x000fe20003f25310 */
[----:B-1----:R-:W-:-:S12]  /*0ba0*/  IMAD R14, R11, 0x8, R14 ;  /* 0x000000080b0e7824 */ /* 0x002fd800078e020e */
[----:B------:R-:W-:Y:S05]  /*0bb0*/  @P1 BRA `(.L_x_12) ;  /* 0xfffffffc00c01947 */ /* 0x000fea000383ffff */
.L_x_11:
[----:B------:R-:W-:Y:S05]  /*0bc0*/  BSYNC.RECONVERGENT B1 ;  /* 0x0000000000017941 */ /* 0x000fea0003800200 */
.L_x_10:
        /* <DEDUP_REMOVED lines=9> */
[----:B------:R-:W-:Y:S01]  /*0c60*/  LEA R11, P0, R12, R11, 0x3 ;  /* 0x0000000b0c0b7211 */ /* 0x000fe200078018ff */
[----:B------:R-:W-:Y:S01]  /*0c70*/  UIADD3 UR7, UPT, UPT, UR5, 0x80, URZ ;  /* 0x0000008005077890 */ /* 0x000fe2000fffe0ff */
[----:B------:R-:W-:-:S02]  /*0c80*/  IMAD R23, R2, UR10, RZ ;  /* 0x0000000a02177c24 */ /* 0x000fc4000f8e02ff */
[----:B------:R-:W-:Y:S01]  /*0c90*/  LEA.HI.X R13, R12, R13, R14, 0x3, P0 ;  /* 0x0000000d0c0d7211 */ /* 0x000fe200000f1c0e */
[----:B------:R-:W-:Y:S01]  /*0ca0*/  UMOV UR5, URZ ;  /* 0x000000ff00057c82 */ /* 0x000fe20008000000 */
[----:B------:R-:W-:Y:S01]  /*0cb0*/  IADD3 R12, P0, PT, R29, UR20, RZ ;  /* 0x000000141d0c7c10 */ /* 0x000fe2000ff1e0ff */
[----:B------:R-:W-:-:S03]  /*0cc0*/  IMAD R23, R23, UR9, RZ ;  /* 0x0000000917177c24 */ /* 0x000fc6000f8e02ff */
[----:B------:R-:W-:Y:S02]  /*0cd0*/  IADD3.X R15, PT, PT, R10, UR6, RZ, P0, !PT ;  /* 0x000000060a0f7c10 */ /* 0x000fe400087fe4ff */
[----:B--2---:R-:W-:Y:S02]  /*0ce0*/  IADD3 R27, P1, PT, R9, UR12, RZ ;  /* 0x0000000c091b7c10 */ /* 0x004fe4000ff3e0ff */
[C---:B------:R-:W-:Y:S01]  /*0cf0*/  SHF.L.U64.HI R15, R12.reuse, 0x3, R15 ;  /* 0x000000030c0f7819 */ /* 0x040fe2000001020f */
[----:B-1----:R-:W-:Y:S01]  /*0d00*/  ULEA UR7, UR8, UR7, 0x18 ;  /* 0x0000000708077291 */ /* 0x002fe2000f8ec0ff */
[----:B------:R-:W-:Y:S02]  /*0d10*/  SHF.L.U32 R14, R12, 0x3, RZ ;  /* 0x000000030c0e7819 */ /* 0x000fe400000006ff */
[----:B------:R-:W-:Y:S02]  /*0d20*/  IADD3.X R7, PT, PT, R7, UR13, RZ, P1, !PT ;  /* 0x0000000d07077c10 */ /* 0x000fe40008ffe4ff */
[CC--:B------:R-:W-:Y:S01]  /*0d30*/  LEA R20, P0, R8.reuse, R11.reuse, 0x3 ;  /* 0x0000000b08147211 */ /* 0x0c0fe200078018ff */
[----:B------:R-:W-:Y:S01]  /*0d40*/  VIADD R12, R9, UR7 ;  /* 0x00000007090c7c36 */ /* 0x000fe20008000000 */
[C---:B------:R-:W-:Y:S01]  /*0d50*/  LEA R21, P1, R8.reuse, R11, 0x4 ;  /* 0x0000000b08157211 */ /* 0x040fe200078220ff */
[C---:B------:R-:W-:Y:S01]  /*0d60*/  IMAD.WIDE.U32 R14, R8.reuse, 0x18, R14 ;  /* 0x00000018080e7825 */ /* 0x040fe200078e000e */
[----:B------:R-:W-:-:S02]  /*0d70*/  LEA.HI.X R24, R8, R13, RZ, 0x3, P0 ;  /* 0x0000000d08187211 */ /* 0x000fc400000f1cff */
[----:B------:R-:W-:Y:S01]  /*0d80*/  LEA.HI.X R26, R8, R13, RZ, 0x4, P1 ;  /* 0x0000000d081a7211 */ /* 0x000fe200008f24ff */
[----:B------:R-:W-:Y:S02]  /*0d90*/  IMAD R12, R29, 0x8, R12 ;  /* 0x000000081d0c7824 */ /* 0x000fe400078e020c */
[----:B------:R-:W-:Y:S02]  /*0da0*/  VIADD R28, R15, UR5 ;  /* 0x000000050f1c7c36 */ /* 0x000fe40008000000 */
[C-C-:B------:R-:W-:Y:S02]  /*0db0*/  IMAD R22, R23.reuse, 0x8, R12.reuse ;  /* 0x0000000817167824 */ /* 0x140fe400078e020c */
[C-C-:B------:R-:W-:Y:S02]  /*0dc0*/  IMAD R25, R23.reuse, 0x10, R12.reuse ;  /* 0x0000001017197824 */ /* 0x140fe400078e020c */
[----:B------:R-:W-:-:S07]  /*0dd0*/  IMAD R9, R23, 0x18, R12 ;  /* 0x0000001817097824 */ /* 0x000fce00078e020c */
.L_x_13:
[----:B------:R-:W-:-:S05]  /*0de0*/  IADD3 R18, P0, PT, R27, R11, RZ ;  /* 0x0000000b1b127210 */ /* 0x000fca0007f1e0ff */
[----:B------:R-:W-:Y:S01]  /*0df0*/  IMAD.X R19, R7, 0x1, R13, P0 ;  /* 0x0000000107137824 */ /* 0x000fe200000e060d */
[----:B------:R-:W-:-:S04]  /*0e00*/  IADD3 R16, P0, PT, R27, R20, RZ ;  /* 0x000000141b107210 */ /* 0x000fc80007f1e0ff */
[----:B------:R-:W-:Y:S01]  /*0e10*/  @!PT LDS RZ, [RZ] ;  /* 0x00000000fffff984 */ /* 0x000fe20000000800 */
[----:B------:R-:W-:Y:S01]  /*0e20*/  @!PT LDS RZ, [RZ] ;  /* 0x00000000fffff984 */ /* 0x000fe20000000800 */
[----:B------:R-:W-:Y:S01]  /*0e30*/  @!PT LDS RZ, [RZ] ;  /* 0x00000000fffff984 */ /* 0x000fe20000000800 */
[----:B------:R1:W-:Y:S01]  /*0e40*/  LDGSTS.E.64 [R12], desc[UR22][R18.64] ;  /* 0x00000000120c7fae */ /* 0x0003e2000b9a1416 */
[----:B------:R-:W-:-:S05]  /*0e50*/  IMAD.X R17, R7, 0x1, R24, P0 ;  /* 0x0000000107117824 */ /* 0x000fca00000e0618 */
[----:B------:R2:W-:Y:S01]  /*0e60*/  LDGSTS.E.64 [R22], desc[UR22][R16.64] ;  /* 0x0000000010167fae */ /* 0x0005e2000b9a1416 */
[----:B-1----:R-:W-:Y:S01]  /*0e70*/  IMAD R12, R23, 0x20, R12 ;  /* 0x00000020170c7824 */ /* 0x002fe200078e020c */
[----:B--2---:R-:W-:Y:S01]  /*0e80*/  IADD3 R16, P0, PT, R27, R21, RZ ;  /* 0x000000151b107210 */ /* 0x004fe20007f1e0ff */
[----:B------:R-:W-:-:S04]  /*0e90*/  IMAD R22, R23, 0x20, R22 ;  /* 0x0000002017167824 */ /* 0x000fc800078e0216 */
[----:B------:R-:W-:Y:S01]  /*0ea0*/  IMAD.X R17, R7, 0x1, R26, P0 ;  /* 0x0000000107117824 */ /* 0x000fe200000e061a */
[----:B------:R-:W-:-:S04]  /*0eb0*/  IADD3 R18, P0, PT, R27, R14, RZ ;  /* 0x0000000e1b127210 */ /* 0x000fc80007f1e0ff */
[----:B------:R1:W-:Y:S01]  /*0ec0*/  LDGSTS.E.64 [R25], desc[UR22][R16.64] ;  /* 0x0000000010197fae */ /* 0x0003e2000b9a1416 */
[----:B------:R-:W-:Y:S01]  /*0ed0*/  IMAD.X R19, R7, 0x1, R28, P0 ;  /* 0x0000000107137824 */ /* 0x000fe200000e061c */
[----:B------:R-:W-:-:S04]  /*0ee0*/  LEA R29, P0, R8, R29, 0x2 ;  /* 0x0000001d081d7211 */ /* 0x000fc800078010ff */
[----:B------:R-:W-:Y:S01]  /*0ef0*/  LEA.HI.X R10, R8, R10, RZ, 0x2, P0 ;  /* 0x0000000a080a7211 */ /* 0x000fe200000f14ff */
[----:B------:R2:W-:Y:S01]  /*0f00*/  LDGSTS.E.64 [R9], desc[UR22][R18.64] ;  /* 0x0000000012097fae */ /* 0x0005e2000b9a1416 */
[----:B------:R-:W-:-:S04]  /*0f10*/  ISETP.GE.U32.AND P0, PT, R29, R4, PT ;  /* 0x000000041d00720c */ /* 0x000fc80003f06070 */
[----:B------:R-:W-:Y:S01]  /*0f20*/  ISETP.GE.U32.AND.EX P0, PT, R10, R5, PT, P0 ;  /* 0x000000050a00720c */ /* 0x000fe20003f06100 */
[C---:B-1----:R-:W-:Y:S02]  /*0f30*/  IMAD R25, R23.reuse, 0x20, R25 ;  /* 0x0000002017197824 */ /* 0x042fe400078e0219 */
[----:B--2---:R-:W-:Y:S02]  /*0f40*/  IMAD.MOV.U32 R18, RZ, RZ, R27 ;  /* 0x000000ffff127224 */ /* 0x004fe400078e001b */
[----:B------:R-:W-:Y:S02]  /*0f50*/  IMAD.MOV.U32 R19, RZ, RZ, R7 ;  /* 0x000000ffff137224 */ /* 0x000fe400078e0007 */
[----:B------:R-:W-:Y:S02]  /*0f60*/  IMAD R9, R23, 0x20, R9 ;  /* 0x0000002017097824 */ /* 0x000fe400078e0209 */
[----:B------:R-:W-:-:S04]  /*0f70*/  IMAD.WIDE.U32 R18, R8, 0x20, R18 ;  /* 0x0000002008127825 */ /* 0x000fc800078e0012 */
[----:B------:R-:W-:Y:S01]  /*0f80*/  IMAD.MOV.U32 R7, RZ, RZ, R19 ;  /* 0x000000ffff077224 */ /* 0x000fe200078e0013 */
[----:B------:R-:W-:Y:S01]  /*0f90*/  MOV R27, R18 ;  /* 0x00000012001b7202 */ /* 0x000fe20000000f00 */
[----:B------:R-:W-:Y:S06]  /*0fa0*/  @!P0 BRA `(.L_x_13) ;  /* 0xfffffffc008c8947 */ /* 0x000fec000383ffff */
.L_x_6:
[----:B------:R-:W-:Y:S05]  /*0fb0*/  BSYNC.RECONVERGENT B0 ;  /* 0x0000000000007941 */ /* 0x000fea0003800200 */
.L_x_5:
[----:B------:R-:W-:Y:S01]  /*0fc0*/  ISETP.GT.U32.AND P0, PT, R4, R3, PT ;  /* 0x000000030400720c */ /* 0x000fe20003f04070 */
[----:B------:R-:W0:Y:S01]  /*0fd0*/  LDGDEPBAR ;  /* 0x00000000000079af */ /* 0x000e220000000000 */
[----:B------:R-:W-:Y:S02]  /*0fe0*/  BSSY.RECONVERGENT B0, `(.L_x_14) ;  /* 0x000009a000007945 */ /* 0x000fe40003800200 */
[----:B------:R-:W-:-:S13]  /*0ff0*/  ISETP.GT.U32.AND.EX P0, PT, R5, R6, PT, P0 ;  /* 0x000000060500720c */ /* 0x000fda0003f04100 */
        /* <DEDUP_REMOVED lines=17> */
[----:B------:R-:W-:Y:S01]  /*1110*/  ISETP.NE.U32.AND P2, PT, R8, RZ, PT ;  /* 0x000000ff0800720c */ /* 0x000fe20003f45070 */
[----:B------:R-:W-:-:S05]  /*1120*/  IMAD.MOV.U32 R10, RZ, RZ, RZ ;  /* 0x000000ffff0a7224 */ /* 0x000fca00078e00ff */
[----:B-1----:R-:W1:Y:S02]  /*1130*/  MUFU.RCP R13, R13 ;  /* 0x0000000d000d7308 */ /* 0x002e640000001000 */
[----:B-1----:R-:W-:-:S06]  /*1140*/  VIADD R11, R13, 0xffffffe ;  /* 0x0ffffffe0d0b7836 */ /* 0x002fcc0000000000 */
[----:B------:R-:W1:Y:S02]  /*1150*/  F2I.FTZ.U32.TRUNC.NTZ R11, R11 ;  /* 0x0000000b000b7305 */ /* 0x000e64000021f000 */
[----:B-1----:R-:W-:-:S04]  /*1160*/  IMAD R9, R9, R11, RZ ;  /* 0x0000000b09097224 */ /* 0x002fc800078e02ff */
[----:B------:R-:W-:-:S04]  /*1170*/  IMAD.HI.U32 R9, R11, R9, R10 ;  /* 0x000000090b097227 */ /* 0x000fc800078e000a */
[----:B------:R-:W-:Y:S02]  /*1180*/  IMAD.MOV.U32 R11, RZ, RZ, RZ ;  /* 0x000000ffff0b7224 */ /* 0x000fe400078e00ff */
[----:B------:R-:W-:-:S04]  /*1190*/  IMAD.HI.U32 R10, R9, R12, RZ ;  /* 0x0000000c090a7227 */ /* 0x000fc800078e00ff */
[----:B------:R-:W-:-:S04]  /*11a0*/  IMAD.MOV R9, RZ, RZ, -R10 ;  /* 0x000000ffff097224 */ /* 0x000fc800078e0a0a */
[----:B------:R-:W-:-:S05]  /*11b0*/  IMAD R9, R8, R9, R12 ;  /* 0x0000000908097224 */ /* 0x000fca00078e020c */
[----:B------:R-:W-:-:S13]  /*11c0*/  ISETP.GE.U32.AND P0, PT, R9, R8, PT ;  /* 0x000000080900720c */ /* 0x000fda0003f06070 */
[----:B------:R-:W-:Y:S01]  /*11d0*/  @P0 IADD3 R9, PT, PT, -R8, R9, RZ ;  /* 0x0000000908090210 */ /* 0x000fe20007ffe1ff */
[----:B------:R-:W-:-:S03]  /*11e0*/  @P0 VIADD R10, R10, 0x1 ;  /* 0x000000010a0a0836 */ /* 0x000fc60000000000 */
[----:B------:R-:W-:-:S13]  /*11f0*/  ISETP.GE.U32.AND P1, PT, R9, R8, PT ;  /* 0x000000080900720c */ /* 0x000fda0003f26070 */
[----:B------:R-:W-:Y:S01]  /*1200*/  @P1 VIADD R10, R10, 0x1 ;  /* 0x000000010a0a1836 */ /* 0x000fe20000000000 */
[----:B------:R-:W-:Y:S01]  /*1210*/  @!P2 LOP3.LUT R10, RZ, R8, RZ, 0x33, !PT ;  /* 0x00000008ff0aa212 */ /* 0x000fe200078e33ff */
[----:B------:R-:W-:Y:S06]  /*1220*/  BRA `(.L_x_18) ;  /* 0x00000000000c7947 */ /* 0x000fec0003800000 */
.L_x_17:
[----:B------:R-:W-:Y:S01]  /*1230*/  IMAD.MOV.U32 R9, RZ, RZ, R12 ;  /* 0x000000ffff097224 */ /* 0x000fe200078e000c */
[----:B------:R-:W-:-:S07]  /*1240*/  MOV R14, 0x1260 ;  /* 0x00001260000e7802 */ /* 0x000fce0000000f00 */
[----:B------:R-:W-:Y:S05]  /*1250*/  CALL.REL.NOINC `($__internal_0_$__cuda_sm20_div_u64) ;  /* 0x0000000800ec7944 */ /* 0x000fea0003c00000 */
.L_x_18:
[----:B------:R-:W-:Y:S05]  /*1260*/  BSYNC.RECONVERGENT B1 ;  /* 0x0000000000017941 */ /* 0x000fea0003800200 */
.L_x_16:
[----:B------:R-:W-:Y:S01]  /*1270*/  IADD3 R7, P0, PT, R10, R7, RZ ;  /* 0x000000070a077210 */ /* 0x000fe20007f1e0ff */
[----:B------:R-:W1:Y:S01]  /*1280*/  LDC R12, c[0x0][0x3b0] ;  /* 0x0000ec00ff0c7b82 */ /* 0x000e620000000800 */
[----:B------:R-:W-:Y:S02]  /*1290*/  BSSY.RECONVERGENT B1, `(.L_x_19) ;  /* 0x0000031000017945 */ /* 0x000fe40003800200 */
[C---:B------:R-:W-:Y:S01]  /*12a0*/  LOP3.LUT R9, R7.reuse, 0x3, RZ, 0xc0, !PT ;  /* 0x0000000307097812 */ /* 0x040fe200078ec0ff */
[----:B------:R-:W-:Y:S01]  /*12b0*/  IMAD.X R10, RZ, RZ, R11, P0 ;  /* 0x000000ffff0a7224 */ /* 0x000fe200000e060b */
[----:B------:R-:W-:Y:S02]  /*12c0*/  ISETP.GE.U32.AND P0, PT, R7, 0x3, PT ;  /* 0x000000030700780c */ /* 0x000fe40003f06070 */
[----:B------:R-:W-:Y:S02]  /*12d0*/  ISETP.NE.U32.AND P1, PT, R9, 0x3, PT ;  /* 0x000000030900780c */ /* 0x000fe40003f25070 */
[----:B------:R-:W-:-:S02]  /*12e0*/  ISETP.GE.U32.AND.EX P0, PT, R10, RZ, PT, P0 ;  /* 0x000000ff0a00720c */ /* 0x000fc40003f06100 */
[----:B------:R-:W-:Y:S02]  /*12f0*/  ISETP.NE.AND.EX P1, PT, RZ, RZ, PT, P1 ;  /* 0x000000ffff00720c */ /* 0x000fe40003f25310 */
[----:B-1----:R-:W-:-:S11]  /*1300*/  SHF.R.S32.HI R14, RZ, 0x1f, R12 ;  /* 0x0000001fff0e7819 */ /* 0x002fd6000001140c */
[----:B------:R-:W-:Y:S05]  /*1310*/  @!P1 BRA `(.L_x_20) ;  /* 0x0000000000a09947 */ /* 0x000fea0003800000 */
[----:B------:R-:W1:Y:S01]  /*1320*/  S2UR UR7, SR_CgaCtaId ;  /* 0x00000000000779c3 */ /* 0x000e620000008800 */
[----:B------:R-:W2:Y:S01]  /*1330*/  LDCU.64 UR12, c[0x0][0x3a8] ;  /* 0x00007500ff0c77ac */ /* 0x000ea20008000a00 */
[----:B------:R-:W-:Y:S02]  /*1340*/  IMAD.SHL.U32 R13, R3, 0x8, RZ ;  /* 0x00000008030d7824 */ /* 0x000fe400078e00ff */
[----:B------:R-:W-:Y:S01]  /*1350*/  IMAD.U32 R10, RZ, RZ, UR20 ;  /* 0x00000014ff0a7e24 */ /* 0x000fe2000f8e00ff */
[----:B------:R-:W-:Y:S01]  /*1360*/  UMOV UR5, 0x400 ;  /* 0x0000040000057882 */ /* 0x000fe20000000000 */
[----:B------:R-:W-:Y:S01]  /*1370*/  IMAD.U32 R11, RZ, RZ, UR21 ;  /* 0x00000015ff0b7e24 */ /* 0x000fe2000f8e00ff */
[----:B------:R-:W-:Y:S01]  /*1380*/  UIADD3 UR5, UPT, UPT, UR5, 0x80, URZ ;  /* 0x0000008005057890 */ /* 0x000fe2000fffe0ff */
[----:B------:R-:W3:Y:S01]  /*1390*/  LDC R16, c[0x0][0x388] ;  /* 0x0000e200ff107b82 */ /* 0x000ee20000000800 */
[----:B------:R-:W-:Y:S01]  /*13a0*/  VIADD R9, R7, 0x1 ;  /* 0x0000000107097836 */ /* 0x000fe20000000000 */
[----:B------:R-:W-:Y:S01]  /*13b0*/  SHF.L.U64.HI R7, R3, 0x3, R6 ;  /* 0x0000000303077819 */ /* 0x000fe20000010206 */
[----:B------:R-:W-:Y:S01]  /*13c0*/  IMAD.U32 R11, RZ, RZ, UR6 ;  /* 0x00000006ff0b7e24 */ /* 0x000fe2000f8e00ff */
[----:B------:R-:W-:Y:S01]  /*13d0*/  LEA R13, P1, R10, R13, 0x3 ;  /* 0x0000000d0a0d7211 */ /* 0x000fe200078218ff */
[----:B------:R-:W-:Y:S01]  /*13e0*/  IMAD R17, R2, UR10, RZ ;  /* 0x0000000a02117c24 */ /* 0x000fe2000f8e02ff */
[----:B------:R-:W-:-:S02]  /*13f0*/  LOP3.LUT R9, R9, 0x3, RZ, 0xc0, !PT ;  /* 0x0000000309097812 */ /* 0x000fc400078ec0ff */
[----:B------:R-:W-:Y:S01]  /*1400*/  LEA.HI.X R11, R10, R7, R11, 0x3, P1 ;  /* 0x000000070a0b7211 */ /* 0x000fe200008f1c0b */
[----:B------:R-:W-:Y:S01]  /*1410*/  IMAD R18, R17, UR9, RZ ;  /* 0x0000000911127c24 */ /* 0x000fe2000f8e02ff */
[----:B------:R-:W-:Y:S02]  /*1420*/  IADD3 R9, P3, PT, RZ, -R9, RZ ;  /* 0x80000009ff097210 */ /* 0x000fe40007f7e0ff */
[----:B--2---:R-:W-:-:S03]  /*1430*/  IADD3 R15, P1, P2, R13, UR12, R12 ;  /* 0x0000000c0d0f7c10 */ /* 0x004fc6000fa3e00c */
[----:B------:R-:W-:Y:S01]  /*1440*/  IMAD.X R13, RZ, RZ, -0x1, P3 ;  /* 0xffffffffff0d7424 */ /* 0x000fe200018e06ff */
[----:B-1----:R-:W-:-:S06]  /*1450*/  ULEA UR5, UR7, UR5, 0x18 ;  /* 0x0000000507057291 */ /* 0x002fcc000f8ec0ff */
[----:B------:R-:W-:-:S05]  /*1460*/  IADD3 R7, PT, PT, R12, UR5, RZ ;  /* 0x000000050c077c10 */ /* 0x000fca000fffe0ff */
[----:B---3--:R-:W-:Y:S01]  /*1470*/  IMAD R10, R16, 0x400, R7 ;  /* 0x00000400100a7824 */ /* 0x008fe200078e0207 */
[----:B------:R-:W-:-:S03]  /*1480*/  IADD3.X R16, PT, PT, R11, UR13, R14, P1, P2 ;  /* 0x0000000d0b107c10 */ /* 0x000fc60008fe440e */
[----:B------:R-:W-:-:S07]  /*1490*/  IMAD R7, R3, 0x8, R10 ;  /* 0x0000000803077824 */ /* 0x000fce00078e020a */
.L_x_21:
        /* <DEDUP_REMOVED lines=11> */
[----:B------:R1:W-:Y:S01]  /*1550*/  LDGSTS.E.64 [R7+0x80], desc[UR22][R10.64] ;  /* 0x000800000a077fae */ /* 0x0003e2000b9a1416 */
[----:B------:R-:W-:Y:S02]  /*1560*/  LEA.HI.X R16, R8, R16, RZ, 0x3, P3 ;  /* 0x0000001008107211 */ /* 0x000fe400018f1cff */
[----:B------:R-:W-:Y:S01]  /*1570*/  ISETP.NE.AND.EX P1, PT, R13, RZ, PT, P1 ;  /* 0x000000ff0d00720c */ /* 0x000fe20003f25310 */
[----:B-1----:R-:W-:-:S12]  /*1580*/  IMAD R7, R18, 0x8, R7 ;  /* 0x0000000812077824 */ /* 0x002fd800078e0207 */
[----:B------:R-:W-:Y:S05]  /*1590*/  @P1 BRA `(.L_x_21) ;  /* 0xfffffffc00c01947 */ /* 0x000fea000383ffff */
.L_x_20:
[----:B------:R-:W-:Y:S05]  /*15a0*/  BSYNC.RECONVERGENT B1 ;  /* 0x0000000000017941 */ /* 0x000fea0003800200 */
.L_x_19:
[----:B------:R-:W-:Y:S05]  /*15b0*/  @!P0 BRA `(.L_x_15) ;  /* 0x0000000000f08947 */ /* 0x000fea0003800000 */
[----:B------:R-:W1:Y:S01]  /*15c0*/  S2UR UR7, SR_CgaCtaId ;  /* 0x00000000000779c3 */ /* 0x000e620000008800 */
[----:B------:R-:W2:Y:S01]  /*15d0*/  LDCU.64 UR12, c[0x0][0x3a8] ;  /* 0x00007500ff0c77ac */ /* 0x000ea20008000a00 */
[C---:B------:R-:W-:Y:S01]  /*15e0*/  IADD3 R16, P0, PT, R3.reuse, UR20, RZ ;  /* 0x0000001403107c10 */ /* 0x040fe2000ff1e0ff */
[C---:B------:R-:W-:Y:S01]  /*15f0*/  IMAD.SHL.U32 R9, R3.reuse, 0x8, RZ ;  /* 0x0000000803097824 */ /* 0x040fe200078e00ff */
[----:B------:R-:W-:Y:S01]  /*1600*/  MOV R11, UR21 ;  /* 0x00000015000b7c02 */ /* 0x000fe20008000f00 */
[----:B------:R-:W-:Y:S01]  /*1610*/  UMOV UR5, 0x400 ;  /* 0x0000040000057882 */ /* 0x000fe20000000000 */
[----:B------:R-:W-:Y:S01]  /*1620*/  IMAD.U32 R10, RZ, RZ, UR20 ;  /* 0x00000014ff0a7e24 */ /* 0x000fe2000f8e00ff */
[----:B------:R-:W-:Y:S01]  /*1630*/  UIADD3 UR5, UPT, UPT, UR5, 0x80, URZ ;  /* 0x0000008005057890 */ /* 0x000fe2000fffe0ff */
[----:B------:R-:W3:Y:S01]  /*1640*/  LDC R18, c[0x0][0x388] ;  /* 0x0000e200ff127b82 */ /* 0x000ee20000000800 */
[----:B------:R-:W-:Y:S01]  /*1650*/  IADD3.X R15, PT, PT, R6, UR6, RZ, P0, !PT ;  /* 0x00000006060f7c10 */ /* 0x000fe200087fe4ff */
[----:B------:R-:W-:Y:S01]  /*1660*/  IMAD.U32 R17, RZ, RZ, UR6 ;  /* 0x00000006ff117e24 */ /* 0x000fe2000f8e00ff */
[----:B------:R-:W-:Y:S01]  /*1670*/  SHF.L.U64.HI R13, R3, 0x3, R6 ;  /* 0x00000003030d7819 */ /* 0x000fe20000010206 */
[----:B------:R-:W-:Y:S01]  /*1680*/  IMAD R23, R2, UR10, RZ ;  /* 0x0000000a02177c24 */ /* 0x000fe2000f8e02ff */
[----:B------:R-:W-:-:S02]  /*1690*/  LEA R9, P2, R10, R9, 0x3 ;  /* 0x000000090a097211 */ /* 0x000fc400078418ff */
[----:B------:R-:W-:Y:S01]  /*16a0*/  SHF.L.U64.HI R15, R16, 0x3, R15 ;  /* 0x00000003100f7819 */ /* 0x000fe2000001020f */
[----:B------:R-:W-:Y:S01]  /*16b0*/  IMAD R23, R23, UR9, RZ ;  /* 0x0000000917177c24 */ /* 0x000fe2000f8e02ff */
[----:B------:R-:W-:Y:S02]  /*16c0*/  LEA.HI.X R13, R10, R13, R17, 0x3, P2 ;  /* 0x0000000d0a0d7211 */ /* 0x000fe400010f1c11 */
[----:B--2---:R-:W-:Y:S02]  /*16d0*/  IADD3 R7, P1, PT, R12, UR12, RZ ;  /* 0x0000000c0c077c10 */ /* 0x004fe4000ff3e0ff */
[----:B------:R-:W-:Y:S01]  /*16e0*/  LEA R10, P0, R8, R9, 0x3 ;  /* 0x00000009080a7211 */ /* 0x000fe200078018ff */
[----:B-1----:R-:W-:-:S03]  /*16f0*/  ULEA UR5, UR7, UR5, 0x18 ;  /* 0x0000000507057291 */ /* 0x002fc6000f8ec0ff */
[----:B------:R-:W-:-:S03]  /*1700*/  LEA.HI.X R24, R8, R13, RZ, 0x3, P0 ;  /* 0x0000000d08187211 */ /* 0x000fc600000f1cff */
[----:B------:R-:W-:Y:S01]  /*1710*/  VIADD R11, R12, UR5 ;  /* 0x000000050c0b7c36 */ /* 0x000fe20008000000 */
[----:B------:R-:W-:-:S03]  /*1720*/  UMOV UR5, URZ ;  /* 0x000000ff00057c82 */ /* 0x000fc60008000000 */
[----:B---3--:R-:W-:Y:S01]  /*1730*/  IMAD R18, R18, 0x400, R11 ;  /* 0x0000040012127824 */ /* 0x008fe200078e020b */
[----:B------:R-:W-:Y:S01]  /*1740*/  IADD3.X R11, PT, PT, R14, UR13, RZ, P1, !PT ;  /* 0x0000000d0e0b7c10 */ /* 0x000fe20008ffe4ff */
[----:B------:R-:W-:Y:S01]  /*1750*/  IMAD.SHL.U32 R14, R16, 0x8, RZ ;  /* 0x00000008100e7824 */ /* 0x000fe200078e00ff */
[C---:B------:R-:W-:Y:S01]  /*1760*/  LEA R12, P1, R8.reuse, R9, 0x4 ;  /* 0x00000009080c7211 */ /* 0x040fe200078220ff */
[----:B------:R-:W-:Y:S02]  /*1770*/  IMAD R2, R3, 0x8, R18 ;  /* 0x0000000803027824 */ /* 0x000fe400078e0212 */
[C---:B------:R-:W-:Y:S01]  /*1780*/  IMAD.WIDE.U32 R14, R8.reuse, 0x18, R14 ;  /* 0x00000018080e7825 */ /* 0x040fe200078e000e */
[----:B------:R-:W-:-:S03]  /*1790*/  LEA.HI.X R26, R8, R13, RZ, 0x4, P1 ;  /* 0x0000000d081a7211 */ /* 0x000fc600008f24ff */
[----:B------:R-:W-:Y:S02]  /*17a0*/  VIADD R28, R15, UR5 ;  /* 0x000000050f1c7c36 */ /* 0x000fe40008000000 */
[C-C-:B------:R-:W-:Y:S02]  /*17b0*/  IMAD R22, R23.reuse, 0x8, R2.reuse ;  /* 0x0000000817167824 */ /* 0x140fe400078e0202 */
[C-C-:B------:R-:W-:Y:S02]  /*17c0*/  IMAD R25, R23.reuse, 0x10, R2.reuse ;  /* 0x0000001017197824 */ /* 0x140fe400078e0202 */
[----:B------:R-:W-:-:S07]  /*17d0*/  IMAD R27, R23, 0x18, R2 ;  /* 0x00000018171b7824 */ /* 0x000fce00078e0202 */
.L_x_22:
[C---:B------:R-:W-:Y:S02]  /*17e0*/  IADD3 R16, P0, PT, R7.reuse, R9, RZ ;  /* 0x0000000907107210 */ /* 0x040fe40007f1e0ff */
[----:B------:R-:W-:-:S03]  /*17f0*/  IADD3 R20, P1, PT, R7, R10, RZ ;  /* 0x0000000a07147210 */ /* 0x000fc60007f3e0ff */
[C---:B------:R-:W-:Y:S02]  /*1800*/  IMAD.X R17, R11.reuse, 0x1, R13, P0 ;  /* 0x000000010b117824 */ /* 0x040fe400000e060d */
[----:B------:R-:W-:Y:S01]  /*1810*/  IMAD.X R21, R11, 0x1, R24, P1 ;  /* 0x000000010b157824 */ /* 0x000fe200008e0618 */
[----:B------:R-:W-:Y:S02]  /*1820*/  IADD3 R18, P1, PT, R7, R14, RZ ;  /* 0x0000000e07127210 */ /* 0x000fe40007f3e0ff */
[----:B------:R-:W-:Y:S01]  /*1830*/  @!PT LDS RZ, [RZ] ;  /* 0x00000000fffff984 */ /* 0x000fe20000000800 */
[----:B------:R-:W-:Y:S01]  /*1840*/  @!PT LDS RZ, [RZ] ;  /* 0x00000000fffff984 */ /* 0x000fe20000000800 */
[----:B------:R-:W-:Y:S01]  /*1850*/  @!PT LDS RZ, [RZ] ;  /* 0x00000000fffff984 */ /* 0x000fe20000000800 */
[----:B------:R1:W-:Y:S03]  /*1860*/  LDGSTS.E.64 [R2+0x80], desc[UR22][R16.64] ;  /* 0x0008000010027fae */ /* 0x0003e6000b9a1416 */
[----:B------:R-:W-:Y:S01]  /*1870*/  IMAD.X R19, R11, 0x1, R28, P1 ;  /* 0x000000010b137824 */ /* 0x000fe200008e061c */
[----:B------:R2:W-:Y:S01]  /*1880*/  LDGSTS.E.64 [R22+0x80], desc[UR22][R20.64] ;  /* 0x0008000014167fae */ /* 0x0005e2000b9a1416 */
[----:B-1----:R-:W-:Y:S01]  /*1890*/  IADD3 R16, P0, PT, R7, R12, RZ ;  /* 0x0000000c07107210 */ /* 0x002fe20007f1e0ff */
[----:B------:R-:W-:Y:S01]  /*18a0*/  IMAD R2, R23, 0x20, R2 ;  /* 0x0000002017027824 */ /* 0x000fe200078e0202 */
[----:B------:R-:W-:-:S02]  /*18b0*/  LEA R7, P1, R8, R7, 0x5 ;  /* 0x0000000708077211 */ /* 0x000fc400078228ff */
[----:B------:R-:W-:Y:S01]  /*18c0*/  IADD3.X R17, PT, PT, R11, R26, RZ, P0, !PT ;  /* 0x0000001a0b117210 */ /* 0x000fe200007fe4ff */
[----:B--2---:R-:W-:Y:S01]  /*18d0*/  IMAD R22, R23, 0x20, R22 ;  /* 0x0000002017167824 */ /* 0x004fe200078e0216 */
[C---:B------:R-:W-:Y:S02]  /*18e0*/  LEA R3, P0, R8.reuse, R3, 0x2 ;  /* 0x0000000308037211 */ /* 0x040fe400078010ff */
[C---:B------:R-:W-:Y:S01]  /*18f0*/  LEA.HI.X R11, R8.reuse, R11, RZ, 0x5, P1 ;  /* 0x0000000b080b7211 */ /* 0x040fe200008f2cff */
[----:B------:R1:W-:Y:S01]  /*1900*/  LDGSTS.E.64 [R25+0x80], desc[UR22][R16.64] ;  /* 0x0008000010197fae */ /* 0x0003e2000b9a1416 */
[----:B------:R-:W-:Y:S02]  /*1910*/  LEA.HI.X R6, R8, R6, RZ, 0x2, P0 ;  /* 0x0000000608067211 */ /* 0x000fe400000f14ff */
[----:B------:R-:W-:Y:S01]  /*1920*/  ISETP.GE.U32.AND P0, PT, R3, R4, PT ;  /* 0x000000040300720c */ /* 0x000fe20003f06070 */
[----:B------:R2:W-:Y:S03]  /*1930*/  LDGSTS.E.64 [R27+0x80], desc[UR22][R18.64] ;  /* 0x00080000121b7fae */ /* 0x0005e6000b9a1416 */
[----:B------:R-:W-:Y:S01]  /*1940*/  ISETP.GE.U32.AND.EX P0, PT, R6, R5, PT, P0 ;  /* 0x000000050600720c */ /* 0x000fe20003f06100 */
[----:B-1----:R-:W-:-:S02]  /*1950*/  IMAD R25, R23, 0x20, R25 ;  /* 0x0000002017197824 */ /* 0x002fc400078e0219 */
[----:B--2---:R-:W-:-:S10]  /*1960*/  IMAD R27, R23, 0x20, R27 ;  /* 0x00000020171b7824 */ /* 0x004fd400078e021b */
[----:B------:R-:W-:Y:S05]  /*1970*/  @!P0 BRA `(.L_x_22) ;  /* 0xfffffffc00988947 */ /* 0x000fea000383ffff */
.L_x_15:
[----:B------:R-:W-:Y:S05]  /*1980*/  BSYNC.RECONVERGENT B0 ;  /* 0x0000000000007941 */ /* 0x000fea0003800200 */
.L_x_14:
[----:B------:R-:W0:Y:S01]  /*1990*/  LDGDEPBAR ;  /* 0x00000000000079af */ /* 0x000e220000000000 */
[----:B------:R-:W-:-:S04]  /*19a0*/  DEPBAR.LE SB0, 0x0 ;  /* 0x000080000000791a */ /* 0x000fc80000000000 */
[----:B------:R-:W-:Y:S06]  /*19b0*/  BAR.SYNC.DEFER_BLOCKING 0x0 ;  /* 0x0000000000007b1d */ /* 0x000fec0000010000 */
.L_x_4:
[----:B------:R-:W-:-:S13]  /*19c0*/  ISETP.NE.AND P0, PT, R0, UR19, PT ;  /* 0x0000001300007c0c */ /* 0x000fda000bf05270 */
[----:B------:R-:W-:Y:S05]  /*19d0*/  @!P0 BRA `(.L_x_23) ;  /* 0x0000000000888947 */ /* 0x000fea0003800000 */
[----:B------:R-:W1:Y:S02]  /*19e0*/  LDC R8, c[0x0][0x388] ;  /* 0x0000e200ff087b82 */ /* 0x000e640000000800 */
[----:B-1----:R-:W-:-:S13]  /*19f0*/  ISETP.GE.AND P0, PT, R8, 0x1, PT ;  /* 0x000000010800780c */ /* 0x002fda0003f06270 */
[----:B------:R-:W-:Y:S05]  /*1a00*/  @!P0 EXIT ;  /* 0x000000000000894d */ /* 0x000fea0003800000 */
[----:B------:R-:W1:Y:S01]  /*1a10*/  S2R R5, SR_CgaCtaId ;  /* 0x0000000000057919 */ /* 0x000e620000008800 */
[----:B------:R-:W2:Y:S01]  /*1a20*/  LDC R3, c[0x0][0x3b0] ;  /* 0x0000ec00ff037b82 */ /* 0x000ea20000000800 */
[----:B------:R-:W3:Y:S01]  /*1a30*/  LDCU UR7, c[0x0][0x3a0] ;  /* 0x00007400ff0777ac */ /* 0x000ee20008000800 */
[----:B------:R-:W-:Y:S01]  /*1a40*/  MOV R2, 0x400 ;  /* 0x0000040000027802 */ /* 0x000fe20000000f00 */
[----:B------:R-:W3:Y:S01]  /*1a50*/  S2R R9, SR_TID.X ;  /* 0x0000000000097919 */ /* 0x000ee20000002100 */
[----:B------:R-:W4:Y:S03]  /*1a60*/  LDCU.64 UR4, c[0x0][0x390] ;  /* 0x00007200ff0477ac */ /* 0x000f260008000a00 */
[----:B------:R-:W-:Y:S01]  /*1a70*/  VIADD R4, R2, 0x80 ;  /* 0x0000008002047836 */ /* 0x000fe20000000000 */
[----:B----4-:R-:W-:Y:S01]  /*1a80*/  ULEA UR4, UP0, UR20, UR4, 0x3 ;  /* 0x0000000414047291 */ /* 0x010fe2000f8018ff */
[----:B--2---:R-:W-:-:S02]  /*1a90*/  IMAD R2, R8, 0x400, R3 ;  /* 0x0000040008027824 */ /* 0x004fc400078e0203 */
[----:B------:R-:W-:Y:S01]  /*1aa0*/  IMAD.MOV R8, RZ, RZ, -R8 ;  /* 0x000000ffff087224 */ /* 0x000fe200078e0a08 */
[----:B------:R-:W-:Y:S01]  /*1ab0*/  ULEA.HI.X UR5, UR20, UR5, UR6, 0x3, UP0 ;  /* 0x0000000514057291 */ /* 0x000fe200080f1c06 */
[----:B-1----:R-:W-:Y:S02]  /*1ac0*/  LEA R4, R5, R4, 0x18 ;  /* 0x0000000405047211 */ /* 0x002fe400078ec0ff */
[C---:B---3--:R-:W-:Y:S01]  /*1ad0*/  LEA R3, R9.reuse, UR7, 0x3 ;  /* 0x0000000709037c11 */ /* 0x048fe2000f8e18ff */
[----:B------:R-:W-:-:S04]  /*1ae0*/  IMAD R2, R9, 0x8, R2 ;  /* 0x0000000809027824 */ /* 0x000fc800078e0202 */
[----:B------:R-:W-:Y:S01]  /*1af0*/  IMAD.IADD R11, R4, 0x1, R3 ;  /* 0x00000001040b7824 */ /* 0x000fe200078e0203 */
[----:B------:R-:W-:-:S07]  /*1b00*/  IADD3 R10, PT, PT, R2, 0x80, R4 ;  /* 0x00000080020a7810 */ /* 0x000fce0007ffe004 */
.L_x_24:
[----:B------:R-:W-:Y:S01]  /*1b10*/  ISETP.GE.AND P0, PT, R9, R0, PT ;  /* 0x000000000900720c */ /* 0x000fe20003f06270 */
[----:B------:R-:W-:Y:S01]  /*1b20*/  IMAD.U32 R7, RZ, RZ, UR5 ;  /* 0x00000005ff077e24 */ /* 0x000fe2000f8e00ff */
[----:B------:R-:W-:Y:S01]  /*1b30*/  MOV R6, UR4 ;  /* 0x0000000400067c02 */ /* 0x000fe20008000f00 */
[----:B------:R-:W-:-:S10]  /*1b40*/  VIADD R8, R8, 0x1 ;  /* 0x0000000108087836 */ /* 0x000fd40000000000 */
[----:B------:R1:W-:Y:S04]  /*1b50*/  @!P0 LDS.64 R2, [R11] ;  /* 0x000000000b028984 */ /* 0x0003e80000000a00 */
[----:B------:R2:W3:Y:S01]  /*1b60*/  @!P0 LDS.64 R4, [R10] ;  /* 0x000000000a048984 */ /* 0x0004e20000000a00 */
[----:B-1----:R-:W-:Y:S02]  /*1b70*/  VIADD R11, R11, 0x400 ;  /* 0x000004000b0b7836 */ /* 0x002fe40000000000 */
[----:B--2---:R-:W-:Y:S01]  /*1b80*/  VIADD R10, R10, 0x400 ;  /* 0x000004000a0a7836 */ /* 0x004fe20000000000 */
[----:B---3--:R-:W-:Y:S01]  /*1b90*/  @!P0 DADD R2, R2, -R4 ;  /* 0x0000000002028229 */ /* 0x008fe20000000804 */
[----:B------:R-:W-:-:S04]  /*1ba0*/  @!P0 IMAD.WIDE R4, R9, 0x8, R6 ;  /* 0x0000000809048825 */ /* 0x000fc800078e0206 */
[----:B------:R-:W-:Y:S02]  /*1bb0*/  VIADD R9, R9, 0x80 ;  /* 0x0000008009097836 */ /* 0x000fe40000000000 */
[----:B------:R1:W-:Y:S01]  /*1bc0*/  @!P0 STG.E.64 desc[UR22][R4.64], R2 ;  /* 0x0000000204008986 */ /* 0x0003e2000c101b16 */
[----:B------:R-:W-:-:S13]  /*1bd0*/  ISETP.NE.AND P0, PT, R8, RZ, PT ;  /* 0x000000ff0800720c */ /* 0x000fda0003f05270 */
[----:B-1----:R-:W-:Y:S05]  /*1be0*/  @P0 BRA `(.L_x_24) ;  /* 0xfffffffc00c80947 */ /* 0x002fea000383ffff */
[----:B------:R-:W-:Y:S05]  /*1bf0*/  EXIT ;  /* 0x000000000000794d */ /* 0x000fea0003800000 */
.L_x_23:
        /* <DEDUP_REMOVED lines=19> */
.L_x_25:
[----:B-1----:R-:W-:Y:S01]  /*1d30*/  LDS.64 R2, [R10] ;  /* 0x000000000a027984 */ /* 0x002fe20000000a00 */
[----:B------:R-:W-:Y:S01]  /*1d40*/  VIADD R0, R0, 0x1 ;  /* 0x0000000100007836 */ /* 0x000fe20000000000 */
[----:B------:R-:W-:Y:S01]  /*1d50*/  MOV R6, UR4 ;  /* 0x0000000400067c02 */ /* 0x000fe20008000f00 */
[----:B------:R-:W-:Y:S01]  /*1d60*/  IMAD.U32 R7, RZ, RZ, UR5 ;  /* 0x00000005ff077e24 */ /* 0x000fe2000f8e00ff */
[----:B------:R-:W1:Y:S02]  /*1d70*/  LDS.64 R4, [R8] ;  /* 0x0000000008047984 */ /* 0x000e640000000a00 */
[----:B------:R-:W-:Y:S01]  /*1d80*/  ISETP.NE.AND P0, PT, R0, RZ, PT ;  /* 0x000000ff0000720c */ /* 0x000fe20003f05270 */
[----:B-1----:R-:W-:Y:S01]  /*1d90*/  DADD R4, R2, -R4 ;  /* 0x0000000002047229 */ /* 0x002fe20000000804 */
[----:B------:R-:W-:-:S06]  /*1da0*/  IMAD.WIDE R2, R9, 0x8, R6 ;  /* 0x0000000809027825 */ /* 0x000fcc00078e0206 */
[----:B------:R1:W-:Y:S05]  /*1db0*/  STG.E.64 desc[UR22][R2.64], R4 ;  /* 0x0000000402007986 */ /* 0x0003ea000c101b16 */
[----:B------:R-:W-:Y:S05]  /*1dc0*/  @!P0 EXIT ;  /* 0x000000000000894d */ /* 0x000fea0003800000 */
[----:B------:R-:W-:Y:S02]  /*1dd0*/  VIADD R8, R8, 0x400 ;  /* 0x0000040008087836 */ /* 0x000fe40000000000 */
[----:B------:R-:W-:Y:S02]  /*1de0*/  VIADD R10, R10, 0x400 ;  /* 0x000004000a0a7836 */ /* 0x000fe40000000000 */
[----:B------:R-:W-:Y:S01]  /*1df0*/  VIADD R9, R9, 0x80 ;  /* 0x0000008009097836 */ /* 0x000fe20000000000 */
[----:B------:R-:W-:Y:S06]  /*1e00*/  BRA `(.L_x_25) ;  /* 0xfffffffc00c87947 */ /* 0x000fec000383ffff */
        .weak           $__internal_0_$__cuda_sm20_div_u64
        .type           $__internal_0_$__cuda_sm20_div_u64,@function
        .size           $__internal_0_$__cuda_sm20_div_u64,(.L_x_423 - $__internal_0_$__cuda_sm20_div_u64)
$__internal_0_$__cuda_sm20_div_u64:
[----:B------:R-:W-:Y:S02]  /*1e10*/  IMAD.MOV.U32 R16, RZ, RZ, R8 ;  /* 0x000000ffff107224 */ /* 0x000fe400078e0008 */
[----:B------:R-:W-:-:S04]  /*1e20*/  IMAD.U32 R17, RZ, RZ, UR4 ;  /* 0x00000004ff117e24 */ /* 0x000fc8000f8e00ff */
[----:B------:R-:W1:Y:S08]  /*1e30*/  I2F.U64.RP R16, R16 ;  /* 0x0000001000107312 */ /* 0x000e700000309000 */
[----:B-1----:R-:W1:Y:S02]  /*1e40*/  MUFU.RCP R10, R16 ;  /* 0x00000010000a7308 */ /* 0x002e640000001000 */
[----:B-1----:R-:W-:-:S06]  /*1e50*/  VIADD R10, R10, 0x1ffffffe ;  /* 0x1ffffffe0a0a7836 */ /* 0x002fcc0000000000 */
[----:B------:R-:W1:Y:S02]  /*1e60*/  F2I.U64.TRUNC R10, R10 ;  /* 0x0000000a000a7311 */ /* 0x000e64000020d800 */
[----:B-1----:R-:W-:-:S04]  /*1e70*/  IMAD.WIDE.U32 R12, R10, R8, RZ ;  /* 0x000000080a0c7225 */ /* 0x002fc800078e00ff */
[----:B------:R-:W-:Y:S01]  /*1e80*/  IMAD R13, R10, UR4, R13 ;  /* 0x000000040a0d7c24 */ /* 0x000fe2000f8e020d */
[----:B------:R-:W-:-:S03]  /*1e90*/  IADD3 R19, P0, PT, RZ, -R12, RZ ;  /* 0x8000000cff137210 */ /* 0x000fc60007f1e0ff */
[----:B------:R-:W-:Y:S02]  /*1ea0*/  IMAD R13, R11, R8, R13 ;  /* 0x000000080b0d7224 */ /* 0x000fe400078e020d */
[----:B------:R-:W-:-:S04]  /*1eb0*/  IMAD.HI.U32 R12, R10, R19, RZ ;  /* 0x000000130a0c7227 */ /* 0x000fc800078e00ff */
[----:B------:R-:W-:Y:S02]  /*1ec0*/  IMAD.X R21, RZ, RZ, ~R13, P0 ;  /* 0x000000ffff157224 */ /* 0x000fe400000e0e0d */
[----:B------:R-:W-:Y:S02]  /*1ed0*/  IMAD.MOV.U32 R13, RZ, RZ, R10 ;  /* 0x000000ffff0d7224 */ /* 0x000fe400078e000a */
[-C--:B------:R-:W-:Y:S02]  /*1ee0*/  IMAD R17, R11, R21.reuse, RZ ;  /* 0x000000150b117224 */ /* 0x080fe400078e02ff */
[----:B------:R-:W-:-:S04]  /*1ef0*/  IMAD.WIDE.U32 R12, P0, R10, R21, R12 ;  /* 0x000000150a0c7225 */ /* 0x000fc8000780000c */
[----:B------:R-:W-:-:S04]  /*1f00*/  IMAD.HI.U32 R21, R11, R21, RZ ;  /* 0x000000150b157227 */ /* 0x000fc800078e00ff */
[----:B------:R-:W-:-:S05]  /*1f10*/  IMAD.HI.U32 R12, P1, R11, R19, R12 ;  /* 0x000000130b0c7227 */ /* 0x000fca000782000c */
[----:B------:R-:W-:Y:S02]  /*1f20*/  IADD3 R13, P2, PT, R17, R12, RZ ;  /* 0x0000000c110d7210 */ /* 0x000fe40007f5e0ff */
[----:B------:R-:W-:-:S03]  /*1f30*/  IADD3.X R12, PT, PT, R21, R11, RZ, P0, !PT ;  /* 0x0000000b150c7210 */ /* 0x000fc600007fe4ff */
[----:B------:R-:W-:Y:S01]  /*1f40*/  IMAD.WIDE.U32 R10, R13, R8, RZ ;  /* 0x000000080d0a7225 */ /* 0x000fe200078e00ff */
[----:B------:R-:W-:-:S03]  /*1f50*/  IADD3.X R17, PT, PT, RZ, RZ, R12, P2, P1 ;  /* 0x000000ffff117210 */ /* 0x000fc600017e240c */
[----:B------:R-:W-:Y:S01]  /*1f60*/  IMAD R11, R13, UR4, R11 ;  /* 0x000000040d0b7c24 */ /* 0x000fe2000f8e020b */
[----:B------:R-:W-:-:S03]  /*1f70*/  IADD3 R19, P0, PT, RZ, -R10, RZ ;  /* 0x8000000aff137210 */ /* 0x000fc60007f1e0ff */
[----:B------:R-:W-:Y:S02]  /*1f80*/  IMAD R11, R17, R8, R11 ;  /* 0x00000008110b7224 */ /* 0x000fe400078e020b */
[----:B------:R-:W-:-:S04]  /*1f90*/  IMAD.HI.U32 R12, R13, R19, RZ ;  /* 0x000000130d0c7227 */ /* 0x000fc800078e00ff */
[----:B------:R-:W-:-:S04]  /*1fa0*/  IMAD.X R10, RZ, RZ, ~R11, P0 ;  /* 0x000000ffff0a7224 */ /* 0x000fc800000e0e0b */
[----:B------:R-:W-:-:S04]  /*1fb0*/  IMAD.WIDE.U32 R12, P0, R13, R10, R12 ;  /* 0x0000000a0d0c7225 */ /* 0x000fc8000780000c */
[C---:B------:R-:W-:Y:S02]  /*1fc0*/  IMAD R11, R17.reuse, R10, RZ ;  /* 0x0000000a110b7224 */ /* 0x040fe400078e02ff */
[----:B------:R-:W-:-:S04]  /*1fd0*/  IMAD.HI.U32 R12, P1, R17, R19, R12 ;  /* 0x00000013110c7227 */ /* 0x000fc8000782000c */
[----:B------:R-:W-:Y:S01]  /*1fe0*/  IMAD.HI.U32 R10, R17, R10, RZ ;  /* 0x0000000a110a7227 */ /* 0x000fe200078e00ff */
[----:B------:R-:W-:-:S03]  /*1ff0*/  IADD3 R12, P2, PT, R11, R12, RZ ;  /* 0x0000000c0b0c7210 */ /* 0x000fc60007f5e0ff */
[----:B------:R-:W-:Y:S02]  /*2000*/  IMAD.X R17, R10, 0x1, R17, P0 ;  /* 0x000000010a117824 */ /* 0x000fe400000e0611 */
[----:B------:R-:W-:-:S03]  /*2010*/  IMAD.HI.U32 R10, R12, R9, RZ ;  /* 0x000000090c0a7227 */ /* 0x000fc600078e00ff */
[----:B------:R-:W-:Y:S01]  /*2020*/  IADD3.X R16, PT, PT, RZ, RZ, R17, P2, P1 ;  /* 0x000000ffff107210 */ /* 0x000fe200017e2411 */
[----:B------:R-:W-:Y:S02]  /*2030*/  IMAD.MOV.U32 R11, RZ, RZ, RZ ;  /* 0x000000ffff0b7224 */ /* 0x000fe400078e00ff */
[----:B------:R-:W-:-:S04]  /*2040*/  IMAD.WIDE.U32 R10, R12, R15, R10 ;  /* 0x0000000f0c0a7225 */ /* 0x000fc800078e000a */
[C---:B------:R-:W-:Y:S02]  /*2050*/  IMAD R13, R16.reuse, R15, RZ ;  /* 0x0000000f100d7224 */ /* 0x040fe400078e02ff */
[----:B------:R-:W-:-:S04]  /*2060*/  IMAD.HI.U32 R10, P0, R16, R9, R10 ;  /* 0x00000009100a7227 */ /* 0x000fc8000780000a */
[----:B------:R-:W-:Y:S01]  /*2070*/  IMAD.HI.U32 R12, R16, R15, RZ ;  /* 0x0000000f100c7227 */ /* 0x000fe200078e00ff */
[----:B------:R-:W-:-:S03]  /*2080*/  IADD3 R13, P1, PT, R13, R10, RZ ;  /* 0x0000000a0d0d7210 */ /* 0x000fc60007f3e0ff */
[----:B------:R-:W-:Y:S02]  /*2090*/  IMAD.X R12, RZ, RZ, R12, P0 ;  /* 0x000000ffff0c7224 */ /* 0x000fe400000e060c */
[----:B------:R-:W-:-:S04]  /*20a0*/  IMAD.WIDE.U32 R10, R13, R8, RZ ;  /* 0x000000080d0a7225 */ /* 0x000fc800078e00ff */
[----:B------:R-:W-:Y:S01]  /*20b0*/  IMAD.X R17, RZ, RZ, R12, P1 ;  /* 0x000000ffff117224 */ /* 0x000fe200008e060c */
[----:B------:R-:W-:Y:S01]  /*20c0*/  IADD3 R19, P1, PT, -R10, R9, RZ ;  /* 0x000000090a137210 */ /* 0x000fe20007f3e1ff */
[----:B------:R-:W-:-:S03]  /*20d0*/  IMAD R11, R13, UR4, R11 ;  /* 0x000000040d0b7c24 */ /* 0x000fc6000f8e020b */
[-C--:B------:R-:W-:Y:S01]  /*20e0*/  ISETP.GE.U32.AND P0, PT, R19, R8.reuse, PT ;  /* 0x000000081300720c */ /* 0x080fe20003f06070 */
[----:B------:R-:W-:-:S04]  /*20f0*/  IMAD R10, R17, R8, R11 ;  /* 0x00000008110a7224 */ /* 0x000fc800078e020b */
[----:B------:R-:W-:Y:S01]  /*2100*/  IMAD.X R16, R15, 0x1, ~R10, P1 ;  /* 0x000000010f107824 */ /* 0x000fe200008e0e0a */
[----:B------:R-:W-:Y:S01]  /*2110*/  IADD3 R10, P2, PT, R13, 0x1, RZ ;  /* 0x000000010d0a7810 */ /* 0x000fe20007f5e0ff */
[----:B------:R-:W-:Y:S01]  /*2120*/  IMAD.MOV.U32 R15, RZ, RZ, 0x0 ;  /* 0x00000000ff0f7424 */ /* 0x000fe200078e00ff */
[-C--:B------:R-:W-:Y:S02]  /*2130*/  IADD3 R9, P1, PT, -R8, R19.reuse, RZ ;  /* 0x0000001308097210 */ /* 0x080fe40007f3e1ff */
[C---:B------:R-:W-:Y:S01]  /*2140*/  ISETP.GE.U32.AND.EX P0, PT, R16.reuse, UR4, PT, P0 ;  /* 0x0000000410007c0c */ /* 0x040fe2000bf06100 */
[----:B------:R-:W-:Y:S01]  /*2150*/  IMAD.X R12, RZ, RZ, R17, P2 ;  /* 0x000000ffff0c7224 */ /* 0x000fe200010e0611 */
[----:B------:R-:W-:Y:S02]  /*2160*/  IADD3.X R11, PT, PT, R16, ~UR4, RZ, P1, !PT ;  /* 0x80000004100b7c10 */ /* 0x000fe40008ffe4ff */
[----:B------:R-:W-:Y:S02]  /*2170*/  SEL R9, R9, R19, P0 ;  /* 0x0000001309097207 */ /* 0x000fe40000000000 */
[----:B------:R-:W-:-:S02]  /*2180*/  SEL R13, R10, R13, P0 ;  /* 0x0000000d0a0d7207 */ /* 0x000fc40000000000 */
[----:B------:R-:W-:Y:S02]  /*2190*/  SEL R11, R11, R16, P0 ;  /* 0x000000100b0b7207 */ /* 0x000fe40000000000 */
[----:B------:R-:W-:Y:S02]  /*21a0*/  SEL R12, R12, R17, P0 ;  /* 0x000000110c0c7207 */ /* 0x000fe40000000000 */
[----:B------:R-:W-:Y:S02]  /*21b0*/  ISETP.GE.U32.AND P0, PT, R9, R8, PT ;  /* 0x000000080900720c */ /* 0x000fe40003f06070 */
[----:B------:R-:W-:Y:S02]  /*21c0*/  IADD3 R10, P2, PT, R13, 0x1, RZ ;  /* 0x000000010d0a7810 */ /* 0x000fe40007f5e0ff */
[----:B------:R-:W-:Y:S02]  /*21d0*/  ISETP.GE.U32.AND.EX P0, PT, R11, UR4, PT, P0 ;  /* 0x000000040b007c0c */ /* 0x000fe4000bf06100 */
[----:B------:R-:W-:Y:S01]  /*21e0*/  ISETP.NE.U32.AND P1, PT, R8, RZ, PT ;  /* 0x000000ff0800720c */ /* 0x000fe20003f25070 */
[----:B------:R-:W-:Y:S01]  /*21f0*/  IMAD.X R11, RZ, RZ, R12, P2 ;  /* 0x000000ffff0b7224 */ /* 0x000fe200010e060c */
[----:B------:R-:W-:-:S02]  /*2200*/  SEL R10, R10, R13, P0 ;  /* 0x0000000d0a0a7207 */ /* 0x000fc40000000000 */
[----:B------:R-:W-:Y:S02]  /*2210*/  ISETP.NE.AND.EX P1, PT, RZ, UR4, PT, P1 ;  /* 0x00000004ff007c0c */ /* 0x000fe4000bf25310 */
[----:B------:R-:W-:Y:S02]  /*2220*/  SEL R11, R11, R12, P0 ;  /* 0x0000000c0b0b7207 */ /* 0x000fe40000000000 */
[----:B------:R-:W-:Y:S02]  /*2230*/  SEL R10, R10, 0xffffffff, P1 ;  /* 0xffffffff0a0a7807 */ /* 0x000fe40000800000 */
[----:B------:R-:W-:Y:S01]  /*2240*/  SEL R11, R11, 0xffffffff, P1 ;  /* 0xffffffff0b0b7807 */ /* 0x000fe20000800000 */
[----:B------:R-:W-:Y:S06]  /*2250*/  RET.REL.NODEC R14 `(_ZN3cub18CUB_300001_SM_10006detail9transform16transform_kernelINS2_10policy_hubILb0EN4cuda3std3__45tupleIJN6thrust24THRUST_300001_SM_1000_NS6detail15normal_iteratorINSA_10device_ptrIdEEEESF_EEEE10policy1000ElNS7_5minusIdEESF_JPdSL_EEEvT0_iT1_T2_DpNS2_10kernel_argIT3_EE) ;  /* 0xffffffdc0e687950 */ /* 0x000fec0003c3ffff */
.L_x_26:
[----:B------:R-:W-:-:S00]  /*2260*/  BRA `(.L_x_26) ;  /* 0xfffffffc00fc7947 */ /* 0x000fc0000383ffff */
[----:B------:R-:W-:-:S00]  /*2270*/  NOP ;  /* 0x0000000000007918 */ /* 0x000fc00000000000 */
        /* <DEDUP_REMOVED lines=8> */
.L_x_423:


//--------------------- .text._ZN3cub18CUB_300001_SM_10006detail9transform16transform_kernelINS2_10policy_hubILb0EN4cuda3std3__45tupleIJN6thrust24THRUST_300001_SM_1000_NS6detail15normal_iteratorINSA_10device_ptrIdEEEESF_EEEE10policy1000EiNS7_5minusIdEESF_JPdSL_EEEvT0_iT1_T2_DpNS2_10kernel_argIT3_EE --------------------------
	.section	.text._ZN3cub18CUB_300001_SM_10006detail9transform16transform_kernelINS2_10policy_hubILb0EN4cuda3std3__45tupleIJN6thrust24THRUST_300001_SM_1000_NS6detail15normal_iteratorINSA_10device_ptrIdEEEESF_EEEE10policy1000EiNS7_5minusIdEESF_JPdSL_EEEvT0_iT1_T2_DpNS2_10kernel_argIT3_EE,"ax",@progbits
	.align	128
        .global         _ZN3cub18CUB_300001_SM_10006detail9transform16transform_kernelINS2_10policy_hubILb0EN4cuda3std3__45tupleIJN6thrust24THRUST_300001_SM_1000_NS6detail15normal_iteratorINSA_10device_ptrIdEEEESF_EEEE10policy1000EiNS7_5minusIdEESF_JPdSL_EEEvT0_iT1_T2_DpNS2_10kernel_argIT3_EE
        .type           _ZN3cub18CUB_300001_SM_10006detail9transform16transform_kernelINS2_10policy_hubILb0EN4cuda3std3__45tupleIJN6thrust24THRUST_300001_SM_1000_NS6detail15normal_iteratorINSA_10device_ptrIdEEEESF_EEEE10policy1000EiNS7_5minusIdEESF_JPdSL_EEEvT0_iT1_T2_DpNS2_10kernel_argIT3_EE,@function
        .size           _ZN3cub18CUB_300001_SM_10006detail9transform16transform_kernelINS2_10policy_hubILb0EN4cuda3std3__45tupleIJN6thrust24THRUST_300001_SM_1000_NS6detail15normal_iteratorINSA_10device_ptrIdEEEESF_EEEE10policy1000EiNS7_5minusIdEESF_JPdSL_EEEvT0_iT1_T2_DpNS2_10kernel_argIT3_EE,(.L_x_424 - _ZN3cub18CUB_300001_SM_10006detail9transform16transform_kernelINS2_10policy_hubILb0EN4cuda3std3__45tupleIJN6thrust24THRUST_300001_SM_1000_NS6detail15normal_iteratorINSA_10device_ptrIdEEEESF_EEEE10policy1000EiNS7_5minusIdEESF_JPdSL_EEEvT0_iT1_T2_DpNS2_10kernel_argIT3_EE)
        .other          _ZN3cub18CUB_300001_SM_10006detail9transform16transform_kernelINS2_10policy_hubILb0EN4cuda3std3__45tupleIJN6thrust24THRUST_300001_SM_1000_NS6detail15normal_iteratorINSA_10device_ptrIdEEEESF_EEEE10policy1000EiNS7_5minusIdEESF_JPdSL_EEEvT0_iT1_T2_DpNS2_10kernel_argIT3_EE,@"STO_CUDA_ENTRY STV_DEFAULT"
_ZN3cub18CUB_300001_SM_10006detail9transform16transform_kernelINS2_10policy_hubILb0EN4cuda3std3__45tupleIJN6thrust24THRUST_300001_SM_1000_NS6detail15normal_iteratorINSA_10device_ptrIdEEEESF_EEEE10policy1000EiNS7_5minusIdEESF_JPdSL_EEEvT0_iT1_T2_DpNS2_10kernel_argIT3_EE:
.text._ZN3cub18CUB_300001_SM_10006detail9transform16transform_kernelINS2_10policy_hubILb0EN4cuda3std3__45tupleIJN6thrust24THRUST_300001_SM_1000_NS6detail15normal_iteratorINSA_10device_ptrIdEEEESF_EEEE10policy1000EiNS7_5minusIdEESF_JPdSL_EEEvT0_iT1_T2_DpNS2_10kernel_argIT3_EE:
[----:B------:R-:W-:Y:S08]  /*0000*/  LDC R1, c[0x0][0x37c] ;  /* 0x0000df00ff017b82 */ /* 0x000ff00000000800 */
[----:B------:R-:W1:Y:S01]  /*0010*/  S2UR UR5, SR_CTAID.X ;  /* 0x00000000000579c3 */ /* 0x000e620000002500 */
[----:B------:R-:W2:Y:S01]  /*0020*/  LDCU UR7, c[0x0][0x370] ;  /* 0x00006e00ff0777ac */ /* 0x000ea20008000800 */
[----:B------:R-:W3:Y:S01]  /*0030*/  LDCU.64 UR16, c[0x0][0x380] ;  /* 0x00007000ff1077ac */ /* 0x000ee20008000a00 */
[----:B------:R-:W4:Y:S01]  /*0040*/  LDCU.64 UR20, c[0x0][0x358] ;  /* 0x00006b00ff1477ac */ /* 0x000f220008000a00 */
[----:B---3--:R-:W-:-:S02]  /*0050*/  USHF.L.U32 UR24, UR17, 0x7, URZ ;  /* 0x0000000711187899 */ /* 0x008fc400080006ff */
[----:B-1----:R-:W-:Y:S02]  /*0060*/  UIADD3 UR4, UPT, UPT, UR5, 0x2, URZ ;  /* 0x0000000205047890 */ /* 0x002fe4000fffe0ff */
[----:B------:R-:W-:Y:S02]  /*0070*/  UIMAD UR22, UR24, UR5, URZ ;  /* 0x00000005181672a4 */ /* 0x000fe4000f8e02ff */
[----:B--2---:R-:W-:Y:S02]  /*0080*/  UISETP.GE.U32.AND UP0, UPT, UR4, UR7, UPT ;  /* 0x000000070400728c */ /* 0x004fe4000bf06070 */
[----:B------:R-:W-:Y:S02]  /*0090*/  UIADD3 UR6, UPT, UPT, -UR22, UR16, URZ ;  /* 0x0000001016067290 */ /* 0x000fe4000fffe1ff */
[----:B------:R-:W-:Y:S02]  /*00a0*/  UISETP.EQ.OR UP0, UPT, UR5, URZ, UP0 ;  /* 0x000000ff0500728c */ /* 0x000fe40008702670 */
[----:B------:R-:W-:-:S04]  /*00b0*/  UISETP.LT.AND UP1, UPT, UR24, UR6, UPT ;  /* 0x000000061800728c */ /* 0x000fc8000bf21270 */
[----:B------:R-:W-:-:S03]  /*00c0*/  USEL UR23, UR24, UR6, UP1 ;  /* 0x0000000618177287 */ /* 0x000fc60008800000 */
[----:B----4-:R-:W-:Y:S09]  /*00d0*/  BRA.U UP0, `(.L_x_27) ;  /* 0x0000000100dc7547 */ /* 0x010ff2000b800000 */
        /* <DEDUP_REMOVED lines=20> */
[----:B------:R-:W-:Y:S02]  /*0220*/  ULOP3.LUT UR13, UR13, 0xfffffff0, URZ, 0xc0, !UPT ;  /* 0xfffffff00d0d7892 */ /* 0x000fe4000f8ec0ff */
[----:B------:R-:W-:Y:S02]  /*0230*/  ULOP3.LUT UR12, UR12, 0xfffffff0, URZ, 0xc0, !UPT ;  /* 0xfffffff00c0c7892 */ /* 0x000fe4000f8ec0ff */
[----:B------:R-:W-:Y:S02]  /*0240*/  ULEA UR14, UR16, UR14, 0x18 ;  /* 0x0000000e100e7291 */ /* 0x000fe4000f8ec0ff */
[----:B------:R-:W-:Y:S01]  /*0250*/  USHF.R.U32.HI UR7, URZ, 0x4, UR13 ;  /* 0x00000004ff077899 */ /* 0x000fe2000801160d */
        /* <DEDUP_REMOVED lines=8> */
[----:B------:R-:W-:-:S02]  /*02e0*/  UIADD3 UR13, UPT, UPT, UR13, UR12, URZ ;  /* 0x0000000c0d0d7290 */ /* 0x000fc4000fffe0ff */
[----:B------:R-:W-:Y:S02]  /*02f0*/  ULEA UR16, UR17, UR14, 0xa ;  /* 0x0000000e11107291 */ /* 0x000fe4000f8e50ff */
[----:B------:R-:W-:Y:S02]  /*0300*/  USHF.R.U32.HI UR12, URZ, 0x4, UR12 ;  /* 0x00000004ff0c7899 */ /* 0x000fe4000801160c */
[----:B----4-:R-:W-:Y:S01]  /*0310*/  UIMAD.WIDE UR4, UR22, 0x8, UR4 ;  /* 0x00000008160478a5 */ /* 0x010fe2000f8e0204 */
[----:B------:R-:W-:Y:S01]  /*0320*/  IMAD.U32 R0, RZ, RZ, UR13 ;  /* 0x0000000dff007e24 */ /* 0x000fe2000f8e00ff */
[----:B------:R-:W-:Y:S02]  /*0330*/  UPRMT UR7, UR7, 0x5410, URZ ;  /* 0x0000541007077896 */ /* 0x000fe400080000ff */
[----:B--2---:R-:W-:Y:S02]  /*0340*/  UIMAD.WIDE UR8, UR22, 0x8, UR8 ;  /* 0x00000008160878a5 */ /* 0x004fe4000f8e0208 */
[----:B------:R-:W-:-:S02]  /*0350*/  UIADD3 UR18, UPT, UPT, UR16, 0x80, URZ ;  /* 0x0000008010127890 */ /* 0x000fc4000fffe0ff */
[----:B------:R-:W-:Y:S01]  /*0360*/  UPRMT UR12, UR12, 0x5410, URZ ;  /* 0x000054100c0c7896 */ /* 0x000fe200080000ff */
[----:B------:R-:W-:Y:S02]  /*0370*/  UMOV UR19, UR15 ;  /* 0x0000000f00137c82 */ /* 0x000fe40008000000 */
[----:B---3--:R1:W-:Y:S06]  /*0380*/  UBLKCP.S.G [UR14], [UR4], UR7 ;  /* 0x0000000e040073ba */ /* 0x0083ec0008000207 */
[----:B------:R1:W-:Y:S01]  /*0390*/  UBLKCP.S.G [UR18], [UR8], UR12 ;  /* 0x00000012080073ba */ /* 0x0003e2000800020c */
[----:B------:R1:W-:Y:S01]  /*03a0*/  SYNCS.ARRIVE.TRANS64 RZ, [UR15], R0 ;  /* 0x00000000ffff79a7 */ /* 0x0003e2000800000f */
[----:B------:R-:W-:Y:S01]  /*03b0*/  NOP ;  /* 0x0000000000007918 */ /* 0x000fe20000000000 */
.L_x_29:
[----:B-1----:R-:W-:Y:S05]  /*03c0*/  BSYNC.RECONVERGENT B0 ;  /* 0x0000000000007941 */ /* 0x002fea0003800200 */
.L_x_28:
[----:B------:R-:W1:Y:S08]  /*03d0*/  S2UR UR5, SR_CgaCtaId ;  /* 0x00000000000579c3 */ /* 0x000e700000008800 */
[----:B------:R-:W-:Y:S01]  /*03e0*/  BAR.SYNC.DEFER_BLOCKING 0x0 ;  /* 0x0000000000007b1d */ /* 0x000fe20000010000 */
[----:B------:R-:W-:-:S05]  /*03f0*/  SHF.L.U32 R0, RZ, 0x1f, RZ ;  /* 0x0000001fff007819 */ /* 0x000fca00000006ff */
[----:B------:R-:W-:Y:S02]  /*0400*/  UMOV UR4, 0x400 ;  /* 0x0000040000047882 */ /* 0x000fe40000000000 */
[----:B-1----:R-:W-:-:S12]  /*0410*/  ULEA UR4, UR5, UR4, 0x18 ;  /* 0x0000000405047291 */ /* 0x002fd8000f8ec0ff */
.L_x_30:
[----:B------:R-:W1:Y:S02]  /*0420*/  SYNCS.PHASECHK.TRANS64.TRYWAIT P0, [UR4], R0 ;  /* 0x00000000ff0075a7 */ /* 0x000e640008001104 */
[----:B-1----:R-:W-:Y:S05]  /*0430*/  @!P0 BRA `(.L_x_30) ;  /* 0xfffffffc00f88947 */ /* 0x002fea000383ffff */
[----:B------:R-:W-:Y:S05]  /*0440*/  BRA `(.L_x_31) ;  /* 0x00000014004c7947 */ /* 0x000fea0003800000 */
.L_x_27:
[----:B------:R-:W1:Y:S01]  /*0450*/  S2R R2, SR_TID.Y ;  /* 0x0000000000027919 */ /* 0x000e620000002200 */
[----:B------:R-:W2:Y:S01]  /*0460*/  LDCU UR10, c[0x0][0x360] ;  /* 0x00006c00ff0a77ac */ /* 0x000ea20008000800 */
[----:B------:R-:W-:Y:S01]  /*0470*/  BSSY.RECONVERGENT B0, `(.L_x_32) ;  /* 0x00000af000007945 */ /* 0x000fe20003800200 */
[----:B------:R-:W1:Y:S01]  /*0480*/  S2R R3, SR_TID.Z ;  /* 0x0000000000037919 */ /* 0x000e620000002300 */
[----:B------:R-:W2:Y:S01]  /*0490*/  LDCU UR11, c[0x0][0x364] ;  /* 0x00006c80ff0b77ac */ /* 0x000ea20008000800 */
[----:B------:R-:W3:Y:S01]  /*04a0*/  LDC R0, c[0x0][0x368] ;  /* 0x0000da00ff007b82 */ /* 0x000ee20000000800 */
[----:B------:R-:W4:Y:S01]  /*04b0*/  S2R R5, SR_TID.X ;  /* 0x0000000000057919 */ /* 0x000f220000002100 */
[----:B------:R-:W-:Y:S02]  /*04c0*/  USHF.L.U32 UR4, UR23, 0x3, URZ ;  /* 0x0000000317047899 */ /* 0x000fe400080006ff */
[----:B------:R-:W-:Y:S02]  /*04d0*/  USHF.R.S32.HI UR12, URZ, 0x1f, UR22 ;  /* 0x0000001fff0c7899 */ /* 0x000fe40008011416 */
[----:B------:R-:W-:-:S04]  /*04e0*/  USHF.R.S32.HI UR5, URZ, 0x1f, UR4 ;  /* 0x0000001fff057899 */ /* 0x000fc80008011404 */
[----:B------:R-:W-:Y:S02]  /*04f0*/  USHF.R.U32.HI UR13, URZ, 0x3, UR5 ;  /* 0x00000003ff0d7899 */ /* 0x000fe40008011605 */
[----:B------:R-:W-:Y:S02]  /*0500*/  USHF.R.U64 UR7, UR4, 0x3, UR5 ;  /* 0x0000000304077899 */ /* 0x000fe40008001205 */
[----:B--2---:R-:W-:Y:S02]  /*0510*/  UIMAD UR4, UR10, UR11, URZ ;  /* 0x0000000b0a0472a4 */ /* 0x004fe4000f8e02ff */
[----:B-1----:R-:W-:Y:S02]  /*0520*/  IMAD R2, R3, UR11, R2 ;  /* 0x0000000b03027c24 */ /* 0x002fe4000f8e0202 */
[----:B------:R-:W-:Y:S02]  /*0530*/  IMAD.U32 R3, RZ, RZ, UR13 ;  /* 0x0000000dff037e24 */ /* 0x000fe4000f8e00ff */
[----:B----4-:R-:W-:-:S02]  /*0540*/  IMAD R2, R2, UR10, R5 ;  /* 0x0000000a02027c24 */ /* 0x010fc4000f8e0205 */
[----:B---3--:R-:W-:Y:S01]  /*0550*/  IMAD R5, R0, UR4, RZ ;  /* 0x0000000400057c24 */ /* 0x008fe2000f8e02ff */
[----:B------:R-:W-:Y:S02]  /*0560*/  UMOV UR4, URZ ;  /* 0x000000ff00047c82 */ /* 0x000fe40008000000 */
[----:B------:R-:W-:-:S04]  /*0570*/  ISETP.LT.U32.AND P0, PT, R2, UR7, PT ;  /* 0x0000000702007c0c */ /* 0x000fc8000bf01070 */
[----:B------:R-:W-:Y:S01]  /*0580*/  ISETP.GT.U32.AND.EX P0, PT, R3, RZ, PT, P0 ;  /* 0x000000ff0300720c */ /* 0x000fe20003f04100 */
[----:B------:R-:W-:-:S12]  /*0590*/  IMAD.MOV.U32 R3, RZ, RZ, RZ ;  /* 0x000000ffff037224 */ /* 0x000fd800078e00ff */
[----:B------:R-:W-:Y:S05]  /*05a0*/  @!P0 BRA `(.L_x_33) ;  /* 0x00000008006c8947 */ /* 0x000fea0003800000 */
[----:B------:R-:W-:Y:S01]  /*05b0*/  IMAD.IADD R7, R5, 0x1, R2 ;  /* 0x0000000105077824 */ /* 0x000fe200078e0202 */
[----:B------:R-:W-:Y:S01]  /*05c0*/  MOV R6, UR7 ;  /* 0x0000000700067c02 */ /* 0x000fe20008000f00 */
[----:B------:R-:W-:Y:S01]  /*05d0*/  IMAD.U32 R4, RZ, RZ, UR13 ;  /* 0x0000000dff047e24 */ /* 0x000fe2000f8e00ff */
[----:B------:R-:W-:Y:S01]  /*05e0*/  BSSY.RECONVERGENT B1, `(.L_x_34) ;  /* 0x0000029000017945 */ /* 0x000fe20003800200 */
[----:B------:R-:W-:Y:S01]  /*05f0*/  IMAD.U32 R8, RZ, RZ, UR13 ;  /* 0x0000000dff087e24 */ /* 0x000fe2000f8e00ff */
[C---:B------:R-:W-:Y:S01]  /*0600*/  ISETP.LT.U32.AND P2, PT, R7.reuse, UR7, PT ;  /* 0x0000000707007c0c */ /* 0x040fe2000bf41070 */
[----:B------:R-:W-:Y:S01]  /*0610*/  IMAD.MOV.U32 R9, RZ, RZ, -0x1 ;  /* 0xffffffffff097424 */ /* 0x000fe200078e00ff */
[----:B------:R-:W-:Y:S02]  /*0620*/  ISETP.LT.U32.AND P1, PT, R7, UR7, PT ;  /* 0x0000000707007c0c */ /* 0x000fe4000bf21070 */
[----:B------:R-:W-:Y:S02]  /*0630*/  ISETP.GT.U32.AND.EX P2, PT, R4, RZ, PT, P2 ;  /* 0x000000ff0400720c */ /* 0x000fe40003f44120 */
[----:B------:R-:W-:Y:S01]  /*0640*/  ISETP.GT.U32.AND.EX P1, PT, R8, RZ, PT, P1 ;  /* 0x000000ff0800720c */ /* 0x000fe20003f24110 */
[----:B------:R-:W-:Y:S01]  /*0650*/  IMAD.U32 R8, RZ, RZ, UR13 ;  /* 0x0000000dff087e24 */ /* 0x000fe2000f8e00ff */
[----:B------:R-:W-:-:S02]  /*0660*/  SEL R6, R6, R7, P2 ;  /* 0x0000000706067207 */ /* 0x000fc40001000000 */
[----:B------:R-:W-:Y:S02]  /*0670*/  SEL R4, RZ, 0x1, !P1 ;  /* 0x00000001ff047807 */ /* 0x000fe40004800000 */
        /* <DEDUP_REMOVED lines=23> */
[----:B------:R-:W-:-:S05]  /*07f0*/  @!P3 LOP3.LUT R7, RZ, R5, RZ, 0x33, !PT ;  /* 0x00000005ff07b212 */ /* 0x000fca00078e33ff */
[----:B------:R-:W-:Y:S01]  /*0800*/  IMAD.MOV.U32 R8, RZ, RZ, R7 ;  /* 0x000000ffff087224 */ /* 0x000fe200078e0007 */
[----:B------:R-:W-:Y:S06]  /*0810*/  BRA `(.L_x_36) ;  /* 0x0000000000147947 */ /* 0x000fec0003800000 */
.L_x_35:
[----:B------:R-:W-:Y:S01]  /*0820*/  IMAD.MOV.U32 R9, RZ, RZ, R12 ;  /* 0x000000ffff097224 */ /* 0x000fe200078e000c */
[----:B------:R-:W-:-:S07]  /*0830*/  MOV R8, 0x850 ;  /* 0x0000085000087802 */ /* 0x000fce0000000f00 */
[----:B------:R-:W-:Y:S05]  /*0840*/  CALL.REL.NOINC `($__internal_1_$__cuda_sm20_div_u64) ;  /* 0x0000001400587944 */ /* 0x000fea0003c00000 */
[----:B------:R-:W-:Y:S01]  /*0850*/  IMAD.MOV.U32 R8, RZ, RZ, R6 ;  /* 0x000000ffff087224 */ /* 0x000fe200078e0006 */
[----:B------:R-:W-:-:S07]  /*0860*/  MOV R9, R7 ;  /* 0x0000000700097202 */ /* 0x000fce0000000f00 */
.L_x_36:
[----:B------:R-:W-:Y:S05]  /*0870*/  BSYNC.RECONVERGENT B1 ;  /* 0x0000000000017941 */ /* 0x000fea0003800200 */
.L_x_34:
[----:B------:R-:W-:Y:S01]  /*0880*/  IADD3 R4, P1, PT, R8, R4, RZ ;  /* 0x0000000408047210 */ /* 0x000fe20007f3e0ff */
[----:B------:R-:W1:Y:S01]  /*0890*/  LDC R6, c[0x0][0x3a0] ;  /* 0x0000e800ff067b82 */ /* 0x000e620000000800 */
[----:B------:R-:W-:Y:S01]  /*08a0*/  BSSY.RECONVERGENT B1, `(.L_x_37) ;  /* 0x0000030000017945 */ /* 0x000fe20003800200 */
[----:B------:R-:W-:Y:S01]  /*08b0*/  IMAD.MOV.U32 R28, RZ, RZ, R2 ;  /* 0x000000ffff1c7224 */ /* 0x000fe200078e0002 */
[C---:B------:R-:W-:Y:S01]  /*08c0*/  LOP3.LUT R7, R4.reuse, 0x3, RZ, 0xc0, !PT ;  /* 0x0000000304077812 */ /* 0x040fe200078ec0ff */
[----:B------:R-:W-:Y:S01]  /*08d0*/  IMAD.X R8, RZ, RZ, R9, P1 ;  /* 0x000000ffff087224 */ /* 0x000fe200008e0609 */
[----:B------:R-:W-:Y:S01]  /*08e0*/  ISETP.GE.U32.AND P1, PT, R4, 0x3, PT ;  /* 0x000000030400780c */ /* 0x000fe20003f26070 */
[----:B------:R-:W-:Y:S01]  /*08f0*/  IMAD.MOV.U32 R29, RZ, RZ, R3 ;  /* 0x000000ffff1d7224 */ /* 0x000fe200078e0003 */
[----:B------:R-:W-:Y:S02]  /*0900*/  ISETP.NE.U32.AND P2, PT, R7, 0x3, PT ;  /* 0x000000030700780c */ /* 0x000fe40003f45070 */
[----:B------:R-:W-:-:S02]  /*0910*/  ISETP.GE.U32.AND.EX P1, PT, R8, RZ, PT, P1 ;  /* 0x000000ff0800720c */ /* 0x000fc40003f26110 */
[----:B------:R-:W-:Y:S02]  /*0920*/  ISETP.NE.AND.EX P2, PT, RZ, RZ, PT, P2 ;  /* 0x000000ffff00720c */ /* 0x000fe40003f45320 */
[----:B-1----:R-:W-:-:S11]  /*0930*/  SHF.R.S32.HI R10, RZ, 0x1f, R6 ;  /* 0x0000001fff0a7819 */ /* 0x002fd60000011406 */
[----:B------:R-:W-:Y:S05]  /*0940*/  @!P2 BRA `(.L_x_38) ;  /* 0x000000000094a947 */ /* 0x000fea0003800000 */
[----:B------:R-:W1:Y:S01]  /*0950*/  S2UR UR8, SR_CgaCtaId ;  /* 0x00000000000879c3 */ /* 0x000e620000008800 */
[----:B------:R-:W2:Y:S01]  /*0960*/  LDCU.64 UR14, c[0x0][0x398] ;  /* 0x00007300ff0e77ac */ /* 0x000ea20008000a00 */
[----:B------:R-:W-:Y:S01]  /*0970*/  VIADD R11, R4, 0x1 ;  /* 0x00000001040b7836 */ /* 0x000fe20000000000 */
[----:B------:R-:W-:Y:S01]  /*0980*/  MOV R29, R3 ;  /* 0x00000003001d7202 */ /* 0x000fe20000000f00 */
[----:B------:R-:W-:Y:S01]  /*0990*/  IMAD R4, R0, UR11, RZ ;  /* 0x0000000b00047c24 */ /* 0x000fe2000f8e02ff */
[----:B------:R-:W-:Y:S01]  /*09a0*/  USHF.L.U32 UR5, UR22, 0x3, URZ ;  /* 0x0000000316057899 */ /* 0x000fe200080006ff */
[----:B------:R-:W-:Y:S01]  /*09b0*/  IMAD.MOV.U32 R28, RZ, RZ, R2 ;  /* 0x000000ffff1c7224 */ /* 0x000fe200078e0002 */
[----:B------:R-:W-:Y:S01]  /*09c0*/  USHF.L.U64.HI UR9, UR22, 0x3, UR12 ;  /* 0x0000000316097899 */ /* 0x000fe2000801020c */
[----:B------:R-:W-:Y:S01]  /*09d0*/  LOP3.LUT R11, R11, 0x3, RZ, 0xc0, !PT ;  /* 0x000000030b0b7812 */ /* 0x000fe200078ec0ff */
[----:B------:R-:W-:Y:S02]  /*09e0*/  IMAD R4, R4, UR10, RZ ;  /* 0x0000000a04047c24 */ /* 0x000fe4000f8e02ff */
[----:B------:R-:W-:Y:S01]  /*09f0*/  LEA R7, P2, R2, UR5, 0x3 ;  /* 0x0000000502077c11 */ /* 0x000fe2000f8418ff */
[----:B------:R-:W-:-:S02]  /*0a00*/  UMOV UR5, 0x400 ;  /* 0x0000040000057882 */ /* 0x000fc40000000000 */
[----:B------:R-:W-:Y:S01]  /*0a10*/  UIADD3 UR5, UPT, UPT, UR5, 0x80, URZ ;  /* 0x0000008005057890 */ /* 0x000fe2000fffe0ff */
[----:B------:R-:W-:Y:S02]  /*0a20*/  LEA.HI.X R15, R2, UR9, R3, 0x3, P2 ;  /* 0x00000009020f7c11 */ /* 0x000fe400090f1c03 */
[----:B------:R-:W-:Y:S02]  /*0a30*/  IADD3 R11, P2, PT, RZ, -R11, RZ ;  /* 0x8000000bff0b7210 */ /* 0x000fe40007f5e0ff */
[----:B--2---:R-:W-:-:S03]  /*0a40*/  IADD3 R14, P3, P4, R7, UR14, R6 ;  /* 0x0000000e070e7c10 */ /* 0x004fc6000fc7e006 */
[----:B------:R-:W-:Y:S01]  /*0a50*/  IMAD.X R12, RZ, RZ, -0x1, P2 ;  /* 0xffffffffff0c7424 */ /* 0x000fe200010e06ff */
[----:B------:R-:W-:Y:S01]  /*0a60*/  IADD3.X R15, PT, PT, R15, UR15, R10, P3, P4 ;  /* 0x0000000f0f0f7c10 */ /* 0x000fe20009fe840a */
[----:B-1----:R-:W-:-:S06]  /*0a70*/  ULEA UR5, UR8, UR5, 0x18 ;  /* 0x0000000508057291 */ /* 0x002fcc000f8ec0ff */
[----:B------:R-:W-:-:S04]  /*0a80*/  VIADD R7, R6, UR5 ;  /* 0x0000000506077c36 */ /* 0x000fc80008000000 */
[----:B------:R-:W-:-:S07]  /*0a90*/  IMAD R7, R2, 0x8, R7 ;  /* 0x0000000802077824 */ /* 0x000fce00078e0207 */
.L_x_39:
[----:B------:R-:W-:Y:S01]  /*0aa0*/  IADD3 R11, P2, PT, R11, 0x1, RZ ;  /* 0x000000010b0b7810 */ /* 0x000fe20007f5e0ff */
[----:B------:R-:W-:Y:S01]  /*0ab0*/  IMAD.MOV.U32 R8, RZ, RZ, R14 ;  /* 0x000000ffff087224 */ /* 0x000fe200078e000e */
[C---:B------:R-:W-:Y:S01]  /*0ac0*/  IADD3 R28, P3, PT, R5.reuse, R28, RZ ;  /* 0x0000001c051c7210 */ /* 0x040fe20007f7e0ff */
[----:B------:R-:W-:Y:S01]  /*0ad0*/  IMAD.MOV.U32 R9, RZ, RZ, R15 ;  /* 0x000000ffff097224 */ /* 0x000fe200078e000f */
[----:B------:R-:W-:Y:S01]  /*0ae0*/  LEA R14, P4, R5, R14, 0x3 ;  /* 0x0000000e050e7211 */ /* 0x000fe200078818ff */
        /* <DEDUP_REMOVED lines=8> */
[----:B------:R-:W-:-:S02]  /*0b70*/  ISETP.NE.AND.EX P2, PT, R12, RZ, PT, P2 ;  /* 0x000000ff0c00720c */ /* 0x000fc40003f45320 */
[----:B-1----:R-:W-:-:S11]  /*0b80*/  LEA R7, R4, R7, 0x3 ;  /* 0x0000000704077211 */ /* 0x002fd600078e18ff */
[----:B------:R-:W-:Y:S05]  /*0b90*/  @P2 BRA `(.L_x_39) ;  /* 0xfffffffc00c02947 */ /* 0x000fea000383ffff */
.L_x_38:
[----:B------:R-:W-:Y:S05]  /*0ba0*/  BSYNC.RECONVERGENT B1 ;  /* 0x0000000000017941 */ /* 0x000fea0003800200 */
.L_x_37:
[----:B------:R-:W-:Y:S05]  /*0bb0*/  @!P1 BRA `(.L_x_33) ;  /* 0x0000000000e89947 */ /* 0x000fea0003800000 */
[----:B------:R-:W1:Y:S01]  /*0bc0*/  S2UR UR9, SR_CgaCtaId ;  /* 0x00000000000979c3 */ /* 0x000e620000008800 */
[----:B------:R-:W2:Y:S01]  /*0bd0*/  LDCU.64 UR16, c[0x0][0x398] ;  /* 0x00007300ff1077ac */ /* 0x000ea20008000a00 */
[----:B------:R-:W-:Y:S01]  /*0be0*/  IADD3 R4, P1, PT, R28, UR22, RZ ;  /* 0x000000161c047c10 */ /* 0x000fe2000ff3e0ff */
[----:B------:R-:W-:Y:S01]  /*0bf0*/  IMAD R9, R0, UR11, RZ ;  /* 0x0000000b00097c24 */ /* 0x000fe2000f8e02ff */
[----:B------:R-:W-:Y:S01]  /*0c00*/  UMOV UR8, 0x400 ;  /* 0x0000040000087882 */ /* 0x000fe20000000000 */
[----:B------:R-:W-:Y:S01]  /*0c10*/  USHF.L.U32 UR15, UR22, 0x3, URZ ;  /* 0x00000003160f7899 */ /* 0x000fe200080006ff */
[----:B------:R-:W-:Y:S01]  /*0c20*/  IADD3.X R13, PT, PT, R29, UR12, RZ, P1, !PT ;  /* 0x0000000c1d0d7c10 */ /* 0x000fe20008ffe4ff */
[----:B------:R-:W-:Y:S01]  /*0c30*/  UIADD3 UR8, UPT, UPT, UR8, 0x80, URZ ;  /* 0x0000008008087890 */ /* 0x000fe2000fffe0ff */
[C---:B------:R-:W-:Y:S01]  /*0c40*/  IMAD.SHL.U32 R12, R4.reuse, 0x8, RZ ;  /* 0x00000008040c7824 */ /* 0x040fe200078e00ff */
[----:B------:R-:W-:Y:S01]  /*0c50*/  USHF.L.U64.HI UR14, UR22, 0x3, UR12 ;  /* 0x00000003160e7899 */ /* 0x000fe2000801020c */
[----:B------:R-:W-:Y:S01]  /*0c60*/  SHF.L.U64.HI R13, R4, 0x3, R13 ;  /* 0x00000003040d7819 */ /* 0x000fe2000001020d */
[----:B------:R-:W-:Y:S01]  /*0c70*/  IMAD R9, R9, UR10, RZ ;  /* 0x0000000a09097c24 */ /* 0x000fe2000f8e02ff */
[----:B------:R-:W-:Y:S01]  /*0c80*/  UMOV UR5, URZ ;  /* 0x000000ff00057c82 */ /* 0x000fe20008000000 */
[----:B------:R-:W-:Y:S01]  /*0c90*/  IMAD.WIDE.U32 R12, R5, 0x18, R12 ;  /* 0x00000018050c7825 */ /* 0x000fe200078e000c */
[----:B--2---:R-:W-:-:S03]  /*0ca0*/  IADD3 R25, P2, PT, R6, UR16, RZ ;  /* 0x0000001006197c10 */ /* 0x004fc6000ff5e0ff */
[----:B------:R-:W-:Y:S01]  /*0cb0*/  VIADD R26, R13, UR5 ;  /* 0x000000050d1a7c36 */ /* 0x000fe20008000000 */
[----:B------:R-:W-:Y:S01]  /*0cc0*/  IADD3.X R7, PT, PT, R10, UR17, RZ, P2, !PT ;  /* 0x000000110a077c10 */ /* 0x000fe200097fe4ff */
[----:B-1----:R-:W-:Y:S01]  /*0cd0*/  ULEA UR8, UR9, UR8, 0x18 ;  /* 0x0000000809087291 */ /* 0x002fe2000f8ec0ff */
[----:B------:R-:W-:-:S04]  /*0ce0*/  LEA R10, P1, R28, UR15, 0x3 ;  /* 0x0000000f1c0a7c11 */ /* 0x000fc8000f8218ff */
[----:B------:R-:W-:Y:S01]  /*0cf0*/  LEA.HI.X R11, R28, UR14, R29, 0x3, P1 ;  /* 0x0000000e1c0b7c11 */ /* 0x000fe200088f1c1d */
[----:B------:R-:W-:Y:S01]  /*0d00*/  VIADD R15, R6, UR8 ;  /* 0x00000008060f7c36 */ /* 0x000fe20008000000 */
[----:B------:R-:W-:-:S03]  /*0d10*/  LEA R20, P1, R5, R10, 0x4 ;  /* 0x0000000a05147211 */ /* 0x000fc600078220ff */
[----:B------:R-:W-:Y:S01]  /*0d20*/  IMAD R8, R28, 0x8, R15 ;  /* 0x000000081c087824 */ /* 0x000fe200078e020f */
[C---:B------:R-:W-:Y:S01]  /*0d30*/  LEA.HI.X R24, R5.reuse, R11, RZ, 0x4, P1 ;  /* 0x0000000b05187211 */ /* 0x040fe200008f24ff */
[----:B------:R-:W-:-:S04]  /*0d40*/  IMAD.WIDE.U32 R14, R5, 0x8, R10 ;  /* 0x00000008050e7825 */ /* 0x000fc800078e000a */
[C-C-:B------:R-:W-:Y:S02]  /*0d50*/  IMAD R21, R9.reuse, 0x8, R8.reuse ;  /* 0x0000000809157824 */ /* 0x140fe400078e0208 */
[C-C-:B------:R-:W-:Y:S02]  /*0d60*/  IMAD R6, R9.reuse, 0x10, R8.reuse ;  /* 0x0000001009067824 */ /* 0x140fe400078e0208 */
[----:B------:R-:W-:-:S07]  /*0d70*/  IMAD R4, R9, 0x18, R8 ;  /* 0x0000001809047824 */ /* 0x000fce00078e0208 */
.L_x_40:
[----:B------:R-:W-:Y:S02]  /*0d80*/  IADD3 R16, P1, PT, R25, R10, RZ ;  /* 0x0000000a19107210 */ /* 0x000fe40007f3e0ff */
[----:B------:R-:W-:Y:S02]  /*0d90*/  IADD3 R22, P2, PT, R14, R25, RZ ;  /* 0x000000190e167210 */ /* 0x000fe40007f5e0ff */
[----:B------:R-:W-:-:S03]  /*0da0*/  IADD3.X R17, PT, PT, R7, R11, RZ, P1, !PT ;  /* 0x0000000b07117210 */ /* 0x000fc60000ffe4ff */
[----:B------:R-:W-:Y:S01]  /*0db0*/  IMAD.X R23, R15, 0x1, R7, P2 ;  /* 0x000000010f177824 */ /* 0x000fe200010e0607 */
[----:B------:R-:W-:Y:S01]  /*0dc0*/  IADD3 R18, P2, PT, R25, R12, RZ ;  /* 0x0000000c19127210 */ /* 0x000fe20007f5e0ff */
[----:B------:R-:W-:Y:S01]  /*0dd0*/  @!PT LDS RZ, [RZ] ;  /* 0x00000000fffff984 */ /* 0x000fe20000000800 */
[----:B------:R-:W-:Y:S01]  /*0de0*/  @!PT LDS RZ, [RZ] ;  /* 0x00000000fffff984 */ /* 0x000fe20000000800 */
[----:B------:R-:W-:Y:S01]  /*0df0*/  @!PT LDS RZ, [RZ] ;  /* 0x00000000fffff984 */ /* 0x000fe20000000800 */
[----:B------:R1:W-:Y:S04]  /*0e00*/  LDGSTS.E.64 [R8], desc[UR20][R16.64] ;  /* 0x0000000010087fae */ /* 0x0003e8000b9a1414 */
[----:B------:R-:W-:Y:S01]  /*0e10*/  IMAD.X R19, R7, 0x1, R26, P2 ;  /* 0x0000000107137824 */ /* 0x000fe200010e061a */
[----:B------:R2:W-:Y:S01]  /*0e20*/  LDGSTS.E.64 [R21], desc[UR20][R22.64] ;  /* 0x0000000016157fae */ /* 0x0005e2000b9a1414 */
[----:B-1----:R-:W-:Y:S01]  /*0e30*/  IADD3 R16, P1, PT, R25, R20, RZ ;  /* 0x0000001419107210 */ /* 0x002fe20007f3e0ff */
[----:B------:R-:W-:-:S04]  /*0e40*/  IMAD R8, R9, 0x20, R8 ;  /* 0x0000002009087824 */ /* 0x000fc800078e0208 */
[----:B------:R-:W-:Y:S02]  /*0e50*/  IMAD.X R17, R7, 0x1, R24, P1 ;  /* 0x0000000107117824 */ /* 0x000fe400008e0618 */
[----:B--2---:R-:W-:-:S03]  /*0e60*/  IMAD R21, R9, 0x20, R21 ;  /* 0x0000002009157824 */ /* 0x004fc600078e0215 */
[----:B------:R1:W-:Y:S04]  /*0e70*/  LDGSTS.E.64 [R6], desc[UR20][R16.64] ;  /* 0x0000000010067fae */ /* 0x0003e8000b9a1414 */
[----:B------:R2:W-:Y:S01]  /*0e80*/  LDGSTS.E.64 [R4], desc[UR20][R18.64] ;  /* 0x0000000012047fae */ /* 0x0005e2000b9a1414 */
[----:B-1----:R-:W-:Y:S02]  /*0e90*/  IMAD.MOV.U32 R16, RZ, RZ, R25 ;  /* 0x000000ffff107224 */ /* 0x002fe400078e0019 */
[----:B------:R-:W-:Y:S02]  /*0ea0*/  IMAD.MOV.U32 R17, RZ, RZ, R7 ;  /* 0x000000ffff117224 */ /* 0x000fe400078e0007 */
[----:B--2---:R-:W-:-:S04]  /*0eb0*/  IMAD.WIDE.U32 R18, R5, 0x4, R28 ;  /* 0x0000000405127825 */ /* 0x004fc800078e001c */
[----:B------:R-:W-:Y:S01]  /*0ec0*/  IMAD.WIDE.U32 R16, R5, 0x20, R16 ;  /* 0x0000002005107825 */ /* 0x000fe200078e0010 */
[----:B------:R-:W-:Y:S02]  /*0ed0*/  ISETP.GE.U32.AND P1, PT, R18, UR7, PT ;  /* 0x0000000712007c0c */ /* 0x000fe4000bf26070 */
[----:B------:R-:W-:Y:S01]  /*0ee0*/  MOV R29, R19 ;  /* 0x00000013001d7202 */ /* 0x000fe20000000f00 */
[----:B------:R-:W-:Y:S01]  /*0ef0*/  IMAD.MOV.U32 R28, RZ, RZ, R18 ;  /* 0x000000ffff1c7224 */ /* 0x000fe200078e0012 */
[----:B------:R-:W-:Y:S01]  /*0f00*/  ISETP.GE.U32.AND.EX P1, PT, R19, UR13, PT, P1 ;  /* 0x0000000d13007c0c */ /* 0x000fe2000bf26110 */
[----:B------:R-:W-:Y:S02]  /*0f10*/  IMAD.MOV.U32 R25, RZ, RZ, R16 ;  /* 0x000000ffff197224 */ /* 0x000fe400078e0010 */
[----:B------:R-:W-:Y:S02]  /*0f20*/  IMAD.MOV.U32 R7, RZ, RZ, R17 ;  /* 0x000000ffff077224 */ /* 0x000fe400078e0011 */
[----:B------:R-:W-:-:S02]  /*0f30*/  IMAD R6, R9, 0x20, R6 ;  /* 0x0000002009067824 */ /* 0x000fc400078e0206 */
[----:B------:R-:W-:-:S06]  /*0f40*/  IMAD R4, R9, 0x20, R4 ;  /* 0x0000002009047824 */ /* 0x000fcc00078e0204 */
[----:B------:R-:W-:Y:S05]  /*0f50*/  @!P1 BRA `(.L_x_40) ;  /* 0xfffffffc00889947 */ /* 0x000fea000383ffff */
.L_x_33:
[----:B------:R-:W-:Y:S05]  /*0f60*/  BSYNC.RECONVERGENT B0 ;  /* 0x0000000000007941 */ /* 0x000fea0003800200 */
.L_x_32:
[----:B------:R-:W0:Y:S01]  /*0f70*/  LDGDEPBAR ;  /* 0x00000000000079af */ /* 0x000e220000000000 */
[----:B------:R-:W-:Y:S04]  /*0f80*/  BSSY.RECONVERGENT B0, `(.L_x_41) ;  /* 0x000009c000007945 */ /* 0x000fe80003800200 */
[----:B------:R-:W-:Y:S05]  /*0f90*/  @!P0 BRA `(.L_x_42) ;  /* 0x0000000800688947 */ /* 0x000fea0003800000 */
[----:B------:R-:W-:Y:S01]  /*0fa0*/  IADD3 R9, PT, PT, R5, R2, RZ ;  /* 0x0000000205097210 */ /* 0x000fe20007ffe0ff */
[----:B------:R-:W-:Y:S01]  /*0fb0*/  IMAD.U32 R4, RZ, RZ, UR13 ;  /* 0x0000000dff047e24 */ /* 0x000fe2000f8e00ff */
[----:B------:R-:W-:Y:S01]  /*0fc0*/  BSSY.RECONVERGENT B1, `(.L_x_43) ;  /* 0x0000028000017945 */ /* 0x000fe20003800200 */
[----:B------:R-:W-:Y:S01]  /*0fd0*/  IMAD.U32 R7, RZ, RZ, UR13 ;  /* 0x0000000dff077e24 */ /* 0x000fe2000f8e00ff */
[C---:B------:R-:W-:Y:S01]  /*0fe0*/  ISETP.LT.U32.AND P0, PT, R9.reuse, UR7, PT ;  /* 0x0000000709007c0c */ /* 0x040fe2000bf01070 */
[----:B------:R-:W-:Y:S01]  /*0ff0*/  IMAD.U32 R6, RZ, RZ, UR7 ;  /* 0x00000007ff067e24 */ /* 0x000fe2000f8e00ff */
[----:B------:R-:W-:Y:S01]  /*1000*/  ISETP.LT.U32.AND P1, PT, R9, UR7, PT ;  /* 0x0000000709007c0c */ /* 0x000fe2000bf21070 */
[----:B------:R-:W-:Y:S01]  /*1010*/  IMAD.U32 R10, RZ, RZ, UR13 ;  /* 0x0000000dff0a7e24 */ /* 0x000fe2000f8e00ff */
[----:B------:R-:W-:Y:S02]  /*1020*/  ISETP.GT.U32.AND.EX P0, PT, R4, RZ, PT, P0 ;  /* 0x000000ff0400720c */ /* 0x000fe40003f04100 */
[----:B------:R-:W-:Y:S01]  /*1030*/  ISETP.GT.U32.AND.EX P1, PT, R7, RZ, PT, P1 ;  /* 0x000000ff0700720c */ /* 0x000fe20003f24110 */
[----:B------:R-:W-:Y:S01]  /*1040*/  IMAD.MOV.U32 R7, RZ, RZ, -0x1 ;  /* 0xffffffffff077424 */ /* 0x000fe200078e00ff */
        /* <DEDUP_REMOVED lines=12> */
[----:B-1----:R-:W-:-:S06]  /*1110*/  IADD3 R7, PT, PT, R10, 0xffffffe, RZ ;  /* 0x0ffffffe0a077810 */ /* 0x002fcc0007ffe0ff */
[----:B------:R-:W1:Y:S02]  /*1120*/  F2I.FTZ.U32.TRUNC.NTZ R7, R7 ;  /* 0x0000000700077305 */ /* 0x000e64000021f000 */
[----:B-1----:R-:W-:-:S04]  /*1130*/  IMAD R11, R11, R7, RZ ;  /* 0x000000070b0b7224 */ /* 0x002fc800078e02ff */
[----:B------:R-:W-:-:S06]  /*1140*/  IMAD.HI.U32 R6, R7, R11, R6 ;  /* 0x0000000b07067227 */ /* 0x000fcc00078e0006 */
[----:B------:R-:W-:-:S04]  /*1150*/  IMAD.HI.U32 R8, R6, R9, RZ ;  /* 0x0000000906087227 */ /* 0x000fc800078e00ff */
[----:B------:R-:W-:-:S04]  /*1160*/  IMAD.MOV R6, RZ, RZ, -R8 ;  /* 0x000000ffff067224 */ /* 0x000fc800078e0a08 */
[----:B------:R-:W-:Y:S02]  /*1170*/  IMAD R6, R5, R6, R9 ;  /* 0x0000000605067224 */ /* 0x000fe400078e0209 */
[----:B------:R-:W-:-:S03]  /*1180*/  IMAD.MOV.U32 R9, RZ, RZ, RZ ;  /* 0x000000ffff097224 */ /* 0x000fc600078e00ff */
[----:B------:R-:W-:-:S13]  /*1190*/  ISETP.GE.U32.AND P0, PT, R6, R5, PT ;  /* 0x000000050600720c */ /* 0x000fda0003f06070 */
[----:B------:R-:W-:Y:S02]  /*11a0*/  @P0 IMAD.IADD R6, R6, 0x1, -R5 ;  /* 0x0000000106060824 */ /* 0x000fe400078e0a05 */
[----:B------:R-:W-:-:S03]  /*11b0*/  @P0 VIADD R8, R8, 0x1 ;  /* 0x0000000108080836 */ /* 0x000fc60000000000 */
[----:B------:R-:W-:-:S13]  /*11c0*/  ISETP.GE.U32.AND P1, PT, R6, R5, PT ;  /* 0x000000050600720c */ /* 0x000fda0003f26070 */
[----:B------:R-:W-:Y:S02]  /*11d0*/  @P1 IADD3 R8, PT, PT, R8, 0x1, RZ ;  /* 0x0000000108081810 */ /* 0x000fe40007ffe0ff */
[----:B------:R-:W-:Y:S01]  /*11e0*/  @!P2 LOP3.LUT R8, RZ, R5, RZ, 0x33, !PT ;  /* 0x00000005ff08a212 */ /* 0x000fe200078e33ff */
[----:B------:R-:W-:Y:S06]  /*11f0*/  BRA `(.L_x_45) ;  /* 0x0000000000107947 */ /* 0x000fec0003800000 */
.L_x_44:
[----:B------:R-:W-:-:S07]  /*1200*/  MOV R8, 0x1220 ;  /* 0x0000122000087802 */ /* 0x000fce0000000f00 */
[----:B------:R-:W-:Y:S05]  /*1210*/  CALL.REL.NOINC `($__internal_1_$__cuda_sm20_div_u64) ;  /* 0x0000000800e47944 */ /* 0x000fea0003c00000 */
[----:B------:R-:W-:Y:S02]  /*1220*/  IMAD.MOV.U32 R8, RZ, RZ, R6 ;  /* 0x000000ffff087224 */ /* 0x000fe400078e0006 */
[----:B------:R-:W-:-:S07]  /*1230*/  IMAD.MOV.U32 R9, RZ, RZ, R7 ;  /* 0x000000ffff097224 */ /* 0x000fce00078e0007 */
.L_x_45:
[----:B------:R-:W-:Y:S05]  /*1240*/  BSYNC.RECONVERGENT B1 ;  /* 0x0000000000017941 */ /* 0x000fea0003800200 */
.L_x_43:
[----:B------:R-:W-:Y:S01]  /*1250*/  IADD3 R4, P0, PT, R8, R4, RZ ;  /* 0x0000000408047210 */ /* 0x000fe20007f1e0ff */
[----:B------:R-:W1:Y:S01]  /*1260*/  LDC R6, c[0x0][0x3b0] ;  /* 0x0000ec00ff067b82 */ /* 0x000e620000000800 */
[----:B------:R-:W-:Y:S02]  /*1270*/  BSSY.RECONVERGENT B1, `(.L_x_46) ;  /* 0x0000031000017945 */ /* 0x000fe40003800200 */
[C---:B------:R-:W-:Y:S01]  /*1280*/  LOP3.LUT R7, R4.reuse, 0x3, RZ, 0xc0, !PT ;  /* 0x0000000304077812 */ /* 0x040fe200078ec0ff */
[----:B------:R-:W-:Y:S01]  /*1290*/  IMAD.X R8, RZ, RZ, R9, P0 ;  /* 0x000000ffff087224 */ /* 0x000fe200000e0609 */
[----:B------:R-:W-:Y:S02]  /*12a0*/  ISETP.GE.U32.AND P0, PT, R4, 0x3, PT ;  /* 0x000000030400780c */ /* 0x000fe40003f06070 */
[----:B------:R-:W-:Y:S02]  /*12b0*/  ISETP.NE.U32.AND P1, PT, R7, 0x3, PT ;  /* 0x000000030700780c */ /* 0x000fe40003f25070 */
[----:B------:R-:W-:Y:S01]  /*12c0*/  ISETP.GE.U32.AND.EX P0, PT, R8, RZ, PT, P0 ;  /* 0x000000ff0800720c */ /* 0x000fe20003f06100 */
[----:B------:R-:W-:Y:S01]  /*12d0*/  IMAD.U32 R8, RZ, RZ, UR22 ;  /* 0x00000016ff087e24 */ /* 0x000fe2000f8e00ff */
[----:B------:R-:W-:-:S04]  /*12e0*/  ISETP.NE.AND.EX P1, PT, RZ, RZ, PT, P1 ;  /* 0x000000ffff00720c */ /* 0x000fc80003f25310 */
[----:B------:R-:W-:Y:S02]  /*12f0*/  SHF.R.S32.HI R8, RZ, 0x1f, R8 ;  /* 0x0000001fff087819 */ /* 0x000fe40000011408 */
[----:B-1----:R-:W-:-:S07]  /*1300*/  SHF.R.S32.HI R18, RZ, 0x1f, R6 ;  /* 0x0000001fff127819 */ /* 0x002fce0000011406 */
[----:B------:R-:W-:Y:S05]  /*1310*/  @!P1 BRA `(.L_x_47) ;  /* 0x0000000000989947 */ /* 0x000fea0003800000 */
[----:B------:R-:W1:Y:S01]  /*1320*/  S2UR UR8, SR_CgaCtaId ;  /* 0x00000000000879c3 */ /* 0x000e620000008800 */
[----:B------:R-:W2:Y:S01]  /*1330*/  LDCU.64 UR14, c[0x0][0x3a8] ;  /* 0x00007500ff0e77ac */ /* 0x000ea20008000a00 */
[----:B------:R-:W-:Y:S01]  /*1340*/  MOV R7, UR22 ;  /* 0x0000001600077c02 */ /* 0x000fe20008000f00 */
[----:B------:R-:W-:Y:S01]  /*1350*/  VIADD R9, R4, 0x1 ;  /* 0x0000000104097836 */ /* 0x000fe20000000000 */
[----:B------:R-:W-:Y:S01]  /*1360*/  UMOV UR5, 0x400 ;  /* 0x0000040000057882 */ /* 0x000fe20000000000 */
[----:B------:R-:W-:Y:S01]  /*1370*/  USHF.L.U32 UR9, UR22, 0x3, URZ ;  /* 0x0000000316097899 */ /* 0x000fe200080006ff */
[----:B------:R-:W-:Y:S02]  /*1380*/  SHF.L.U64.HI R4, R7, 0x3, R8 ;  /* 0x0000000307047819 */ /* 0x000fe40000010208 */
[----:B------:R-:W3:Y:S01]  /*1390*/  LDC R11, c[0x0][0x384] ;  /* 0x0000e100ff0b7b82 */ /* 0x000ee20000000800 */
[----:B------:R-:W-:Y:S01]  /*13a0*/  UIADD3 UR5, UPT, UPT, UR5, 0x80, URZ ;  /* 0x0000008005057890 */ /* 0x000fe2000fffe0ff */
[----:B------:R-:W-:Y:S01]  /*13b0*/  LOP3.LUT R9, R9, 0x3, RZ, 0xc0, !PT ;  /* 0x0000000309097812 */ /* 0x000fe200078ec0ff */
[----:B------:R-:W-:Y:S01]  /*13c0*/  IMAD R10, R0, UR11, RZ ;  /* 0x0000000b000a7c24 */ /* 0x000fe2000f8e02ff */
[----:B------:R-:W-:-:S02]  /*13d0*/  LEA R7, P1, R2, UR9, 0x3 ;  /* 0x0000000902077c11 */ /* 0x000fc4000f8218ff */
[----:B------:R-:W-:Y:S01]  /*13e0*/  IADD3 R9, P3, PT, RZ, -R9, RZ ;  /* 0x80000009ff097210 */ /* 0x000fe20007f7e0ff */
[----:B------:R-:W-:Y:S01]  /*13f0*/  IMAD R14, R10, UR10, RZ ;  /* 0x0000000a0a0e7c24 */ /* 0x000fe2000f8e02ff */
[----:B------:R-:W-:Y:S02]  /*1400*/  LEA.HI.X R13, R2, R4, R3, 0x3, P1 ;  /* 0x00000004020d7211 */ /* 0x000fe400008f1c03 */
[----:B--2---:R-:W-:-:S04]  /*1410*/  IADD3 R12, P1, P2, R7, UR14, R6 ;  /* 0x0000000e070c7c10 */ /* 0x004fc8000fa3e006 */
[----:B------:R-:W-:Y:S01]  /*1420*/  IADD3.X R13, PT, PT, R13, UR15, R18, P1, P2 ;  /* 0x0000000f0d0d7c10 */ /* 0x000fe20008fe4412 */
[----:B-1----:R-:W-:-:S06]  /*1430*/  ULEA UR5, UR8, UR5, 0x18 ;  /* 0x0000000508057291 */ /* 0x002fcc000f8ec0ff */
[----:B------:R-:W-:-:S04]  /*1440*/  VIADD R4, R6, UR5 ;  /* 0x0000000506047c36 */ /* 0x000fc80008000000 */
[----:B---3--:R-:W-:Y:S02]  /*1450*/  IMAD R7, R11, 0x400, R4 ;  /* 0x000004000b077824 */ /* 0x008fe400078e0204 */
[----:B------:R-:W-:Y:S02]  /*1460*/  IMAD.X R4, RZ, RZ, -0x1, P3 ;  /* 0xffffffffff047424 */ /* 0x000fe400018e06ff */
[----:B------:R-:W-:-:S07]  /*1470*/  IMAD R7, R2, 0x8, R7 ;  /* 0x0000000802077824 */ /* 0x000fce00078e0207 */
.L_x_48:
[----:B------:R-:W-:Y:S01]  /*1480*/  IADD3 R9, P1, PT, R9, 0x1, RZ ;  /* 0x0000000109097810 */ /* 0x000fe20007f3e0ff */
[----:B------:R-:W-:Y:S01]  /*1490*/  IMAD.MOV.U32 R11, RZ, RZ, R13 ;  /* 0x000000ffff0b7224 */ /* 0x000fe200078e000d */
[----:B------:R-:W-:Y:S02]  /*14a0*/  MOV R10, R12 ;  /* 0x0000000c000a7202 */ /* 0x000fe40000000f00 */
[----:B------:R-:W-:Y:S01]  /*14b0*/  IADD3 R2, P2, PT, R5, R2, RZ ;  /* 0x0000000205027210 */ /* 0x000fe20007f5e0ff */
[----:B------:R-:W-:Y:S01]  /*14c0*/  IMAD.X R4, RZ, RZ, R4, P1 ;  /* 0x000000ffff047224 */ /* 0x000fe200008e0604 */
[----:B------:R-:W-:Y:S01]  /*14d0*/  ISETP.NE.U32.AND P1, PT, R9, RZ, PT ;  /* 0x000000ff0900720c */ /* 0x000fe20003f25070 */
[----:B------:R-:W-:Y:S01]  /*14e0*/  @!PT LDS RZ, [RZ] ;  /* 0x00000000fffff984 */ /* 0x000fe20000000800 */
[----:B------:R-:W-:Y:S01]  /*14f0*/  @!PT LDS RZ, [RZ] ;  /* 0x00000000fffff984 */ /* 0x000fe20000000800 */
[----:B------:R-:W-:Y:S01]  /*1500*/  @!PT LDS RZ, [RZ] ;  /* 0x00000000fffff984 */ /* 0x000fe20000000800 */
[----:B------:R1:W-:Y:S01]  /*1510*/  LDGSTS.E.64 [R7+0x80], desc[UR20][R10.64] ;  /* 0x000800000a077fae */ /* 0x0003e2000b9a1414 */
[----:B------:R-:W-:Y:S01]  /*1520*/  LEA R12, P3, R5, R12, 0x3 ;  /* 0x0000000c050c7211 */ /* 0x000fe200078618ff */
[----:B------:R-:W-:Y:S01]  /*1530*/  IMAD.X R3, RZ, RZ, R3, P2 ;  /* 0x000000ffff037224 */ /* 0x000fe200010e0603 */
[----:B------:R-:W-:-:S02]  /*1540*/  ISETP.NE.AND.EX P1, PT, R4, RZ, PT, P1 ;  /* 0x000000ff0400720c */ /* 0x000fc40003f25310 */
[----:B------:R-:W-:Y:S01]  /*1550*/  LEA.HI.X R13, R5, R13, RZ, 0x3, P3 ;  /* 0x0000000d050d7211 */ /* 0x000fe200018f1cff */
[----:B-1----:R-:W-:-:S10]  /*1560*/  IMAD R7, R14, 0x8, R7 ;  /* 0x000000080e077824 */ /* 0x002fd400078e0207 */
[----:B------:R-:W-:Y:S05]  /*1570*/  @P1 BRA `(.L_x_48) ;  /* 0xfffffffc00c01947 */ /* 0x000fea000383ffff */
.L_x_47:
[----:B------:R-:W-:Y:S05]  /*1580*/  BSYNC.RECONVERGENT B1 ;  /* 0x0000000000017941 */ /* 0x000fea0003800200 */
.L_x_46:
[----:B------:R-:W-:Y:S05]  /*1590*/  @!P0 BRA `(.L_x_42) ;  /* 0x0000000000e88947 */ /* 0x000fea0003800000 */
[----:B------:R-:W1:Y:S01]  /*15a0*/  S2UR UR8, SR_CgaCtaId ;  /* 0x00000000000879c3 */ /* 0x000e620000008800 */
[----:B------:R-:W2:Y:S01]  /*15b0*/  LDCU.64 UR14, c[0x0][0x3a8] ;  /* 0x00007500ff0e77ac */ /* 0x000ea20008000a00 */
[----:B------:R-:W-:Y:S02]  /*15c0*/  IADD3 R9, P0, PT, R2, UR22, RZ ;  /* 0x0000001602097c10 */ /* 0x000fe4000ff1e0ff */
[----:B------:R-:W-:Y:S01]  /*15d0*/  MOV R11, UR22 ;  /* 0x00000016000b7c02 */ /* 0x000fe20008000f00 */
[----:B------:R-:W-:Y:S02]  /*15e0*/  UMOV UR5, 0x400 ;  /* 0x0000040000057882 */ /* 0x000fe40000000000 */
[----:B------:R-:W-:Y:S01]  /*15f0*/  UIADD3 UR5, UPT, UPT, UR5, 0x80, URZ ;  /* 0x0000008005057890 */ /* 0x000fe2000fffe0ff */
[----:B------:R-:W3:Y:S01]  /*1600*/  LDC R10, c[0x0][0x384] ;  /* 0x0000e100ff0a7b82 */ /* 0x000ee20000000800 */
[----:B--2---:R-:W-:-:S04]  /*1610*/  IADD3 R4, P1, PT, R6, UR14, RZ ;  /* 0x0000000e06047c10 */ /* 0x004fc8000ff3e0ff */
[----:B------:R-:W-:Y:S01]  /*1620*/  IADD3.X R18, PT, PT, R18, UR15, RZ, P1, !PT ;  /* 0x0000000f12127c10 */ /* 0x000fe20008ffe4ff */
[----:B-1----:R-:W-:Y:S02]  /*1630*/  ULEA UR5, UR8, UR5, 0x18 ;  /* 0x0000000508057291 */ /* 0x002fe4000f8ec0ff */
[----:B------:R-:W-:-:S04]  /*1640*/  USHF.L.U32 UR8, UR22, 0x3, URZ ;  /* 0x0000000316087899 */ /* 0x000fc800080006ff */
[----:B------:R-:W-:Y:S01]  /*1650*/  VIADD R7, R6, UR5 ;  /* 0x0000000506077c36 */ /* 0x000fe20008000000 */
[----:B------:R-:W-:Y:S01]  /*1660*/  UMOV UR5, URZ ;  /* 0x000000ff00057c82 */ /* 0x000fe20008000000 */
[----:B------:R-:W-:Y:S01]  /*1670*/  IMAD.X R6, R8, 0x1, R3, P0 ;  /* 0x0000000108067824 */ /* 0x000fe200000e0603 */
[----:B------:R-:W-:Y:S01]  /*1680*/  LEA R16, P0, R2, UR8, 0x3 ;  /* 0x0000000802107c11 */ /* 0x000fe2000f8018ff */
[----:B---3--:R-:W-:Y:S01]  /*1690*/  IMAD R21, R10, 0x400, R7 ;  /* 0x000004000a157824 */ /* 0x008fe200078e0207 */
[----:B------:R-:W-:Y:S01]  /*16a0*/  SHF.L.U64.HI R10, R11, 0x3, R8 ;  /* 0x000000030b0a7819 */ /* 0x000fe20000010208 */
[----:B------:R-:W-:Y:S01]  /*16b0*/  IMAD R8, R0, UR11, RZ ;  /* 0x0000000b00087c24 */ /* 0x000fe2000f8e02ff */
[C---:B------:R-:W-:Y:S01]  /*16c0*/  SHF.L.U64.HI R7, R9.reuse, 0x3, R6 ;  /* 0x0000000309077819 */ /* 0x040fe20000010206 */
[----:B------:R-:W-:Y:S01]  /*16d0*/  IMAD.SHL.U32 R6, R9, 0x8, RZ ;  /* 0x0000000809067824 */ /* 0x000fe200078e00ff */
[----:B------:R-:W-:Y:S01]  /*16e0*/  LEA.HI.X R0, R2, R10, R3, 0x3, P0 ;  /* 0x0000000a02007211 */ /* 0x000fe200000f1c03 */
[----:B------:R-:W-:Y:S01]  /*16f0*/  IMAD R24, R8, UR10, RZ ;  /* 0x0000000a08187c24 */ /* 0x000fe2000f8e02ff */
[CC--:B------:R-:W-:Y:S01]  /*1700*/  LEA R19, P0, R5.reuse, R16.reuse, 0x3 ;  /* 0x0000001005137211 */ /* 0x0c0fe200078018ff */
[----:B------:R-:W-:Y:S01]  /*1710*/  IMAD R21, R2, 0x8, R21 ;  /* 0x0000000802157824 */ /* 0x000fe200078e0215 */
[C---:B------:R-:W-:Y:S01]  /*1720*/  LEA R17, P1, R5.reuse, R16, 0x4 ;  /* 0x0000001005117211 */ /* 0x040fe200078220ff */
[C---:B------:R-:W-:Y:S01]  /*1730*/  IMAD.WIDE.U32 R6, R5.reuse, 0x18, R6 ;  /* 0x0000001805067825 */ /* 0x040fe200078e0006 */
[----:B------:R-:W-:-:S02]  /*1740*/  LEA.HI.X R29, R5, R0, RZ, 0x3, P0 ;  /* 0x00000000051d7211 */ /* 0x000fc400000f1cff */
[----:B------:R-:W-:Y:S01]  /*1750*/  LEA.HI.X R20, R5, R0, RZ, 0x4, P1 ;  /* 0x0000000005147211 */ /* 0x000fe200008f24ff */
[----:B------:R-:W-:Y:S01]  /*1760*/  VIADD R22, R7, UR5 ;  /* 0x0000000507167c36 */ /* 0x000fe20008000000 */
[C---:B------:R-:W-:Y:S01]  /*1770*/  LEA R23, R24.reuse, R21, 0x3 ;  /* 0x0000001518177211 */ /* 0x040fe200078e18ff */
[C-C-:B------:R-:W-:Y:S02]  /*1780*/  IMAD R25, R24.reuse, 0x10, R21.reuse ;  /* 0x0000001018197824 */ /* 0x140fe400078e0215 */
[----:B------:R-:W-:-:S07]  /*1790*/  IMAD R27, R24, 0x18, R21 ;  /* 0x00000018181b7824 */ /* 0x000fce00078e0215 */
.L_x_49:
[C---:B------:R-:W-:Y:S02]  /*17a0*/  IADD3 R8, P0, PT, R4.reuse, R16, RZ ;  /* 0x0000001004087210 */ /* 0x040fe40007f1e0ff */
[C---:B------:R-:W-:Y:S02]  /*17b0*/  IADD3 R10, P1, PT, R4.reuse, R19, RZ ;  /* 0x00000013040a7210 */ /* 0x040fe40007f3e0ff */
[----:B------:R-:W-:Y:S01]  /*17c0*/  IADD3 R14, P2, PT, R4, R6, RZ ;  /* 0x00000006040e7210 */ /* 0x000fe20007f5e0ff */
[----:B------:R-:W-:Y:S01]  /*17d0*/  IMAD.X R9, R18, 0x1, R0, P0 ;  /* 0x0000000112097824 */ /* 0x000fe200000e0600 */
[----:B------:R-:W-:Y:S01]  /*17e0*/  IADD3 R12, P0, PT, R4, R17, RZ ;  /* 0x00000011040c7210 */ /* 0x000fe20007f1e0ff */
[C---:B------:R-:W-:Y:S01]  /*17f0*/  IMAD.X R11, R18.reuse, 0x1, R29, P1 ;  /* 0x00000001120b7824 */ /* 0x040fe200008e061d */
[C---:B------:R-:W-:Y:S01]  /*1800*/  LEA R4, P1, R5.reuse, R4, 0x5 ;  /* 0x0000000405047211 */ /* 0x040fe200078228ff */
[C---:B------:R-:W-:Y:S01]  /*1810*/  IMAD.X R15, R18.reuse, 0x1, R22, P2 ;  /* 0x00000001120f7824 */ /* 0x040fe200010e0616 */
[----:B------:R-:W-:Y:S01]  /*1820*/  @!PT LDS RZ, [RZ] ;  /* 0x00000000fffff984 */ /* 0x000fe20000000800 */
[----:B------:R-:W-:Y:S01]  /*1830*/  @!PT LDS RZ, [RZ] ;  /* 0x00000000fffff984 */ /* 0x000fe20000000800 */
[----:B------:R-:W-:Y:S01]  /*1840*/  @!PT LDS RZ, [RZ] ;  /* 0x00000000fffff984 */ /* 0x000fe20000000800 */
[----:B------:R1:W-:Y:S01]  /*1850*/  LDGSTS.E.64 [R21+0x80], desc[UR20][R8.64] ;  /* 0x0008000008157fae */ /* 0x0003e2000b9a1414 */
[----:B------:R-:W-:Y:S01]  /*1860*/  IMAD.X R13, R18, 0x1, R20, P0 ;  /* 0x00000001120d7824 */ /* 0x000fe200000e0614 */
[----:B------:R-:W-:-:S02]  /*1870*/  LEA R2, P0, R5, R2, 0x2 ;  /* 0x0000000205027211 */ /* 0x000fc400078010ff */
[----:B------:R2:W-:Y:S01]  /*1880*/  LDGSTS.E.64 [R23+0x80], desc[UR20][R10.64] ;  /* 0x000800000a177fae */ /* 0x0005e2000b9a1414 */
[C---:B------:R-:W-:Y:S02]  /*1890*/  LEA.HI.X R18, R5.reuse, R18, RZ, 0x5, P1 ;  /* 0x0000001205127211 */ /* 0x040fe400008f2cff */
[----:B------:R-:W-:Y:S01]  /*18a0*/  LEA.HI.X R3, R5, R3, RZ, 0x2, P0 ;  /* 0x0000000305037211 */ /* 0x000fe200000f14ff */
[----:B------:R3:W-:Y:S01]  /*18b0*/  LDGSTS.E.64 [R25+0x80], desc[UR20][R12.64] ;  /* 0x000800000c197fae */ /* 0x0007e2000b9a1414 */
[----:B------:R-:W-:-:S03]  /*18c0*/  ISETP.GE.U32.AND P0, PT, R2, UR7, PT ;  /* 0x0000000702007c0c */ /* 0x000fc6000bf06070 */
[----:B------:R4:W-:Y:S01]  /*18d0*/  LDGSTS.E.64 [R27+0x80], desc[UR20][R14.64] ;  /* 0x000800000e1b7fae */ /* 0x0009e2000b9a1414 */
[----:B------:R-:W-:Y:S02]  /*18e0*/  ISETP.GE.U32.AND.EX P0, PT, R3, UR13, PT, P0 ;  /* 0x0000000d03007c0c */ /* 0x000fe4000bf06100 */
[C---:B-1----:R-:W-:Y:S01]  /*18f0*/  LEA R21, R24.reuse, R21, 0x5 ;  /* 0x0000001518157211 */ /* 0x042fe200078e28ff */
[C---:B--2---:R-:W-:Y:S02]  /*1900*/  IMAD R23, R24.reuse, 0x20, R23 ;  /* 0x0000002018177824 */ /* 0x044fe400078e0217 */
[C---:B---3--:R-:W-:Y:S02]  /*1910*/  IMAD R25, R24.reuse, 0x20, R25 ;  /* 0x0000002018197824 */ /* 0x048fe400078e0219 */
[----:B----4-:R-:W-:-:S06]  /*1920*/  IMAD R27, R24, 0x20, R27 ;  /* 0x00000020181b7824 */ /* 0x010fcc00078e021b */
[----:B------:R-:W-:Y:S05]  /*1930*/  @!P0 BRA `(.L_x_49) ;  /* 0xfffffffc00988947 */ /* 0x000fea000383ffff */
.L_x_42:
[----:B------:R-:W-:Y:S05]  /*1940*/  BSYNC.RECONVERGENT B0 ;  /* 0x0000000000007941 */ /* 0x000fea0003800200 */
.L_x_41:
[----:B------:R-:W0:Y:S01]  /*1950*/  LDGDEPBAR ;  /* 0x00000000000079af */ /* 0x000e220000000000 */
[----:B------:R-:W-:-:S04]  /*1960*/  DEPBAR.LE SB0, 0x0 ;  /* 0x000080000000791a */ /* 0x000fc80000000000 */
[----:B------:R-:W-:Y:S06]  /*1970*/  BAR.SYNC.DEFER_BLOCKING 0x0 ;  /* 0x0000000000007b1d */ /* 0x000fec0000010000 */
.L_x_31:
[----:B------:R-:W-:-:S09]  /*1980*/  UISETP.GT.AND UP0, UPT, UR24, UR6, UPT ;  /* 0x000000061800728c */ /* 0x000fd2000bf04270 */
[----:B------:R-:W-:Y:S05]  /*1990*/  BRA.U UP0, `(.L_x_50) ;  /* 0x0000000100807547 */ /* 0x000fea000b800000 */
        /* <DEDUP_REMOVED lines=10> */
[----:B----4-:R-:W-:Y:S01]  /*1a40*/  UIMAD.WIDE UR4, UR22, 0x8, UR4 ;  /* 0x00000008160478a5 */ /* 0x010fe2000f8e0204 */
[----:B--2---:R-:W-:-:S03]  /*1a50*/  IMAD R0, R3, 0x400, R0 ;  /* 0x0000040003007824 */ /* 0x004fc600078e0200 */
[----:B-1----:R-:W-:Y:S02]  /*1a60*/  LEA R5, R5, R2, 0x18 ;  /* 0x0000000205057211 */ /* 0x002fe400078ec0ff */
[C---:B---3--:R-:W-:Y:S02]  /*1a70*/  LEA R2, R9.reuse, UR6, 0x3 ;  /* 0x0000000609027c11 */ /* 0x048fe4000f8e18ff */
[----:B------:R-:W-:-:S03]  /*1a80*/  LEA R0, R9, R0, 0x3 ;  /* 0x0000000009007211 */ /* 0x000fc600078e18ff */
[----:B------:R-:W-:Y:S01]  /*1a90*/  IMAD.IADD R10, R5, 0x1, R2 ;  /* 0x00000001050a7824 */ /* 0x000fe200078e0202 */
[----:B------:R-:W-:Y:S01]  /*1aa0*/  IADD3 R8, PT, PT, R0, 0x80, R5 ;  /* 0x0000008000087810 */ /* 0x000fe20007ffe005 */
[----:B------:R-:W-:-:S07]  /*1ab0*/  IMAD.MOV R0, RZ, RZ, -R3 ;  /* 0x000000ffff007224 */ /* 0x000fce00078e0a03 */
.L_x_51:
[----:B-1----:R-:W-:Y:S01]  /*1ac0*/  LDS.64 R2, [R10] ;  /* 0x000000000a027984 */ /* 0x002fe20000000a00 */
[----:B------:R-:W-:Y:S02]  /*1ad0*/  VIADD R0, R0, 0x1 ;  /* 0x0000000100007836 */ /* 0x000fe40000000000 */
[----:B------:R-:W-:Y:S01]  /*1ae0*/  IMAD.U32 R6, RZ, RZ, UR4 ;  /* 0x00000004ff067e24 */ /* 0x000fe2000f8e00ff */
[----:B------:R-:W1:Y:S01]  /*1af0*/  LDS.64 R4, [R8] ;  /* 0x0000000008047984 */ /* 0x000e620000000a00 */
[----:B------:R-:W-:Y:S01]  /*1b00*/  IMAD.U32 R7, RZ, RZ, UR5 ;  /* 0x00000005ff077e24 */ /* 0x000fe2000f8e00ff */
[----:B------:R-:W-:Y:S01]  /*1b10*/  ISETP.NE.AND P0, PT, R0, RZ, PT ;  /* 0x000000ff0000720c */ /* 0x000fe20003f05270 */
[----:B-1----:R-:W-:Y:S01]  /*1b20*/  DADD R4, R2, -R4 ;  /* 0x0000000002047229 */ /* 0x002fe20000000804 */
[----:B------:R-:W-:-:S06]  /*1b30*/  IMAD.WIDE R2, R9, 0x8, R6 ;  /* 0x0000000809027825 */ /* 0x000fcc00078e0206 */
[----:B------:R1:W-:Y:S05]  /*1b40*/  STG.E.64 desc[UR20][R2.64], R4 ;  /* 0x0000000402007986 */ /* 0x0003ea000c101b14 */
[----:B------:R-:W-:Y:S05]  /*1b50*/  @!P0 EXIT ;  /* 0x000000000000894d */ /* 0x000fea0003800000 */
[----:B------:R-:W-:Y:S01]  /*1b60*/  IADD3 R8, PT, PT, R8, 0x400, RZ ;  /* 0x0000040008087810 */ /* 0x000fe20007ffe0ff */
[----:B------:R-:W-:Y:S02]  /*1b70*/  VIADD R10, R10, 0x400 ;  /* 0x000004000a0a7836 */ /* 0x000fe40000000000 */
[----:B------:R-:W-:Y:S01]  /*1b80*/  VIADD R9, R9, 0x80 ;  /* 0x0000008009097836 */ /* 0x000fe20000000000 */
[----:B------:R-:W-:Y:S06]  /*1b90*/  BRA `(.L_x_51) ;  /* 0xfffffffc00c87947 */ /* 0x000fec000383ffff */
.L_x_50:
[----:B------:R-:W1:Y:S02]  /*1ba0*/  LDC R0, c[0x0][0x384] ;  /* 0x0000e100ff007b82 */ /* 0x000e640000000800 */
[----:B-1----:R-:W-:-:S13]  /*1bb0*/  ISETP.GE.AND P0, PT, R0, 0x1, PT ;  /* 0x000000010000780c */ /* 0x002fda0003f06270 */
[----:B------:R-:W-:Y:S05]  /*1bc0*/  @!P0 EXIT ;  /* 0x000000000000894d */ /* 0x000fea0003800000 */
[----:B------:R-:W1:Y:S01]  /*1bd0*/  S2R R9, SR_TID.X ;  /* 0x0000000000097919 */ /* 0x000e620000002100 */
[----:B------:R-:W2:Y:S01]  /*1be0*/  LDC R3, c[0x0][0x3b0] ;  /* 0x0000ec00ff037b82 */ /* 0x000ea20000000800 */
[----:B------:R-:W3:Y:S01]  /*1bf0*/  LDCU UR6, c[0x0][0x3a0] ;  /* 0x00007400ff0677ac */ /* 0x000ee20008000800 */
[----:B------:R-:W-:Y:S01]  /*1c00*/  MOV R2, 0x400 ;  /* 0x0000040000027802 */ /* 0x000fe20000000f00 */
[----:B------:R-:W4:Y:S01]  /*1c10*/  S2R R5, SR_CgaCtaId ;  /* 0x0000000000057919 */ /* 0x000f220000008800 */
[----:B------:R-:W5:Y:S03]  /*1c20*/  LDCU.64 UR4, c[0x0][0x390] ;  /* 0x00007200ff0477ac */ /* 0x000f660008000a00 */
[----:B------:R-:W-:Y:S01]  /*1c30*/  VIADD R4, R2, 0x80 ;  /* 0x0000008002047836 */ /* 0x000fe20000000000 */
[----:B-----5:R-:W-:Y:S01]  /*1c40*/  UIMAD.WIDE UR4, UR22, 0x8, UR4 ;  /* 0x00000008160478a5 */ /* 0x020fe2000f8e0204 */
[----:B--2---:R-:W-:-:S02]  /*1c50*/  IMAD R2, R0, 0x400, R3 ;  /* 0x0000040000027824 */ /* 0x004fc400078e0203 */
[----:B------:R-:W-:Y:S02]  /*1c60*/  IMAD.MOV R0, RZ, RZ, -R0 ;  /* 0x000000ffff007224 */ /* 0x000fe400078e0a00 */
[C---:B-1----:R-:W-:Y:S01]  /*1c70*/  IMAD R2, R9.reuse, 0x8, R2 ;  /* 0x0000000809027824 */ /* 0x042fe200078e0202 */
[----:B---3--:R-:W-:Y:S02]  /*1c80*/  LEA R10, R9, UR6, 0x3 ;  /* 0x00000006090a7c11 */ /* 0x008fe4000f8e18ff */
[----:B----4-:R-:W-:-:S04]  /*1c90*/  LEA R5, R5, R4, 0x18 ;  /* 0x0000000405057211 */ /* 0x010fc800078ec0ff */
[----:B------:R-:W-:Y:S02]  /*1ca0*/  IADD3 R10, PT, PT, R5, R10, RZ ;  /* 0x0000000a050a7210 */ /* 0x000fe40007ffe0ff */
[----:B------:R-:W-:-:S07]  /*1cb0*/  IADD3 R8, PT, PT, R2, 0x80, R5 ;  /* 0x0000008002087810 */ /* 0x000fce0007ffe005 */
.L_x_52:
[----:B------:R-:W-:Y:S01]  /*1cc0*/  ISETP.GE.AND P0, PT, R9, UR23, PT ;  /* 0x0000001709007c0c */ /* 0x000fe2000bf06270 */
[----:B------:R-:W-:Y:S02]  /*1cd0*/  IMAD.U32 R6, RZ, RZ, UR4 ;  /* 0x00000004ff067e24 */ /* 0x000fe4000f8e00ff */
[----:B------:R-:W-:Y:S02]  /*1ce0*/  IMAD.U32 R7, RZ, RZ, UR5 ;  /* 0x00000005ff077e24 */ /* 0x000fe4000f8e00ff */
[----:B------:R-:W-:-:S08]  /*1cf0*/  VIADD R0, R0, 0x1 ;  /* 0x0000000100007836 */ /* 0x000fd00000000000 */
[----:B------:R1:W-:Y:S04]  /*1d00*/  @!P0 LDS.64 R2, [R10] ;  /* 0x000000000a028984 */ /* 0x0003e80000000a00 */
[----:B------:R2:W3:Y:S01]  /*1d10*/  @!P0 LDS.64 R4, [R8] ;  /* 0x0000000008048984 */ /* 0x0004e20000000a00 */
[----:B-1----:R-:W-:Y:S01]  /*1d20*/  IADD3 R10, PT, PT, R10, 0x400, RZ ;  /* 0x000004000a0a7810 */ /* 0x002fe20007ffe0ff */
        /* <DEDUP_REMOVED lines=8> */
        .weak           $__internal_1_$__cuda_sm20_div_u64
        .type           $__internal_1_$__cuda_sm20_div_u64,@function
        .size           $__internal_1_$__cuda_sm20_div_u64,(.L_x_424 - $__internal_1_$__cuda_sm20_div_u64)
$__internal_1_$__cuda_sm20_div_u64:
[----:B------:R-:W-:Y:S02]  /*1db0*/  IMAD.U32 R15, RZ, RZ, UR4 ;  /* 0x00000004ff0f7e24 */ /* 0x000fe4000f8e00ff */
[----:B------:R-:W-:-:S04]  /*1dc0*/  IMAD.MOV.U32 R14, RZ, RZ, R5 ;  /* 0x000000ffff0e7224 */ /* 0x000fc800078e0005 */
        /* <DEDUP_REMOVED lines=9> */
[----:B------:R-:W-:Y:S01]  /*1e60*/  IMAD.X R19, RZ, RZ, ~R13, P1 ;  /* 0x000000ffff137224 */ /* 0x000fe200008e0e0d */
[----:B------:R-:W-:-:S03]  /*1e70*/  MOV R13, R6 ;  /* 0x00000006000d7202 */ /* 0x000fc60000000f00 */
[-C--:B------:R-:W-:Y:S02]  /*1e80*/  IMAD R15, R7, R19.reuse, RZ ;  /* 0x00000013070f7224 */ /* 0x080fe400078e02ff */
[----:B------:R-:W-:-:S04]  /*1e90*/  IMAD.WIDE.U32 R12, P1, R6, R19, R12 ;  /* 0x00000013060c7225 */ /* 0x000fc8000782000c */
[----:B------:R-:W-:-:S04]  /*1ea0*/  IMAD.HI.U32 R11, R7, R19, RZ ;  /* 0x00000013070b7227 */ /* 0x000fc800078e00ff */
[----:B------:R-:W-:-:S04]  /*1eb0*/  IMAD.HI.U32 R12, P2, R7, R17, R12 ;  /* 0x00000011070c7227 */ /* 0x000fc8000784000c */
[----:B------:R-:W-:Y:S01]  /*1ec0*/  IMAD.X R11, R11, 0x1, R7, P1 ;  /* 0x000000010b0b7824 */ /* 0x000fe200008e0607 */
[----:B------:R-:W-:-:S04]  /*1ed0*/  IADD3 R13, P3, PT, R15, R12, RZ ;  /* 0x0000000c0f0d7210 */ /* 0x000fc80007f7e0ff */
[----:B------:R-:W-:Y:S01]  /*1ee0*/  IADD3.X R11, PT, PT, RZ, RZ, R11, P3, P2 ;  /* 0x000000ffff0b7210 */ /* 0x000fe20001fe440b */
[----:B------:R-:W-:-:S04]  /*1ef0*/  IMAD.WIDE.U32 R6, R13, R5, RZ ;  /* 0x000000050d067225 */ /* 0x000fc800078e00ff */
        /* <DEDUP_REMOVED lines=20> */
[----:B------:R-:W-:-:S03]  /*2040*/  IMAD.WIDE.U32 R6, R12, R5, RZ ;  /* 0x000000050c067225 */ /* 0x000fc600078e00ff */
[----:B------:R-:W-:Y:S01]  /*2050*/  IADD3.X R14, PT, PT, RZ, R11, RZ, P2, !PT ;  /* 0x0000000bff0e7210 */ /* 0x000fe200017fe4ff */
[----:B------:R-:W-:Y:S01]  /*2060*/  IMAD R7, R12, UR4, R7 ;  /* 0x000000040c077c24 */ /* 0x000fe2000f8e0207 */
[----:B------:R-:W-:Y:S02]  /*2070*/  IADD3 R16, P2, PT, -R6, R9, RZ ;  /* 0x0000000906107210 */ /* 0x000fe40007f5e1ff */
[----:B------:R-:W-:Y:S01]  /*2080*/  IADD3 R9, P3, PT, R12, 0x1, RZ ;  /* 0x000000010c097810 */ /* 0x000fe20007f7e0ff */
[-C--:B------:R-:W-:Y:S01]  /*2090*/  IMAD R7, R14, R5.reuse, R7 ;  /* 0x000000050e077224 */ /* 0x080fe200078e0207 */
[----:B------:R-:W-:-:S03]  /*20a0*/  ISETP.GE.U32.AND P1, PT, R16, R5, PT ;  /* 0x000000051000720c */ /* 0x000fc60003f26070 */
[----:B------:R-:W-:Y:S01]  /*20b0*/  IMAD.X R11, R10, 0x1, ~R7, P2 ;  /* 0x000000010a0b7824 */ /* 0x000fe200010e0e07 */
[----:B------:R-:W-:Y:S01]  /*20c0*/  IADD3 R6, P2, PT, -R5, R16, RZ ;  /* 0x0000001005067210 */ /* 0x000fe20007f5e1ff */
[----:B------:R-:W-:-:S03]  /*20d0*/  IMAD.X R7, RZ, RZ, R14, P3 ;  /* 0x000000ffff077224 */ /* 0x000fc600018e060e */
[C---:B------:R-:W-:Y:S02]  /*20e0*/  ISETP.GE.U32.AND.EX P1, PT, R11.reuse, UR4, PT, P1 ;  /* 0x000000040b007c0c */ /* 0x040fe4000bf26110 */
[----:B------:R-:W-:Y:S02]  /*20f0*/  IADD3.X R10, PT, PT, R11, ~UR4, RZ, P2, !PT ;  /* 0x800000040b0a7c10 */ /* 0x000fe400097fe4ff */
[----:B------:R-:W-:Y:S02]  /*2100*/  SEL R6, R6, R16, P1 ;  /* 0x0000001006067207 */ /* 0x000fe40000800000 */
[----:B------:R-:W-:Y:S02]  /*2110*/  SEL R9, R9, R12, P1 ;  /* 0x0000000c09097207 */ /* 0x000fe40000800000 */
[----:B------:R-:W-:Y:S02]  /*2120*/  SEL R10, R10, R11, P1 ;  /* 0x0000000b0a0a7207 */ /* 0x000fe40000800000 */
[----:B------:R-:W-:-:S02]  /*2130*/  SEL R14, R7, R14, P1 ;  /* 0x0000000e070e7207 */ /* 0x000fc40000800000 */
[----:B------:R-:W-:Y:S02]  /*2140*/  ISETP.GE.U32.AND P1, PT, R6, R5, PT ;  /* 0x000000050600720c */ /* 0x000fe40003f26070 */
[----:B------:R-:W-:Y:S02]  /*2150*/  IADD3 R6, P3, PT, R9, 0x1, RZ ;  /* 0x0000000109067810 */ /* 0x000fe40007f7e0ff */
[----:B------:R-:W-:Y:S02]  /*2160*/  ISETP.GE.U32.AND.EX P1, PT, R10, UR4, PT, P1 ;  /* 0x000000040a007c0c */ /* 0x000fe4000bf26110 */
[----:B------:R-:W-:Y:S01]  /*2170*/  ISETP.NE.U32.AND P2, PT, R5, RZ, PT ;  /* 0x000000ff0500720c */ /* 0x000fe20003f45070 */
[----:B------:R-:W-:Y:S01]  /*2180*/  IMAD.X R7, RZ, RZ, R14, P3 ;  /* 0x000000ffff077224 */ /* 0x000fe200018e060e */
[----:B------:R-:W-:Y:S01]  /*2190*/  SEL R6, R6, R9, P1 ;  /* 0x0000000906067207 */ /* 0x000fe20000800000 */
[----:B------:R-:W-:Y:S01]  /*21a0*/  IMAD.MOV.U32 R9, RZ, RZ, 0x0 ;  /* 0x00000000ff097424 */ /* 0x000fe200078e00ff */
[----:B------:R-:W-:-:S02]  /*21b0*/  ISETP.NE.AND.EX P2, PT, RZ, UR4, PT, P2 ;  /* 0x00000004ff007c0c */ /* 0x000fc4000bf45320 */
[----:B------:R-:W-:Y:S02]  /*21c0*/  SEL R7, R7, R14, P1 ;  /* 0x0000000e07077207 */ /* 0x000fe40000800000 */
[----:B------:R-:W-:Y:S02]  /*21d0*/  SEL R6, R6, 0xffffffff, P2 ;  /* 0xffffffff06067807 */ /* 0x000fe40001000000 */
[----:B------:R-:W-:Y:S01]  /*21e0*/  SEL R7, R7, 0xffffffff, P2 ;  /* 0xffffffff07077807 */ /* 0x000fe20001000000 */
[----:B------:R-:W-:Y:S06]  /*21f0*/  RET.REL.NODEC R8 `(_ZN3cub18CUB_300001_SM_10006detail9transform16transform_kernelINS2_10policy_hubILb0EN4cuda3std3__45tupleIJN6thrust24THRUST_300001_SM_1000_NS6detail15normal_iteratorINSA_10device_ptrIdEEEESF_EEEE10policy1000EiNS7_5minusIdEESF_JPdSL_EEEvT0_iT1_T2_DpNS2_10kernel_argIT3_EE) ;  /* 0xffffffdc08807950 */ /* 0x000fec0003c3ffff */
.L_x_53:
        /* <DEDUP_REMOVED lines=16> */
.L_x_424:


//--------------------- .text._ZN3cub18CUB_300001_SM_10006detail8for_each13static_kernelINS2_12policy_hub_t12policy_500_tElN6thrust24THRUST_300001_SM_1000_NS8cuda_cub11__transform17unary_transform_fINS7_6detail15normal_iteratorINS7_10device_ptrIdEEEESF_NS9_14no_stencil_tagENS8_9__replace10constant_fIiEE11is_negativeEEEEvT0_T1_ --------------------------
	.section	.text._ZN3cub18CUB_300001_SM_10006detail8for_each13static_kernelINS2_12policy_hub_t12policy_500_tElN6thrust24THRUST_300001_SM_1000_NS8cuda_cub11__transform17unary_transform_fINS7_6detail15normal_iteratorINS7_10device_ptrIdEEEESF_NS9_14no_stencil_tagENS8_9__replace10constant_fIiEE11is_negativeEEEEvT0_T1_,"ax",@progbits
	.align	128
        .global         _ZN3cub18CUB_300001_SM_10006detail8for_each13static_kernelINS2_12policy_hub_t12policy_500_tElN6thrust24THRUST_300001_SM_1000_NS8cuda_cub11__transform17unary_transform_fINS7_6detail15normal_iteratorINS7_10device_ptrIdEEEESF_NS9_14no_stencil_tagENS8_9__replace10constant_fIiEE11is_negativeEEEEvT0_T1_
        .type           _ZN3cub18CUB_300001_SM_10006detail8for_each13static_kernelINS2_12policy_hub_t12policy_500_tElN6thrust24THRUST_300001_SM_1000_NS8cuda_cub11__transform17unary_transform_fINS7_6detail15normal_iteratorINS7_10device_ptrIdEEEESF_NS9_14no_stencil_tagENS8_9__replace10constant_fIiEE11is_negativeEEEEvT0_T1_,@function
        .size           _ZN3cub18CUB_300001_SM_10006detail8for_each13static_kernelINS2_12policy_hub_t12policy_500_tElN6thrust24THRUST_300001_SM_1000_NS8cuda_cub11__transform17unary_transform_fINS7_6detail15normal_iteratorINS7_10device_ptrIdEEEESF_NS9_14no_stencil_tagENS8_9__replace10constant_fIiEE11is_negativeEEEEvT0_T1_,(.L_x_427 - _ZN3cub18CUB_300001_SM_10006detail8for_each13static_kernelINS2_12policy_hub_t12policy_500_tElN6thrust24THRUST_300001_SM_1000_NS8cuda_cub11__transform17unary_transform_fINS7_6detail15normal_iteratorINS7_10device_ptrIdEEEESF_NS9_14no_stencil_tagENS8_9__replace10constant_fIiEE11is_negativeEEEEvT0_T1_)
        .other          _ZN3cub18CUB_300001_SM_10006detail8for_each13static_kernelINS2_12policy_hub_t12policy_500_tElN6thrust24THRUST_300001_SM_1000_NS8cuda_cub11__transform17unary_transform_fINS7_6detail15normal_iteratorINS7_10device_ptrIdEEEESF_NS9_14no_stencil_tagENS8_9__replace10constant_fIiEE11is_negativeEEEEvT0_T1_,@"STO_CUDA_ENTRY STV_DEFAULT"
_ZN3cub18CUB_300001_SM_10006detail8for_each13static_kernelINS2_12policy_hub_t12policy_500_tElN6thrust24THRUST_300001_SM_1000_NS8cuda_cub11__transform17unary_transform_fINS7_6detail15normal_iteratorINS7_10device_ptrIdEEEESF_NS9_14no_stencil_tagENS8_9__replace10constant_fIiEE11is_negativeEEEEvT0_T1_:
.text._ZN3cub18CUB_300001_SM_10006detail8for_each13static_kernelINS2_12policy_hub_t12policy_500_tElN6thrust24THRUST_300001_SM_1000_NS8cuda_cub11__transform17unary_transform_fINS7_6detail15normal_iteratorINS7_10device_ptrIdEEEESF_NS9_14no_stencil_tagENS8_9__replace10constant_fIiEE11is_negativeEEEEvT0_T1_:
[----:B------:R-:W-:Y:S08]  /*0000*/  LDC R1, c[0x0][0x37c] ;  /* 0x0000df00ff017b82 */ /* 0x000ff00000000800 */
[----:B------:R-:W0:Y:S01]  /*0010*/  S2UR UR4, SR_CTAID.X ;  /* 0x00000000000479c3 */ /* 0x000e220000002500 */
[----:B------:R-:W1:Y:S01]  /*0020*/  LDCU.64 UR6, c[0x0][0x380] ;  /* 0x00007000ff0677ac */ /* 0x000e620008000a00 */
[----:B------:R-:W2:Y:S01]  /*0030*/  LDCU.64 UR8, c[0x0][0x358] ;  /* 0x00006b00ff0877ac */ /* 0x000ea20008000a00 */
[----:B0-----:R-:W-:-:S04]  /*0040*/  UIMAD.WIDE.U32 UR4, UR4, 0x200, URZ ;  /* 0x00000200040478a5 */ /* 0x001fc8000f8e00ff */
[----:B-1----:R-:W-:-:S04]  /*0050*/  UIADD3 UR6, UP0, UPT, -UR4, UR6, URZ ;  /* 0x0000000604067290 */ /* 0x002fc8000ff1e1ff */
[----:B------:R-:W-:Y:S02]  /*0060*/  UIADD3.X UR7, UPT, UPT, ~UR5, UR7, URZ, UP0, !UPT ;  /* 0x0000000705077290 */ /* 0x000fe400087fe5ff */
[----:B------:R-:W-:-:S04]  /*0070*/  UISETP.GE.U32.AND UP0, UPT, UR6, 0x200, UPT ;  /* 0x000002000600788c */ /* 0x000fc8000bf06070 */
[----:B------:R-:W-:-:S09]  /*0080*/  UISETP.GE.AND.EX UP0, UPT, UR7, URZ, UPT, UP0 ;  /* 0x000000ff0700728c */ /* 0x000fd2000bf06300 */
[----:B--2---:R-:W-:Y:S05]  /*0090*/  BRA.U !UP0, `(.L_x_54) ;  /* 0x0000000108547547 */ /* 0x004fea000b800000 */
[----:B------:R-:W0:Y:S01]  /*00a0*/  S2R R0, SR_TID.X ;  /* 0x0000000000007919 */ /* 0x000e220000002100 */
[----:B------:R-:W1:Y:S01]  /*00b0*/  LDCU.64 UR10, c[0x0][0x388] ;  /* 0x00007100ff0a77ac */ /* 0x000e620008000a00 */
[----:B------:R-:W2:Y:S01]  /*00c0*/  LDCU UR7, c[0x0][0x398] ;  /* 0x00007300ff0777ac */ /* 0x000ea20008000800 */
[----:B0-----:R-:W-:-:S05]  /*00d0*/  IADD3 R0, P0, PT, R0, UR4, RZ ;  /* 0x0000000400007c10 */ /* 0x001fca000ff1e0ff */
[----:B------:R-:W-:Y:S02]  /*00e0*/  IMAD.X R3, RZ, RZ, UR5, P0 ;  /* 0x00000005ff037e24 */ /* 0x000fe400080e06ff */
[----:B------:R-:W-:-:S03]  /*00f0*/  IMAD.SHL.U32 R6, R0, 0x8, RZ ;  /* 0x0000000800067824 */ /* 0x000fc600078e00ff */
[----:B------:R-:W-:Y:S02]  /*0100*/  SHF.L.U64.HI R0, R0, 0x3, R3 ;  /* 0x0000000300007819 */ /* 0x000fe40000010203 */
[----:B-1----:R-:W-:-:S04]  /*0110*/  IADD3 R4, P0, PT, R6, UR10, RZ ;  /* 0x0000000a06047c10 */ /* 0x002fc8000ff1e0ff */
[----:B------:R-:W-:Y:S01]  /*0120*/  IADD3.X R5, PT, PT, R0, UR11, RZ, P0, !PT ;  /* 0x0000000b00057c10 */ /* 0x000fe200087fe4ff */
[----:B------:R-:W0:Y:S04]  /*0130*/  LDCU.64 UR10, c[0x0][0x390] ;  /* 0x00007200ff0a77ac */ /* 0x000e280008000a00 */
[----:B------:R-:W3:Y:S01]  /*0140*/  LDG.E.64 R8, desc[UR8][R4.64] ;  /* 0x0000000804087981 */ /* 0x000ee2000c1e1b00 */
[----:B--2---:R-:W1:Y:S01]  /*0150*/  I2F.F64 R2, UR7 ;  /* 0x0000000700027d12 */ /* 0x004e620008201c00 */
[----:B0-----:R-:W-:-:S04]  /*0160*/  IADD3 R6, P1, PT, R6, UR10, RZ ;  /* 0x0000000a06067c10 */ /* 0x001fc8000ff3e0ff */
[----:B------:R-:W-:Y:S01]  /*0170*/  IADD3.X R7, PT, PT, R0, UR11, RZ, P1, !PT ;  /* 0x0000000b00077c10 */ /* 0x000fe20008ffe4ff */
[----:B---3--:R-:W-:-:S14]  /*0180*/  DSETP.GEU.AND P0, PT, R8, RZ, PT ;  /* 0x000000ff0800722a */ /* 0x008fdc0003f0e000 */
[----:B-1----:R0:W-:Y:S04]  /*0190*/  @!P0 STG.E.64 desc[UR8][R6.64], R2 ;  /* 0x0000000206008986 */ /* 0x0021e8000c101b08 */
[----:B------:R-:W2:Y:S02]  /*01a0*/  LDG.E.64 R8, desc[UR8][R4.64+0x800] ;  /* 0x0008000804087981 */ /* 0x000ea4000c1e1b00 */
[----:B--2---:R-:W-:-:S14]  /*01b0*/  DSETP.GEU.AND P0, PT, R8, RZ, PT ;  /* 0x000000ff0800722a */ /* 0x004fdc0003f0e000 */
[----:B0-----:R-:W-:Y:S05]  /*01c0*/  @P0 EXIT ;  /* 0x000000000000094d */ /* 0x001fea0003800000 */
[----:B------:R-:W-:Y:S01]  /*01d0*/  STG.E.64 desc[UR8][R6.64+0x800], R2 ;  /* 0x0008000206007986 */ /* 0x000fe2000c101b08 */
[----:B------:R-:W-:Y:S05]  /*01e0*/  EXIT ;  /* 0x000000000000794d */ /* 0x000fea0003800000 */
.L_x_54:
[----:B------:R-:W0:Y:S01]  /*01f0*/  S2R R0, SR_TID.X ;  /* 0x0000000000007919 */ /* 0x000e220000002100 */
[----:B------:R-:W-:Y:S01]  /*0200*/  USHF.R.S32.HI UR7, URZ, 0x1f, UR6 ;  /* 0x0000001fff077899 */ /* 0x000fe20008011406 */
[----:B------:R-:W-:Y:S01]  /*0210*/  BSSY.RECONVERGENT B0, `(.L_x_55) ;  /* 0x0000018000007945 */ /* 0x000fe20003800200 */
[----:B------:R-:W1:Y:S04]  /*0220*/  LDCU UR10, c[0x0][0x398] ;  /* 0x00007300ff0a77ac */ /* 0x000e680008000800 */
[----:B------:R-:W-:Y:S02]  /*0230*/  IMAD.U32 R3, RZ, RZ, UR7 ;  /* 0x00000007ff037e24 */ /* 0x000fe4000f8e00ff */
[C---:B0-----:R-:W-:Y:S01]  /*0240*/  VIADD R2, R0.reuse, 0x100 ;  /* 0x0000010000027836 */ /* 0x041fe20000000000 */
[----:B------:R-:W-:-:S04]  /*0250*/  ISETP.LT.U32.AND P1, PT, R0, UR6, PT ;  /* 0x0000000600007c0c */ /* 0x000fc8000bf21070 */
[----:B------:R-:W-:Y:S01]  /*0260*/  ISETP.LT.U32.AND P0, PT, R2, UR6, PT ;  /* 0x0000000602007c0c */ /* 0x000fe2000bf01070 */
[----:B------:R-:W-:-:S03]  /*0270*/  IMAD.U32 R2, RZ, RZ, UR7 ;  /* 0x00000007ff027e24 */ /* 0x000fc6000f8e00ff */
[----:B------:R-:W-:Y:S02]  /*0280*/  ISETP.GT.AND.EX P0, PT, R3, RZ, PT, P0 ;  /* 0x000000ff0300720c */ /* 0x000fe40003f04300 */
[----:B------:R-:W-:Y:S02]  /*0290*/  ISETP.GT.AND.EX P1, PT, R2, RZ, PT, P1 ;  /* 0x000000ff0200720c */ /* 0x000fe40003f24310 */
[----:B-1----:R-:W0:Y:S11]  /*02a0*/  I2F.F64 R2, UR10 ;  /* 0x0000000a00027d12 */ /* 0x002e360008201c00 */
[----:B------:R-:W-:Y:S05]  /*02b0*/  @!P1 BRA `(.L_x_56) ;  /* 0x0000000000349947 */ /* 0x000fea0003800000 */
[----:B------:R-:W1:Y:S01]  /*02c0*/  LDCU.64 UR10, c[0x0][0x388] ;  /* 0x00007100ff0a77ac */ /* 0x000e620008000a00 */
[----:B------:R-:W-:-:S05]  /*02d0*/  IADD3 R4, P1, PT, R0, UR4, RZ ;  /* 0x0000000400047c10 */ /* 0x000fca000ff3e0ff */
[----:B------:R-:W-:Y:S02]  /*02e0*/  IMAD.X R5, RZ, RZ, UR5, P1 ;  /* 0x00000005ff057e24 */ /* 0x000fe400088e06ff */
[----:B------:R-:W-:-:S03]  /*02f0*/  IMAD.SHL.U32 R7, R4, 0x8, RZ ;  /* 0x0000000804077824 */ /* 0x000fc600078e00ff */
[----:B------:R-:W-:Y:S02]  /*0300*/  SHF.L.U64.HI R8, R4, 0x3, R5 ;  /* 0x0000000304087819 */ /* 0x000fe40000010205 */
[----:B-1----:R-:W-:-:S04]  /*0310*/  IADD3 R4, P1, PT, R7, UR10, RZ ;  /* 0x0000000a07047c10 */ /* 0x002fc8000ff3e0ff */
[----:B------:R-:W-:-:S06]  /*0320*/  IADD3.X R5, PT, PT, R8, UR11, RZ, P1, !PT ;  /* 0x0000000b08057c10 */ /* 0x000fcc0008ffe4ff */
[----:B------:R-:W2:Y:S02]  /*0330*/  LDG.E.64 R4, desc[UR8][R4.64] ;  /* 0x0000000804047981 */ /* 0x000ea4000c1e1b00 */
[----:B--2---:R-:W-:-:S14]  /*0340*/  DSETP.GEU.AND P1, PT, R4, RZ, PT ;  /* 0x000000ff0400722a */ /* 0x004fdc0003f2e000 */
[----:B------:R-:W1:Y:S02]  /*0350*/  @!P1 LDC.64 R10, c[0x0][0x390] ;  /* 0x0000e400ff0a9b82 */ /* 0x000e640000000a00 */
[----:B-1----:R-:W-:-:S05]  /*0360*/  @!P1 IADD3 R6, P2, PT, R7, R10, RZ ;  /* 0x0000000a07069210 */ /* 0x002fca0007f5e0ff */
[----:B------:R-:W-:-:S05]  /*0370*/  @!P1 IMAD.X R7, R8, 0x1, R11, P2 ;  /* 0x0000000108079824 */ /* 0x000fca00010e060b */
[----:B0-----:R1:W-:Y:S03]  /*0380*/  @!P1 STG.E.64 desc[UR8][R6.64], R2 ;  /* 0x0000000206009986 */ /* 0x0013e6000c101b08 */
.L_x_56:
[----:B------:R-:W-:Y:S05]  /*0390*/  BSYNC.RECONVERGENT B0 ;  /* 0x0000000000007941 */ /* 0x000fea0003800200 */
.L_x_55:
[----:B------:R-:W-:Y:S05]  /*03a0*/  @!P0 EXIT ;  /* 0x000000000000894d */ /* 0x000fea0003800000 */
[----:B------:R-:W2:Y:S01]  /*03b0*/  LDCU.64 UR6, c[0x0][0x388] ;  /* 0x00007100ff0677ac */ /* 0x000ea20008000a00 */
[----:B------:R-:W-:-:S05]  /*03c0*/  IADD3 R0, P0, PT, R0, UR4, RZ ;  /* 0x0000000400007c10 */ /* 0x000fca000ff1e0ff */
[----:B------:R-:W-:Y:S02]  /*03d0*/  IMAD.X R5, RZ, RZ, UR5, P0 ;  /* 0x00000005ff057e24 */ /* 0x000fe400080e06ff */
[----:B-1----:R-:W-:-:S03]  /*03e0*/  IMAD.SHL.U32 R6, R0, 0x8, RZ ;  /* 0x0000000800067824 */ /* 0x002fc600078e00ff */
[----:B------:R-:W-:Y:S02]  /*03f0*/  SHF.L.U64.HI R0, R0, 0x3, R5 ;  /* 0x0000000300007819 */ /* 0x000fe40000010205 */
[----:B--2---:R-:W-:-:S04]  /*0400*/  IADD3 R4, P0, PT, R6, UR6, RZ ;  /* 0x0000000606047c10 */ /* 0x004fc8000ff1e0ff */
[----:B------:R-:W-:-:S06]  /*0410*/  IADD3.X R5, PT, PT, R0, UR7, RZ, P0, !PT ;  /* 0x0000000700057c10 */ /* 0x000fcc00087fe4ff */
[----:B------:R-:W2:Y:S02]  /*0420*/  LDG.E.64 R4, desc[UR8][R4.64+0x800] ;  /* 0x0008000804047981 */ /* 0x000ea4000c1e1b00 */
[----:B--2---:R-:W-:-:S14]  /*0430*/  DSETP.GEU.AND P0, PT, R4, RZ, PT ;  /* 0x000000ff0400722a */ /* 0x004fdc0003f0e000 */
[----:B------:R-:W-:Y:S05]  /*0440*/  @P0 EXIT ;  /* 0x000000000000094d */ /* 0x000fea0003800000 */
[----:B------:R-:W1:Y:S02]  /*0450*/  LDCU.64 UR4, c[0x0][0x390] ;  /* 0x00007200ff0477ac */ /* 0x000e640008000a00 */
[----:B-1----:R-:W-:-:S04]  /*0460*/  IADD3 R4, P0, PT, R6, UR4, RZ ;  /* 0x0000000406047c10 */ /* 0x002fc8000ff1e0ff */
[----:B------:R-:W-:-:S05]  /*0470*/  IADD3.X R5, PT, PT, R0, UR5, RZ, P0, !PT ;  /* 0x0000000500057c10 */ /* 0x000fca00087fe4ff */
[----:B0-----:R-:W-:Y:S01]  /*0480*/  STG.E.64 desc[UR8][R4.64+0x800], R2 ;  /* 0x0008000204007986 */ /* 0x001fe2000c101b08 */
[----:B------:R-:W-:Y:S05]  /*0490*/  EXIT ;  /* 0x000000000000794d */ /* 0x000fea0003800000 */
.L_x_57:
        /* <DEDUP_REMOVED lines=14> */
.L_x_427:


//--------------------- .text._ZN3cub18CUB_300001_SM_10006detail8for_each13static_kernelINS2_12policy_hub_t12policy_500_tEmN6thrust24THRUST_300001_SM_1000_NS8cuda_cub20__uninitialized_fill7functorINS7_10device_ptrIdEEdEEEEvT0_T1_ --------------------------
	.section	.text._ZN3cub18CUB_300001_SM_10006detail8for_each13static_kernelINS2_12policy_hub_t12policy_500_tEmN6thrust24THRUST_300001_SM_1000_NS8cuda_cub20__uninitialized_fill7functorINS7_10device_ptrIdEEdEEEEvT0_T1_,"ax",@progbits
	.align	128
        .global         _ZN3cub18CUB_300001_SM_10006detail8for_each13static_kernelINS2_12policy_hub_t12policy_500_tEmN6thrust24THRUST_300001_SM_1000_NS8cuda_cub20__uninitialized_fill7functorINS7_10device_ptrIdEEdEEEEvT0_T1_
        .type           _ZN3cub18CUB_300001_SM_10006detail8for_each13static_kernelINS2_12policy_hub_t12policy_500_tEmN6thrust24THRUST_300001_SM_1000_NS8cuda_cub20__uninitialized_fill7functorINS7_10device_ptrIdEEdEEEEvT0_T1_,@function
        .size           _ZN3cub18CUB_300001_SM_10006detail8for_each13static_kernelINS2_12policy_hub_t12policy_500_tEmN6thrust24THRUST_300001_SM_1000_NS8cuda_cub20__uninitialized_fill7functorINS7_10device_ptrIdEEdEEEEvT0_T1_,(.L_x_428 - _ZN3cub18CUB_300001_SM_10006detail8for_each13static_kernelINS2_12policy_hub_t12policy_500_tEmN6thrust24THRUST_300001_SM_1000_NS8cuda_cub20__uninitialized_fill7functorINS7_10device_ptrIdEEdEEEEvT0_T1_)
        .other          _ZN3cub18CUB_300001_SM_10006detail8for_each13static_kernelINS2_12policy_hub_t12policy_500_tEmN6thrust24THRUST_300001_SM_1000_NS8cuda_cub20__uninitialized_fill7functorINS7_10device_ptrIdEEdEEEEvT0_T1_,@"STO_CUDA_ENTRY STV_DEFAULT"
_ZN3cub18CUB_300001_SM_10006detail8for_each13static_kernelINS2_12policy_hub_t12policy_500_tEmN6thrust24THRUST_300001_SM_1000_NS8cuda_cub20__uninitialized_fill7functorINS7_10device_ptrIdEEdEEEEvT0_T1_:
.text._ZN3cub18CUB_300001_SM_10006detail8for_each13static_kernelINS2_12policy_hub_t12policy_500_tEmN6thrust24THRUST_300001_SM_1000_NS8cuda_cub20__uninitialized_fill7functorINS7_10device_ptrIdEEdEEEEvT0_T1_:
        /* <DEDUP_REMOVED lines=8> */
[----:B------:R-:W-:-:S09]  /*0080*/  UISETP.GE.U32.AND.EX UP0, UPT, UR7, URZ, UPT, UP0 ;  /* 0x000000ff0700728c */ /* 0x000fd2000bf06100 */
[----:B--2---:R-:W-:Y:S05]  /*0090*/  BRA.U !UP0, `(.L_x_58) ;  /* 0x0000000108287547 */ /* 0x004fea000b800000 */
[----:B------:R-:W0:Y:S01]  /*00a0*/  S2R R0, SR_TID.X ;  /* 0x0000000000007919 */ /* 0x000e220000002100 */
[----:B------:R-:W1:Y:S01]  /*00b0*/  LDCU.64 UR6, c[0x0][0x388] ;  /* 0x00007100ff0677ac */ /* 0x000e620008000a00 */
[----:B------:R-:W2:Y:S01]  /*00c0*/  LDC.64 R4, c[0x0][0x390] ;  /* 0x0000e400ff047b82 */ /* 0x000ea20000000a00 */
[----:B0-----:R-:W-:-:S05]  /*00d0*/  IADD3 R0, P0, PT, R0, UR4, RZ ;  /* 0x0000000400007c10 */ /* 0x001fca000ff1e0ff */
[----:B------:R-:W-:Y:S01]  /*00e0*/  IMAD.X R3, RZ, RZ, UR5, P0 ;  /* 0x00000005ff037e24 */ /* 0x000fe200080e06ff */
[----:B-1----:R-:W-:-:S04]  /*00f0*/  LEA R2, P0, R0, UR6, 0x3 ;  /* 0x0000000600027c11 */ /* 0x002fc8000f8018ff */
[----:B------:R-:W-:-:S05]  /*0100*/  LEA.HI.X R3, R0, UR7, R3, 0x3, P0 ;  /* 0x0000000700037c11 */ /* 0x000fca00080f1c03 */
[----:B--2---:R-:W-:Y:S04]  /*0110*/  STG.E.64 desc[UR8][R2.64], R4 ;  /* 0x0000000402007986 */ /* 0x004fe8000c101b08 */
[----:B------:R-:W-:Y:S01]  /*0120*/  STG.E.64 desc[UR8][R2.64+0x800], R4 ;  /* 0x0008000402007986 */ /* 0x000fe2000c101b08 */
[----:B------:R-:W-:Y:S05]  /*0130*/  EXIT ;  /* 0x000000000000794d */ /* 0x000fea0003800000 */
.L_x_58:
[----:B------:R-:W0:Y:S01]  /*0140*/  S2R R0, SR_TID.X ;  /* 0x0000000000007919 */ /* 0x000e220000002100 */
[----:B------:R-:W-:Y:S01]  /*0150*/  IMAD.U32 R2, RZ, RZ, UR7 ;  /* 0x00000007ff027e24 */ /* 0x000fe2000f8e00ff */
[----:B------:R-:W1:Y:S01]  /*0160*/  LDCU.64 UR10, c[0x0][0x388] ;  /* 0x00007100ff0a77ac */ /* 0x000e620008000a00 */
[----:B------:R-:W-:Y:S01]  /*0170*/  IMAD.U32 R6, RZ, RZ, UR7 ;  /* 0x00000007ff067e24 */ /* 0x000fe2000f8e00ff */
[----:B0-----:R-:W-:-:S04]  /*0180*/  ISETP.LT.U32.AND P0, PT, R0, UR6, PT ;  /* 0x0000000600007c0c */ /* 0x001fc8000bf01070 */
[----:B------:R-:W-:Y:S01]  /*0190*/  ISETP.GT.U32.AND.EX P0, PT, R2, RZ, PT, P0 ;  /* 0x000000ff0200720c */ /* 0x000fe20003f04100 */
[C---:B------:R-:W-:Y:S01]  /*01a0*/  VIADD R2, R0.reuse, 0x100 ;  /* 0x0000010000027836 */ /* 0x040fe20000000000 */
[----:B------:R-:W-:-:S04]  /*01b0*/  IADD3 R0, P2, PT, R0, UR4, RZ ;  /* 0x0000000400007c10 */ /* 0x000fc8000ff5e0ff */
[----:B------:R-:W-:Y:S01]  /*01c0*/  ISETP.LT.U32.AND P1, PT, R2, UR6, PT ;  /* 0x0000000602007c0c */ /* 0x000fe2000bf21070 */
[----:B------:R-:W-:Y:S01]  /*01d0*/  IMAD.X R3, RZ, RZ, UR5, P2 ;  /* 0x00000005ff037e24 */ /* 0x000fe200090e06ff */
[----:B-1----:R-:W-:Y:S02]  /*01e0*/  LEA R2, P2, R0, UR10, 0x3 ;  /* 0x0000000a00027c11 */ /* 0x002fe4000f8418ff */
[----:B------:R-:W-:Y:S02]  /*01f0*/  ISETP.GT.U32.AND.EX P1, PT, R6, RZ, PT, P1 ;  /* 0x000000ff0600720c */ /* 0x000fe40003f24110 */
[----:B------:R-:W-:Y:S01]  /*0200*/  LEA.HI.X R3, R0, UR11, R3, 0x3, P2 ;  /* 0x0000000b00037c11 */ /* 0x000fe200090f1c03 */
[----:B------:R-:W0:Y:S04]  /*0210*/  @P0 LDC.64 R4, c[0x0][0x390] ;  /* 0x0000e400ff040b82 */ /* 0x000e280000000a00 */
[----:B0-----:R0:W-:Y:S06]  /*0220*/  @P0 STG.E.64 desc[UR8][R2.64], R4 ;  /* 0x0000000402000986 */ /* 0x0011ec000c101b08 */
[----:B------:R-:W-:Y:S05]  /*0230*/  @!P1 EXIT ;  /* 0x000000000000994d */ /* 0x000fea0003800000 */
[----:B0-----:R-:W0:Y:S02]  /*0240*/  LDC.64 R4, c[0x0][0x390] ;  /* 0x0000e400ff047b82 */ /* 0x001e240000000a00 */
[----:B0-----:R-:W-:Y:S01]  /*0250*/  STG.E.64 desc[UR8][R2.64+0x800], R4 ;  /* 0x0008000402007986 */ /* 0x001fe2000c101b08 */
[----:B------:R-:W-:Y:S05]  /*0260*/  EXIT ;  /* 0x000000000000794d */ /* 0x000fea0003800000 */
.L_x_59:
        /* <DEDUP_REMOVED lines=9> */
.L_x_428:


//--------------------- .text._ZN3cub18CUB_300001_SM_10006detail6reduce28DeviceReduceSingleTileKernelINS2_10policy_hubIdyN4cuda3std3__44plusIdEEE10Policy1000EPdSC_iS9_ddNS7_10__identityEEEvT0_T1_T2_T3_T4_T6_ --------------------------
	.section	.text._ZN3cub18CUB_300001_SM_10006detail6reduce28DeviceReduceSingleTileKernelINS2_10policy_hubIdyN4cuda3std3__44plusIdEEE10Policy1000EPdSC_iS9_ddNS7_10__identityEEEvT0_T1_T2_T3_T4_T6_,"ax",@progbits
	.align	128
        .global         _ZN3cub18CUB_300001_SM_10006detail6reduce28DeviceReduceSingleTileKernelINS2_10policy_hubIdyN4cuda3std3__44plusIdEEE10Policy1000EPdSC_iS9_ddNS7_10__identityEEEvT0_T1_T2_T3_T4_T6_
        .type           _ZN3cub18CUB_300001_SM_10006detail6reduce28DeviceReduceSingleTileKernelINS2_10policy_hubIdyN4cuda3std3__44plusIdEEE10Policy1000EPdSC_iS9_ddNS7_10__identityEEEvT0_T1_T2_T3_T4_T6_,@function
        .size           _ZN3cub18CUB_300001_SM_10006detail6reduce28DeviceReduceSingleTileKernelINS2_10policy_hubIdyN4cuda3std3__44plusIdEEE10Policy1000EPdSC_iS9_ddNS7_10__identityEEEvT0_T1_T2_T3_T4_T6_,(.L_x_429 - _ZN3cub18CUB_300001_SM_10006detail6reduce28DeviceReduceSingleTileKernelINS2_10policy_hubIdyN4cuda3std3__44plusIdEEE10Policy1000EPdSC_iS9_ddNS7_10__identityEEEvT0_T1_T2_T3_T4_T6_)
        .other          _ZN3cub18CUB_300001_SM_10006detail6reduce28DeviceReduceSingleTileKernelINS2_10policy_hubIdyN4cuda3std3__44plusIdEEE10Policy1000EPdSC_iS9_ddNS7_10__identityEEEvT0_T1_T2_T3_T4_T6_,@"STO_CUDA_ENTRY STV_DEFAULT"
_ZN3cub18CUB_300001_SM_10006detail6reduce28DeviceReduceSingleTileKernelINS2_10policy_hubIdyN4cuda3std3__44plusIdEEE10Policy1000EPdSC_iS9_ddNS7_10__identityEEEvT0_T1_T2_T3_T4_T6_:
.text._ZN3cub18CUB_300001_SM_10006detail6reduce28DeviceReduceSingleTileKernelINS2_10policy_hubIdyN4cuda3std3__44plusIdEEE10Policy1000EPdSC_iS9_ddNS7_10__identityEEEvT0_T1_T2_T3_T4_T6_:
[----:B------:R-:W-:Y:S01]  /*0000*/  LDC R1, c[0x0][0x37c] ;  /* 0x0000df00ff017b82 */ /* 0x000fe20000000800 */
[----:B------:R-:W0:Y:S01]  /*0010*/  LDCU UR4, c[0x0][0x390] ;  /* 0x00007200ff0477ac */ /* 0x000e220008000800 */
[----:B------:R-:W1:Y:S01]  /*0020*/  LDCU.64 UR6, c[0x0][0x358] ;  /* 0x00006b00ff0677ac */ /* 0x000e620008000a00 */
[----:B0-----:R-:W-:-:S05]  /*0030*/  IMAD.U32 R4, RZ, RZ, UR4 ;  /* 0x00000004ff047e24 */ /* 0x001fca000f8e00ff */
[----:B------:R-:W-:-:S13]  /*0040*/  ISETP.NE.AND P0, PT, R4, RZ, PT ;  /* 0x000000ff0400720c */ /* 0x000fda0003f05270 */
[----:B-1----:R-:W-:Y:S05]  /*0050*/  @P0 BRA `(.L_x_60) ;  /* 0x00000000001c0947 */ /* 0x002fea0003800000 */
[----:B------:R-:W0:Y:S02]  /*0060*/  S2R R0, SR_TID.X ;  /* 0x0000000000007919 */ /* 0x000e240000002100 */
[----:B0-----:R-:W-:-:S13]  /*0070*/  ISETP.NE.AND P0, PT, R0, RZ, PT ;  /* 0x000000ff0000720c */ /* 0x001fda0003f05270 */
[----:B------:R-:W-:Y:S05]  /*0080*/  @P0 EXIT ;  /* 0x000000000000094d */ /* 0x000fea0003800000 */
[----:B------:R-:W0:Y:S08]  /*0090*/  LDC.64 R2, c[0x0][0x388] ;  /* 0x0000e200ff027b82 */ /* 0x000e300000000a00 */
[----:B------:R-:W0:Y:S02]  /*00a0*/  LDC.64 R4, c[0x0][0x398] ;  /* 0x0000e600ff047b82 */ /* 0x000e240000000a00 */
[----:B0-----:R-:W-:Y:S01]  /*00b0*/  STG.E.64 desc[UR6][R2.64], R4 ;  /* 0x0000000402007986 */ /* 0x001fe2000c101b06 */
[----:B------:R-:W-:Y:S05]  /*00c0*/  EXIT ;  /* 0x000000000000794d */ /* 0x000fea0003800000 */
.L_x_60:
[----:B------:R-:W-:Y:S01]  /*00d0*/  ISETP.GT.AND P0, PT, R4, 0xdff, PT ;  /* 0x00000dff0400780c */ /* 0x000fe20003f04270 */
[----:B------:R-:W-:-:S12]  /*00e0*/  BSSY.RECONVERGENT B0, `(.L_x_61) ;  /* 0x0000242000007945 */ /* 0x000fd80003800200 */
[----:B------:R-:W-:Y:S05]  /*00f0*/  @P0 BRA `(.L_x_62) ;  /* 0x0000001400180947 */ /* 0x000fea0003800000 */
[----:B------:R-:W0:Y:S01]  /*0100*/  S2R R5, SR_TID.X ;  /* 0x0000000000057919 */ /* 0x000e220000002100 */
[----:B------:R-:W-:Y:S01]  /*0110*/  BSSY.RECONVERGENT B1, `(.L_x_63) ;  /* 0x0000009000017945 */ /* 0x000fe20003800200 */
[----:B------:R-:W-:Y:S02]  /*0120*/  CS2R R2, SRZ ;  /* 0x0000000000027805 */ /* 0x000fe4000001ff00 */
[----:B0-----:R-:W-:Y:S01]  /*0130*/  ISETP.GE.AND P0, PT, R5, R4, PT ;  /* 0x000000040500720c */ /* 0x001fe20003f06270 */
[----:B------:R-:W-:-:S12]  /*0140*/  IMAD.MOV.U32 R7, RZ, RZ, R5 ;  /* 0x000000ffff077224 */ /* 0x000fd800078e0005 */
[----:B------:R-:W-:Y:S05]  /*0150*/  @P0 BRA `(.L_x_64) ;  /* 0x0000000000100947 */ /* 0x000fea0003800000 */
[----:B------:R-:W0:Y:S02]  /*0160*/  LDC.64 R2, c[0x0][0x380] ;  /* 0x0000e000ff027b82 */ /* 0x000e240000000a00 */
[----:B0-----:R-:W-:-:S06]  /*0170*/  IMAD.WIDE.U32 R2, R5, 0x8, R2 ;  /* 0x0000000805027825 */ /* 0x001fcc00078e0002 */
[----:B------:R-:W5:Y:S01]  /*0180*/  LDG.E.64.CONSTANT R2, desc[UR6][R2.64] ;  /* 0x0000000602027981 */ /* 0x000f62000c1e9b00 */
[----:B------:R-:W-:-:S07]  /*0190*/  VIADD R7, R5, 0x200 ;  /* 0x0000020005077836 */ /* 0x000fce0000000000 */
.L_x_64:
[----:B------:R-:W-:Y:S05]  /*01a0*/  BSYNC.RECONVERGENT B1 ;  /* 0x0000000000017941 */ /* 0x000fea0003800200 */
.L_x_63:
[----:B------:R-:W-:Y:S01]  /*01b0*/  ISETP.GE.AND P0, PT, R7, R4, PT ;  /* 0x000000040700720c */ /* 0x000fe20003f06270 */
[----:B------:R-:W-:-:S12]  /*01c0*/  BSSY.RECONVERGENT B1, `(.L_x_65) ;  /* 0x0000076000017945 */ /* 0x000fd80003800200 */
[----:B------:R-:W-:Y:S05]  /*01d0*/  @P0 BRA `(.L_x_66) ;  /* 0x0000000400d00947 */ /* 0x000fea0003800000 */
[----:B------:R-:W-:Y:S01]  /*01e0*/  LOP3.LUT R9, RZ, R7, RZ, 0x33, !PT ;  /* 0x00000007ff097212 */ /* 0x000fe200078e33ff */
[----:B------:R-:W-:Y:S04]  /*01f0*/  BSSY.RECONVERGENT B2, `(.L_x_67) ;  /* 0x0000017000027945 */ /* 0x000fe80003800200 */
[----:B------:R-:W-:-:S05]  /*0200*/  IMAD.IADD R0, R9, 0x1, R4 ;  /* 0x0000000109007824 */ /* 0x000fca00078e0204 */
[C---:B------:R-:W-:Y:S02]  /*0210*/  LOP3.LUT R6, R0.reuse, 0x600, RZ, 0xc0, !PT ;  /* 0x0000060000067812 */ /* 0x040fe400078ec0ff */
[----:B------:R-:W-:Y:S02]  /*0220*/  ISETP.GE.U32.AND P0, PT, R0, 0x600, PT ;  /* 0x000006000000780c */ /* 0x000fe40003f06070 */
[----:B------:R-:W-:-:S13]  /*0230*/  ISETP.NE.AND P1, PT, R6, 0x600, PT ;  /* 0x000006000600780c */ /* 0x000fda0003f25270 */
[----:B------:R-:W-:Y:S05]  /*0240*/  @!P1 BRA `(.L_x_68) ;  /* 0x0000000000449947 */ /* 0x000fea0003800000 */
[----:B------:R-:W0:Y:S01]  /*0250*/  LDC.64 R8, c[0x0][0x380] ;  /* 0x0000e000ff087b82 */ /* 0x000e220000000a00 */
[----:B------:R-:W-:-:S04]  /*0260*/  LEA.HI R0, R0, 0x1, RZ, 0x17 ;  /* 0x0000000100007811 */ /* 0x000fc800078fb8ff */
[----:B------:R-:W-:-:S05]  /*0270*/  LOP3.LUT R0, R0, 0x3, RZ, 0xc0, !PT ;  /* 0x0000000300007812 */ /* 0x000fca00078ec0ff */
[----:B------:R-:W-:Y:S02]  /*0280*/  IMAD.MOV R0, RZ, RZ, -R0 ;  /* 0x000000ffff007224 */ /* 0x000fe400078e0a00 */
[----:B0-----:R-:W-:-:S04]  /*0290*/  IMAD.WIDE.U32 R8, R7, 0x8, R8 ;  /* 0x0000000807087825 */ /* 0x001fc800078e0008 */
[----:B------:R-:W-:Y:S02]  /*02a0*/  IMAD.MOV.U32 R6, RZ, RZ, R8 ;  /* 0x000000ffff067224 */ /* 0x000fe400078e0008 */
[----:B------:R-:W-:-:S07]  /*02b0*/  IMAD.MOV.U32 R11, RZ, RZ, R9 ;  /* 0x000000ffff0b7224 */ /* 0x000fce00078e0009 */
.L_x_69:
[----:B------:R-:W-:Y:S02]  /*02c0*/  IMAD.MOV.U32 R8, RZ, RZ, R6 ;  /* 0x000000ffff087224 */ /* 0x000fe400078e0006 */
[----:B------:R-:W-:-:S06]  /*02d0*/  IMAD.MOV.U32 R9, RZ, RZ, R11 ;  /* 0x000000ffff097224 */ /* 0x000fcc00078e000b */
[----:B------:R-:W2:Y:S01]  /*02e0*/  LDG.E.64.CONSTANT R8, desc[UR6][R8.64] ;  /* 0x0000000608087981 */ /* 0x000ea2000c1e9b00 */
[----:B------:R-:W-:Y:S01]  /*02f0*/  VIADD R0, R0, 0x1 ;  /* 0x0000000100007836 */ /* 0x000fe20000000000 */
[----:B------:R-:W-:Y:S01]  /*0300*/  IADD3 R6, P2, PT, R6, 0x1000, RZ ;  /* 0x0000100006067810 */ /* 0x000fe20007f5e0ff */
[----:B------:R-:W-:-:S03]  /*0310*/  VIADD R7, R7, 0x200 ;  /* 0x0000020007077836 */ /* 0x000fc60000000000 */
[----:B------:R-:W-:Y:S01]  /*0320*/  ISETP.NE.AND P1, PT, R0, RZ, PT ;  /* 0x000000ff0000720c */ /* 0x000fe20003f25270 */
[----:B------:R-:W-:Y:S01]  /*0330*/  IMAD.X R11, RZ, RZ, R11, P2 ;  /* 0x000000ffff0b7224 */ /* 0x000fe200010e060b */
[----:B--2--5:R-:W-:-:S11]  /*0340*/  DADD R2, R8, R2 ;  /* 0x0000000008027229 */ /* 0x024fd60000000002 */
[----:B------:R-:W-:Y:S05]  /*0350*/  @P1 BRA `(.L_x_69) ;  /* 0xfffffffc00d81947 */ /* 0x000fea000383ffff */
.L_x_68:
[----:B------:R-:W-:Y:S05]  /*0360*/  BSYNC.RECONVERGENT B2 ;  /* 0x0000000000027941 */ /* 0x000fea0003800200 */
.L_x_67:
[----:B------:R-:W-:Y:S05]  /*0370*/  @!P0 BRA `(.L_x_66) ;  /* 0x0000000400688947 */ /* 0x000fea0003800000 */
[----:B------:R-:W-:Y:S01]  /*0380*/  IMAD.IADD R0, R4, 0x1, -R7 ;  /* 0x0000000104007824 */ /* 0x000fe200078e0a07 */
[----:B------:R-:W-:Y:S01]  /*0390*/  BSSY.RECONVERGENT B2, `(.L_x_70) ;  /* 0x0000031000027945 */ /* 0x000fe20003800200 */
[----:B------:R-:W-:-:S03]  /*03a0*/  PLOP3.LUT P0, PT, PT, PT, PT, 0x80, 0x8 ;  /* 0x000000000008781c */ /* 0x000fc60003f0f070 */
[----:B------:R-:W-:-:S13]  /*03b0*/  ISETP.GT.AND P1, PT, R0, 0x1800, PT ;  /* 0x000018000000780c */ /* 0x000fda0003f24270 */
[----:B------:R-:W-:Y:S05]  /*03c0*/  @!P1 BRA `(.L_x_71) ;  /* 0x0000000000b49947 */ /* 0x000fea0003800000 */
[----:B------:R-:W-:Y:S01]  /*03d0*/  PLOP3.LUT P0, PT, PT, PT, PT, 0x8, 0x80 ;  /* 0x000000000080781c */ /* 0x000fe20003f0e170 */
[----:B------:R-:W-:-:S12]  /*03e0*/  VIADD R0, R4, 0xffffe800 ;  /* 0xffffe80004007836 */ /* 0x000fd80000000000 */
.L_x_72:
[----:B------:R-:W0:Y:S02]  /*03f0*/  LDC.64 R32, c[0x0][0x380] ;  /* 0x0000e000ff207b82 */ /* 0x000e240000000a00 */
[----:B0-----:R-:W-:-:S05]  /*0400*/  IMAD.WIDE R14, R7, 0x8, R32 ;  /* 0x00000008070e7825 */ /* 0x001fca00078e0220 */
[----:B------:R-:W2:Y:S04]  /*0410*/  LDG.E.64.CONSTANT R8, desc[UR6][R14.64] ;  /* 0x000000060e087981 */ /* 0x000ea8000c1e9b00 */
[----:B------:R-:W3:Y:S04]  /*0420*/  LDG.E.64.CONSTANT R10, desc[UR6][R14.64+0x1000] ;  /* 0x001000060e0a7981 */ /* 0x000ee8000c1e9b00 */
[----:B------:R-:W4:Y:S01]  /*0430*/  LDG.E.64.CONSTANT R12, desc[UR6][R14.64+0x2000] ;  /* 0x002000060e0c7981 */ /* 0x000f22000c1e9b00 */
[----:B------:R-:W-:-:S03]  /*0440*/  VIADD R41, R7, 0x800 ;  /* 0x0000080007297836 */ /* 0x000fc60000000000 */
[----:B------:R-:W4:Y:S01]  /*0450*/  LDG.E.64.CONSTANT R30, desc[UR6][R14.64+0x3000] ;  /* 0x003000060e1e7981 */ /* 0x000f22000c1e9b00 */
[----:B------:R-:W-:-:S05]  /*0460*/  IMAD.WIDE R40, R41, 0x8, R32 ;  /* 0x0000000829287825 */ /* 0x000fca00078e0220 */
[----:B------:R-:W4:Y:S04]  /*0470*/  LDG.E.64.CONSTANT R28, desc[UR6][R40.64] ;  /* 0x00000006281c7981 */ /* 0x000f28000c1e9b00 */
[----:B------:R-:W4:Y:S04]  /*0480*/  LDG.E.64.CONSTANT R26, desc[UR6][R40.64+0x1000] ;  /* 0x00100006281a7981 */ /* 0x000f28000c1e9b00 */
        /* <DEDUP_REMOVED lines=12> */
[----:B------:R-:W4:Y:S04]  /*0550*/  LDG.E.64.CONSTANT R34, desc[UR6][R44.64+0x2000] ;  /* 0x002000062c227981 */ /* 0x000f28000c1e9b00 */
[----:B------:R-:W4:Y:S01]  /*0560*/  LDG.E.64.CONSTANT R32, desc[UR6][R44.64+0x3000] ;  /* 0x003000062c207981 */ /* 0x000f22000c1e9b00 */
[----:B------:R-:W-:-:S05]  /*0570*/  VIADD R7, R7, 0x2000 ;  /* 0x0000200007077836 */ /* 0x000fca0000000000 */
[----:B------:R-:W-:Y:S01]  /*0580*/  ISETP.GE.AND P1, PT, R7, R0, PT ;  /* 0x000000000700720c */ /* 0x000fe20003f26270 */
[----:B--2--5:R-:W-:-:S08]  /*0590*/  DADD R8, R8, R2 ;  /* 0x0000000008087229 */ /* 0x024fd00000000002 */
[----:B---3--:R-:W-:-:S08]  /*05a0*/  DADD R8, R8, R10 ;  /* 0x0000000008087229 */ /* 0x008fd0000000000a */
[----:B----4-:R-:W-:-:S08]  /*05b0*/  DADD R8, R8, R12 ;  /* 0x0000000008087229 */ /* 0x010fd0000000000c */
[----:B------:R-:W-:-:S08]  /*05c0*/  DADD R8, R8, R30 ;  /* 0x0000000008087229 */ /* 0x000fd0000000001e */
        /* <DEDUP_REMOVED lines=11> */
[----:B------:R-:W-:Y:S01]  /*0680*/  DADD R2, R8, R32 ;  /* 0x0000000008027229 */ /* 0x000fe20000000020 */
[----:B------:R-:W-:Y:S10]  /*0690*/  @!P1 BRA `(.L_x_72) ;  /* 0xfffffffc00549947 */ /* 0x000ff4000383ffff */
.L_x_71:
[----:B------:R-:W-:Y:S05]  /*06a0*/  BSYNC.RECONVERGENT B2 ;  /* 0x0000000000027941 */ /* 0x000fea0003800200 */
.L_x_70:
[----:B------:R-:W-:Y:S01]  /*06b0*/  IMAD.IADD R0, R4, 0x1, -R7 ;  /* 0x0000000104007824 */ /* 0x000fe200078e0a07 */
[----:B------:R-:W-:Y:S04]  /*06c0*/  BSSY.RECONVERGENT B2, `(.L_x_73) ;  /* 0x0000019000027945 */ /* 0x000fe80003800200 */
[----:B------:R-:W-:-:S13]  /*06d0*/  ISETP.GT.AND P1, PT, R0, 0x800, PT ;  /* 0x000008000000780c */ /* 0x000fda0003f24270 */
[----:B------:R-:W-:Y:S05]  /*06e0*/  @!P1 BRA `(.L_x_74) ;  /* 0x0000000000589947 */ /* 0x000fea0003800000 */
        /* <DEDUP_REMOVED lines=12> */
[----:B------:R-:W-:Y:S01]  /*07b0*/  PLOP3.LUT P0, PT, PT, PT, PT, 0x8, 0x80 ;  /* 0x000000000080781c */ /* 0x000fe20003f0e170 */
[----:B------:R-:W-:Y:S01]  /*07c0*/  VIADD R7, R7, 0x1000 ;  /* 0x0000100007077836 */ /* 0x000fe20000000000 */
[----:B--2--5:R-:W-:-:S08]  /*07d0*/  DADD R10, R2, R10 ;  /* 0x00000000020a7229 */ /* 0x024fd0000000000a */
[----:B---3--:R-:W-:-:S08]  /*07e0*/  DADD R10, R10, R12 ;  /* 0x000000000a0a7229 */ /* 0x008fd0000000000c */
[----:B----4-:R-:W-:-:S08]  /*07f0*/  DADD R10, R10, R14 ;  /* 0x000000000a0a7229 */ /* 0x010fd0000000000e */
[----:B------:R-:W-:-:S08]  /*0800*/  DADD R10, R10, R16 ;  /* 0x000000000a0a7229 */ /* 0x000fd00000000010 */
[----:B------:R-:W-:-:S08]  /*0810*/  DADD R10, R10, R20 ;  /* 0x000000000a0a7229 */ /* 0x000fd00000000014 */
[----:B------:R-:W-:-:S08]  /*0820*/  DADD R10, R10, R22 ;  /* 0x000000000a0a7229 */ /* 0x000fd00000000016 */
[----:B------:R-:W-:-:S08]  /*0830*/  DADD R10, R10, R24 ;  /* 0x000000000a0a7229 */ /* 0x000fd00000000018 */
[----:B------:R-:W-:-:S11]  /*0840*/  DADD R2, R10, R26 ;  /* 0x000000000a027229 */ /* 0x000fd6000000001a */
.L_x_74:
[----:B------:R-:W-:Y:S05]  /*0850*/  BSYNC.RECONVERGENT B2 ;  /* 0x0000000000027941 */ /* 0x000fea0003800200 */
.L_x_73:
[----:B------:R-:W-:-:S13]  /*0860*/  ISETP.LT.OR P0, PT, R7, R4, P0 ;  /* 0x000000040700720c */ /* 0x000fda0000701670 */
[----:B------:R-:W-:Y:S05]  /*0870*/  @!P0 BRA `(.L_x_66) ;  /* 0x0000000000288947 */ /* 0x000fea0003800000 */
[----:B------:R-:W0:Y:S02]  /*0880*/  LDC.64 R8, c[0x0][0x380] ;  /* 0x0000e000ff087b82 */ /* 0x000e240000000a00 */
[----:B0-----:R-:W-:-:S05]  /*0890*/  IMAD.WIDE R6, R7, 0x8, R8 ;  /* 0x0000000807067825 */ /* 0x001fca00078e0208 */
[----:B------:R-:W2:Y:S04]  /*08a0*/  LDG.E.64.CONSTANT R8, desc[UR6][R6.64] ;  /* 0x0000000606087981 */ /* 0x000ea8000c1e9b00 */
[----:B------:R-:W3:Y:S04]  /*08b0*/  LDG.E.64.CONSTANT R10, desc[UR6][R6.64+0x1000] ;  /* 0x00100006060a7981 */ /* 0x000ee8000c1e9b00 */
[----:B------:R-:W4:Y:S04]  /*08c0*/  LDG.E.64.CONSTANT R12, desc[UR6][R6.64+0x2000] ;  /* 0x00200006060c7981 */ /* 0x000f28000c1e9b00 */
[----:B------:R-:W4:Y:S01]  /*08d0*/  LDG.E.64.CONSTANT R14, desc[UR6][R6.64+0x3000] ;  /* 0x00300006060e7981 */ /* 0x000f22000c1e9b00 */
[----:B--2--5:R-:W-:-:S08]  /*08e0*/  DADD R8, R2, R8 ;  /* 0x0000000002087229 */ /* 0x024fd00000000008 */
[----:B---3--:R-:W-:-:S08]  /*08f0*/  DADD R8, R8, R10 ;  /* 0x0000000008087229 */ /* 0x008fd0000000000a */
[----:B----4-:R-:W-:-:S08]  /*0900*/  DADD R8, R8, R12 ;  /* 0x0000000008087229 */ /* 0x010fd0000000000c */
[----:B------:R-:W-:-:S11]  /*0910*/  DADD R2, R8, R14 ;  /* 0x0000000008027229 */ /* 0x000fd6000000000e */
.L_x_66:
[----:B------:R-:W-:Y:S05]  /*0920*/  BSYNC.RECONVERGENT B1 ;  /* 0x0000000000017941 */ /* 0x000fea0003800200 */
.L_x_65:
[----:B------:R-:W-:-:S13]  /*0930*/  ISETP.GE.AND P0, PT, R4, 0x200, PT ;  /* 0x000002000400780c */ /* 0x000fda0003f06270 */
[----:B------:R-:W-:Y:S05]  /*0940*/  @!P0 BRA `(.L_x_75) ;  /* 0x0000000400148947 */ /* 0x000fea0003800000 */
[----:B------:R-:W0:Y:S01]  /*0950*/  S2R R12, SR_LANEID ;  /* 0x00000000000c7919 */ /* 0x000e220000000000 */
[----:B-----5:R-:W-:Y:S04]  /*0960*/  SHFL.DOWN PT, R6, R2, 0x1, 0x1f ;  /* 0x08201f0002067f89 */ /* 0x020fe800000e0000 */
[----:B------:R-:W1:Y:S02]  /*0970*/  SHFL.DOWN PT, R7, R3, 0x1, 0x1f ;  /* 0x08201f0003077f89 */ /* 0x000e6400000e0000 */
[----:B-1----:R-:W-:Y:S01]  /*0980*/  DADD R6, R6, R2 ;  /* 0x0000000006067229 */ /* 0x002fe20000000002 */
[C---:B0-----:R-:W-:Y:S02]  /*0990*/  ISETP.GT.AND P0, PT, R12.reuse, 0x1e, PT ;  /* 0x0000001e0c00780c */ /* 0x041fe40003f04270 */
[----:B------:R-:W-:-:S07]  /*09a0*/  ISETP.NE.AND P1, PT, R12, RZ, PT ;  /* 0x000000ff0c00720c */ /* 0x000fce0003f25270 */
[----:B------:R-:W-:Y:S02]  /*09b0*/  FSEL R8, R2, R6, P0 ;  /* 0x0000000602087208 */ /* 0x000fe40000000000 */
[----:B------:R-:W-:Y:S02]  /*09c0*/  FSEL R9, R3, R7, P0 ;  /* 0x0000000703097208 */ /* 0x000fe40000000000 */
[----:B------:R-:W-:Y:S01]  /*09d0*/  ISETP.GT.AND P0, PT, R12, 0x1d, PT ;  /* 0x0000001d0c00780c */ /* 0x000fe20003f04270 */
[----:B------:R-:W-:Y:S01]  /*09e0*/  SHFL.DOWN PT, R6, R8, 0x2, 0x1f ;  /* 0x08401f0008067f89 */ /* 0x000fe200000e0000 */
[----:B------:R-:W-:Y:S02]  /*09f0*/  @!P1 MOV R4, 0x400 ;  /* 0x0000040000049802 */ /* 0x000fe40000000f00 */
[----:B------:R-:W-:Y:S01]  /*0a00*/  @!P1 SHF.R.U32.HI R0, RZ, 0x2, R5 ;  /* 0x00000002ff009819 */ /* 0x000fe20000011605 */
[----:B------:R-:W0:Y:S03]  /*0a10*/  SHFL.DOWN PT, R7, R9, 0x2, 0x1f ;  /* 0x08401f0009077f89 */ /* 0x000e2600000e0000 */
[----:B------:R-:W-:Y:S01]  /*0a20*/  @!P1 LOP3.LUT R0, R0, 0xf8, RZ, 0xc0, !PT ;  /* 0x000000f800009812 */ /* 0x000fe200078ec0ff */
[----:B0-----:R-:W-:-:S10]  /*0a30*/  DADD R6, R6, R8 ;  /* 0x0000000006067229 */ /* 0x001fd40000000008 */
[----:B------:R-:W-:Y:S02]  /*0a40*/  FSEL R6, R8, R6, P0 ;  /* 0x0000000608067208 */ /* 0x000fe40000000000 */
[----:B------:R-:W-:Y:S02]  /*0a50*/  FSEL R7, R9, R7, P0 ;  /* 0x0000000709077208 */ /* 0x000fe40000000000 */
[----:B------:R-:W-:Y:S01]  /*0a60*/  ISETP.GT.AND P0, PT, R12, 0x1b, PT ;  /* 0x0000001b0c00780c */ /* 0x000fe20003f04270 */
[----:B------:R-:W-:Y:S04]  /*0a70*/  SHFL.DOWN PT, R2, R6, 0x4, 0x1f ;  /* 0x08801f0006027f89 */ /* 0x000fe800000e0000 */
[----:B------:R-:W0:Y:S01]  /*0a80*/  SHFL.DOWN PT, R3, R7, 0x4, 0x1f ;  /* 0x08801f0007037f89 */ /* 0x000e2200000e0000 */
[----:B------:R-:W1:Y:S01]  /*0a90*/  @!P1 S2R R9, SR_CgaCtaId ;  /* 0x0000000000099919 */ /* 0x000e620000008800 */
[----:B0-----:R-:W-:-:S10]  /*0aa0*/  DADD R2, R2, R6 ;  /* 0x0000000002027229 */ /* 0x001fd40000000006 */
[----:B------:R-:W-:Y:S02]  /*0ab0*/  FSEL R10, R6, R2, P0 ;  /* 0x00000002060a7208 */ /* 0x000fe40000000000 */
[----:B------:R-:W-:Y:S02]  /*0ac0*/  FSEL R11, R7, R3, P0 ;  /* 0x00000003070b7208 */ /* 0x000fe40000000000 */
[----:B------:R-:W-:Y:S01]  /*0ad0*/  ISETP.GT.AND P0, PT, R12, 0x17, PT ;  /* 0x000000170c00780c */ /* 0x000fe20003f04270 */
[----:B------:R-:W-:Y:S04]  /*0ae0*/  SHFL.DOWN PT, R2, R10, 0x8, 0x1f ;  /* 0x09001f000a027f89 */ /* 0x000fe800000e0000 */
[----:B------:R-:W0:Y:S02]  /*0af0*/  SHFL.DOWN PT, R3, R11, 0x8, 0x1f ;  /* 0x09001f000b037f89 */ /* 0x000e2400000e0000 */
[----:B0-----:R-:W-:-:S10]  /*0b00*/  DADD R2, R2, R10 ;  /* 0x0000000002027229 */ /* 0x001fd4000000000a */
[----:B------:R-:W-:Y:S02]  /*0b10*/  FSEL R6, R10, R2, P0 ;  /* 0x000000020a067208 */ /* 0x000fe40000000000 */
[----:B------:R-:W-:Y:S02]  /*0b20*/  FSEL R7, R11, R3, P0 ;  /* 0x000000030b077208 */ /* 0x000fe40000000000 */
[----:B-1----:R-:W-:Y:S01]  /*0b30*/  @!P1 LEA R11, R9, R4, 0x18 ;  /* 0x00000004090b9211 */ /* 0x002fe200078ec0ff */
[----:B------:R-:W-:Y:S01]  /*0b40*/  SHFL.DOWN PT, R2, R6, 0x10, 0x1f ;  /* 0x0a001f0006027f89 */ /* 0x000fe200000e0000 */
[----:B------:R-:W-:-:S03]  /*0b50*/  ISETP.NE.AND P0, PT, R5, RZ, PT ;  /* 0x000000ff0500720c */ /* 0x000fc60003f05270 */
[----:B------:R-:W0:Y:S01]  /*0b60*/  SHFL.DOWN PT, R3, R7, 0x10, 0x1f ;  /* 0x0a001f0007037f89 */ /* 0x000e2200000e0000 */
[----:B------:R-:W-:Y:S01]  /*0b70*/  @!P1 IMAD.IADD R11, R0, 0x1, R11 ;  /* 0x00000001000b9824 */ /* 0x000fe200078e020b */
[----:B0-----:R-:W-:-:S07]  /*0b80*/  DADD R8, R2, R6 ;  /* 0x0000000002087229 */ /* 0x001fce0000000006 */
[----:B------:R1:W-:Y:S01]  /*0b90*/  @!P1 STS.64 [R11+0x10], R8 ;  /* 0x000010080b009388 */ /* 0x0003e20000000a00 */
[----:B------:R-:W-:Y:S01]  /*0ba0*/  BAR.SYNC.DEFER_BLOCKING 0x0 ;  /* 0x0000000000007b1d */ /* 0x000fe20000010000 */
[----:B------:R-:W-:-:S04]  /*0bb0*/  ISETP.GT.AND P1, PT, R12, 0xf, PT ;  /* 0x0000000f0c00780c */ /* 0x000fc80003f24270 */
[----:B------:R-:W-:Y:S02]  /*0bc0*/  FSEL R2, R6, R8, P1 ;  /* 0x0000000806027208 */ /* 0x000fe40000800000 */
[----:B------:R-:W-:Y:S01]  /*0bd0*/  FSEL R3, R7, R9, P1 ;  /* 0x0000000907037208 */ /* 0x000fe20000800000 */
[----:B------:R-:W-:Y:S06]  /*0be0*/  @P0 BRA `(.L_x_76) ;  /* 0x0000001800440947 */ /* 0x000fec0003800000 */
[----:B------:R-:W0:Y:S01]  /*0bf0*/  S2UR UR5, SR_CgaCtaId ;  /* 0x00000000000579c3 */ /* 0x000e220000008800 */
[----:B------:R-:W-:Y:S02]  /*0c00*/  UMOV UR4, 0x400 ;  /* 0x0000040000047882 */ /* 0x000fe40000000000 */
[----:B0-----:R-:W-:-:S09]  /*0c10*/  ULEA UR4, UR5, UR4, 0x18 ;  /* 0x0000000405047291 */ /* 0x001fd2000f8ec0ff */
[----:B------:R-:W0:Y:S04]  /*0c20*/  LDS.64 R4, [UR4+0x18] ;  /* 0x00001804ff047984 */ /* 0x000e280008000a00 */
[----:B-1----:R-:W1:Y:S04]  /*0c30*/  LDS.128 R8, [UR4+0x20] ;  /* 0x00002004ff087984 */ /* 0x002e680008000c00 */
[----:B------:R-:W2:Y:S01]  /*0c40*/  LDS.128 R12, [UR4+0x30] ;  /* 0x00003004ff0c7984 */ /* 0x000ea20008000c00 */
[----:B0-----:R-:W-:-:S03]  /*0c50*/  DADD R2, R2, R4 ;  /* 0x0000000002027229 */ /* 0x001fc60000000004 */
[----:B------:R-:W0:Y:S05]  /*0c60*/  LDS.128 R4, [UR4+0x40] ;  /* 0x00004004ff047984 */ /* 0x000e2a0008000c00 */
[----:B-1----:R-:W-:-:S08]  /*0c70*/  DADD R2, R2, R8 ;  /* 0x0000000002027229 */ /* 0x002fd00000000008 */
[----:B------:R-:W-:Y:S01]  /*0c80*/  DADD R2, R2, R10 ;  /* 0x0000000002027229 */ /* 0x000fe2000000000a */
[----:B------:R-:W1:Y:S07]  /*0c90*/  LDS.128 R8, [UR4+0x50] ;  /* 0x00005004ff087984 */ /* 0x000e6e0008000c00 */
[----:B--2---:R-:W-:-:S08]  /*0ca0*/  DADD R2, R2, R12 ;  /* 0x0000000002027229 */ /* 0x004fd0000000000c */
[----:B------:R-:W-:Y:S01]  /*0cb0*/  DADD R2, R2, R14 ;  /* 0x0000000002027229 */ /* 0x000fe2000000000e */
[----:B------:R-:W2:Y:S07]  /*0cc0*/  LDS.128 R12, [UR4+0x60] ;  /* 0x00006004ff0c7984 */ /* 0x000eae0008000c00 */
[----:B0-----:R-:W-:-:S08]  /*0cd0*/  DADD R2, R2, R4 ;  /* 0x0000000002027229 */ /* 0x001fd00000000004 */
[----:B------:R-:W-:Y:S01]  /*0ce0*/  DADD R2, R2, R6 ;  /* 0x0000000002027229 */ /* 0x000fe20000000006 */
[----:B------:R-:W0:Y:S07]  /*0cf0*/  LDS.128 R4, [UR4+0x70] ;  /* 0x00007004ff047984 */ /* 0x000e2e0008000c00 */
[----:B-1----:R-:W-:-:S08]  /*0d00*/  DADD R2, R2, R8 ;  /* 0x0000000002027229 */ /* 0x002fd00000000008 */
[----:B------:R-:W-:Y:S01]  /*0d10*/  DADD R2, R2, R10 ;  /* 0x0000000002027229 */ /* 0x000fe2000000000a */
[----:B------:R-:W1:Y:S07]  /*0d20*/  LDS.128 R8, [UR4+0x80] ;  /* 0x00008004ff087984 */ /* 0x000e6e0008000c00 */
[----:B--2---:R-:W-:-:S08]  /*0d30*/  DADD R2, R2, R12 ;  /* 0x0000000002027229 */ /* 0x004fd0000000000c */
[----:B------:R-:W-:-:S08]  /*0d40*/  DADD R2, R2, R14 ;  /* 0x0000000002027229 */ /* 0x000fd0000000000e */
[----:B0-----:R-:W-:-:S08]  /*0d50*/  DADD R2, R2, R4 ;  /* 0x0000000002027229 */ /* 0x001fd00000000004 */
[----:B------:R-:W-:-:S08]  /*0d60*/  DADD R2, R2, R6 ;  /* 0x0000000002027229 */ /* 0x000fd00000000006 */
[----:B-1----:R-:W-:-:S08]  /*0d70*/  DADD R2, R2, R8 ;  /* 0x0000000002027229 */ /* 0x002fd00000000008 */
[----:B------:R-:W-:Y:S01]  /*0d80*/  DADD R2, R2, R10 ;  /* 0x0000000002027229 */ /* 0x000fe2000000000a */
[----:B------:R-:W-:Y:S10]  /*0d90*/  BRA `(.L_x_76) ;  /* 0x0000001400d87947 */ /* 0x000ff40003800000 */
.L_x_75:
[----:B------:R-:W-:Y:S01]  /*0da0*/  LOP3.LUT R0, R5, 0x3e0, RZ, 0xc0, !PT ;  /* 0x000003e005007812 */ /* 0x000fe200078ec0ff */
[----:B------:R-:W0:Y:S03]  /*0db0*/  S2R R10, SR_LANEID ;  /* 0x00000000000a7919 */ /* 0x000e260000000000 */
[----:B------:R-:W-:Y:S01]  /*0dc0*/  LOP3.LUT R9, RZ, R0, RZ, 0x33, !PT ;  /* 0x00000000ff097212 */ /* 0x000fe200078e33ff */
[----:B------:R-:W-:-:S04]  /*0dd0*/  VIADD R7, R0, 0x20 ;  /* 0x0000002000077836 */ /* 0x000fc80000000000 */
[----:B------:R-:W-:Y:S01]  /*0de0*/  IMAD.IADD R9, R9, 0x1, R4 ;  /* 0x0000000109097824 */ /* 0x000fe200078e0204 */
[----:B------:R-:W-:-:S04]  /*0df0*/  ISETP.GT.AND P0, PT, R7, R4, PT ;  /* 0x000000040700720c */ /* 0x000fc80003f04270 */
[----:B------:R-:W-:-:S05]  /*0e00*/  SEL R11, R9, 0x1f, P0 ;  /* 0x0000001f090b7807 */ /* 0x000fca0000000000 */
[----:B-----5:R-:W-:Y:S04]  /*0e10*/  SHFL.DOWN PT, R6, R2, 0x1, R11 ;  /* 0x0820000002067989 */ /* 0x020fe800000e000b */
[----:B------:R-:W1:Y:S01]  /*0e20*/  SHFL.DOWN PT, R7, R3, 0x1, R11 ;  /* 0x0820000003077989 */ /* 0x000e6200000e000b */
[C---:B0-----:R-:W-:Y:S01]  /*0e30*/  ISETP.GE.AND P0, PT, R10.reuse, R11, PT ;  /* 0x0000000b0a00720c */ /* 0x041fe20003f06270 */
[C---:B------:R-:W-:Y:S01]  /*0e40*/  VIADD R0, R10.reuse, 0x2 ;  /* 0x000000020a007836 */ /* 0x040fe20000000000 */
[----:B------:R-:W-:Y:S01]  /*0e50*/  ISETP.NE.AND P1, PT, R10, RZ, PT ;  /* 0x000000ff0a00720c */ /* 0x000fe20003f25270 */
[----:B-1----:R-:W-:-:S12]  /*0e60*/  DADD R6, R6, R2 ;  /* 0x0000000006067229 */ /* 0x002fd80000000002 */
[----:B------:R-:W0:Y:S01]  /*0e70*/  @!P1 S2R R12, SR_CgaCtaId ;  /* 0x00000000000c9919 */ /* 0x000e220000008800 */
[----:B------:R-:W-:Y:S02]  /*0e80*/  FSEL R8, R6, R2, !P0 ;  /* 0x0000000206087208 */ /* 0x000fe40004000000 */
[----:B------:R-:W-:Y:S02]  /*0e90*/  FSEL R9, R7, R3, !P0 ;  /* 0x0000000307097208 */ /* 0x000fe40004000000 */
[----:B------:R-:W-:Y:S01]  /*0ea0*/  ISETP.GT.AND P0, PT, R0, R11, PT ;  /* 0x0000000b0000720c */ /* 0x000fe20003f04270 */
[----:B------:R-:W-:Y:S01]  /*0eb0*/  SHFL.DOWN PT, R6, R8, 0x2, R11 ;  /* 0x0840000008067989 */ /* 0x000fe200000e000b */
[----:B------:R-:W-:-:S03]  /*0ec0*/  VIADD R0, R10, 0x4 ;  /* 0x000000040a007836 */ /* 0x000fc60000000000 */
[----:B------:R-:W1:Y:S02]  /*0ed0*/  SHFL.DOWN PT, R7, R9, 0x2, R11 ;  /* 0x0840000009077989 */ /* 0x000e6400000e000b */
[----:B-1----:R-:W-:-:S10]  /*0ee0*/  DADD R6, R6, R8 ;  /* 0x0000000006067229 */ /* 0x002fd40000000008 */
[----:B------:R-:W-:Y:S02]  /*0ef0*/  FSEL R6, R8, R6, P0 ;  /* 0x0000000608067208 */ /* 0x000fe40000000000 */
[----:B------:R-:W-:Y:S02]  /*0f00*/  FSEL R7, R9, R7, P0 ;  /* 0x0000000709077208 */ /* 0x000fe40000000000 */
        /* <DEDUP_REMOVED lines=16> */
[----:B------:R-:W-:Y:S02]  /*1010*/  @!P1 MOV R9, 0x400 ;  /* 0x0000040000099802 */ /* 0x000fe40000000f00 */
[----:B------:R-:W-:Y:S01]  /*1020*/  @!P1 SHF.R.U32.HI R8, RZ, 0x2, R5 ;  /* 0x00000002ff089819 */ /* 0x000fe20000011605 */
[----:B------:R-:W1:Y:S01]  /*1030*/  SHFL.DOWN PT, R3, R7, 0x10, R11 ;  /* 0x0a00000007037989 */ /* 0x000e6200000e000b */
[----:B0-----:R-:W-:-:S02]  /*1040*/  @!P1 LEA R9, R12, R9, 0x18 ;  /* 0x000000090c099211 */ /* 0x001fc400078ec0ff */
[----:B------:R-:W-:-:S05]  /*1050*/  @!P1 LOP3.LUT R8, R8, 0xf8, RZ, 0xc0, !PT ;  /* 0x000000f808089812 */ /* 0x000fca00078ec0ff */
[----:B------:R-:W-:Y:S01]  /*1060*/  @!P1 IMAD.IADD R9, R8, 0x1, R9 ;  /* 0x0000000108099824 */ /* 0x000fe200078e0209 */
[----:B-1----:R-:W-:-:S10]  /*1070*/  DADD R2, R2, R6 ;  /* 0x0000000002027229 */ /* 0x002fd40000000006 */
[----:B------:R-:W-:Y:S02]  /*1080*/  FSEL R2, R6, R2, P0 ;  /* 0x0000000206027208 */ /* 0x000fe40000000000 */
[----:B------:R-:W-:Y:S02]  /*1090*/  FSEL R3, R7, R3, P0 ;  /* 0x0000000307037208 */ /* 0x000fe40000000000 */
[----:B------:R-:W-:-:S03]  /*10a0*/  ISETP.NE.AND P0, PT, R5, RZ, PT ;  /* 0x000000ff0500720c */ /* 0x000fc60003f05270 */
[----:B------:R0:W-:Y:S01]  /*10b0*/  @!P1 STS.64 [R9+0x10], R2 ;  /* 0x0000100209009388 */ /* 0x0001e20000000a00 */
[----:B------:R-:W-:Y:S09]  /*10c0*/  BAR.SYNC.DEFER_BLOCKING 0x0 ;  /* 0x0000000000007b1d */ /* 0x000ff20000010000 */
[----:B------:R-:W-:Y:S05]  /*10d0*/  @P0 BRA `(.L_x_76) ;  /* 0x0000001400080947 */ /* 0x000fea0003800000 */
[----:B------:R-:W1:Y:S01]  /*10e0*/  S2UR UR5, SR_CgaCtaId ;  /* 0x00000000000579c3 */ /* 0x000e620000008800 */
[----:B------:R-:W-:Y:S01]  /*10f0*/  UMOV UR4, 0x400 ;  /* 0x0000040000047882 */ /* 0x000fe20000000000 */
[----:B------:R-:W-:Y:S01]  /*1100*/  ISETP.GT.AND P1, PT, R4, 0x20, PT ;  /* 0x000000200400780c */ /* 0x000fe20003f24270 */
[----:B-1----:R-:W-:-:S09]  /*1110*/  ULEA UR4, UR5, UR4, 0x18 ;  /* 0x0000000405047291 */ /* 0x002fd2000f8ec0ff */
[----:B------:R-:W1:Y:S04]  /*1120*/  LDS.64 R6, [UR4+0x18] ;  /* 0x00001804ff067984 */ /* 0x000e680008000a00 */
[----:B------:R-:W2:Y:S04]  /*1130*/  LDS.128 R12, [UR4+0x20] ;  /* 0x00002004ff0c7984 */ /* 0x000ea80008000c00 */
[----:B0-----:R-:W0:Y:S01]  /*1140*/  LDS.128 R8, [UR4+0x30] ;  /* 0x00003004ff087984 */ /* 0x001e220008000c00 */
[----:B-1----:R-:W-:-:S10]  /*1150*/  DADD R6, R2, R6 ;  /* 0x0000000002067229 */ /* 0x002fd40000000006 */
[----:B------:R-:W-:Y:S02]  /*1160*/  FSEL R2, R6, R2, P1 ;  /* 0x0000000206027208 */ /* 0x000fe40000800000 */
[----:B------:R-:W-:Y:S02]  /*1170*/  FSEL R3, R7, R3, P1 ;  /* 0x0000000307037208 */ /* 0x000fe40000800000 */
[----:B------:R-:W-:-:S04]  /*1180*/  ISETP.GT.AND P1, PT, R4, 0x40, PT ;  /* 0x000000400400780c */ /* 0x000fc80003f24270 */
[----:B--2---:R-:W-:-:S10]  /*1190*/  DADD R12, R12, R2 ;  /* 0x000000000c0c7229 */ /* 0x004fd40000000002 */
[----:B------:R-:W-:Y:S02]  /*11a0*/  FSEL R2, R12, R2, P1 ;  /* 0x000000020c027208 */ /* 0x000fe40000800000 */
[----:B------:R-:W-:Y:S02]  /*11b0*/  FSEL R3, R13, R3, P1 ;  /* 0x000000030d037208 */ /* 0x000fe40000800000 */
[----:B------:R-:W-:-:S04]  /*11c0*/  ISETP.GT.AND P1, PT, R4, 0x60, PT ;  /* 0x000000600400780c */ /* 0x000fc80003f24270 */
[----:B------:R-:W-:-:S10]  /*11d0*/  DADD R14, R2, R14 ;  /* 0x00000000020e7229 */ /* 0x000fd4000000000e */
[----:B------:R-:W-:Y:S02]  /*11e0*/  FSEL R2, R14, R2, P1 ;  /* 0x000000020e027208 */ /* 0x000fe40000800000 */
[----:B------:R-:W-:Y:S02]  /*11f0*/  FSEL R3, R15, R3, P1 ;  /* 0x000000030f037208 */ /* 0x000fe40000800000 */
[----:B------:R-:W1:Y:S01]  /*1200*/  LDS.128 R12, [UR4+0x40] ;  /* 0x00004004ff0c7984 */ /* 0x000e620008000c00 */
[----:B------:R-:W-:-:S03]  /*1210*/  ISETP.GT.AND P1, PT, R4, 0x80, PT ;  /* 0x000000800400780c */ /* 0x000fc60003f24270 */
[----:B0-----:R-:W-:-:S10]  /*1220*/  DADD R8, R8, R2 ;  /* 0x0000000008087229 */ /* 0x001fd40000000002 */
[----:B------:R-:W-:Y:S02]  /*1230*/  FSEL R2, R8, R2, P1 ;  /* 0x0000000208027208 */ /* 0x000fe40000800000 */
[----:B------:R-:W-:Y:S02]  /*1240*/  FSEL R3, R9, R3, P1 ;  /* 0x0000000309037208 */ /* 0x000fe40000800000 */
[----:B------:R-:W-:-:S04]  /*1250*/  ISETP.GT.AND P1, PT, R4, 0xa0, PT ;  /* 0x000000a00400780c */ /* 0x000fc80003f24270 */
[----:B------:R-:W-:-:S10]  /*1260*/  DADD R10, R2, R10 ;  /* 0x00000000020a7229 */ /* 0x000fd4000000000a */
[----:B------:R-:W-:Y:S02]  /*1270*/  FSEL R2, R10, R2, P1 ;  /* 0x000000020a027208 */ /* 0x000fe40000800000 */
[----:B------:R-:W-:Y:S02]  /*1280*/  FSEL R3, R11, R3, P1 ;  /* 0x000000030b037208 */ /* 0x000fe40000800000 */
[----:B------:R-:W0:Y:S01]  /*1290*/  LDS.128 R8, [UR4+0x50] ;  /* 0x00005004ff087984 */ /* 0x000e220008000c00 */
[----:B------:R-:W-:-:S03]  /*12a0*/  ISETP.GT.AND P1, PT, R4, 0xc0, PT ;  /* 0x000000c00400780c */ /* 0x000fc60003f24270 */
[----:B-1----:R-:W-:-:S10]  /*12b0*/  DADD R12, R12, R2 ;  /* 0x000000000c0c7229 */ /* 0x002fd40000000002 */
        /* <DEDUP_REMOVED lines=33> */
[----:B------:R-:W-:-:S04]  /*14d0*/  ISETP.GT.AND P1, PT, R4, 0x1c0, PT ;  /* 0x000001c00400780c */ /* 0x000fc80003f24270 */
[----:B-1----:R-:W-:-:S10]  /*14e0*/  DADD R12, R12, R2 ;  /* 0x000000000c0c7229 */ /* 0x002fd40000000002 */
[----:B------:R-:W-:Y:S02]  /*14f0*/  FSEL R2, R12, R2, P1 ;  /* 0x000000020c027208 */ /* 0x000fe40000800000 */
[----:B------:R-:W-:Y:S02]  /*1500*/  FSEL R3, R13, R3, P1 ;  /* 0x000000030d037208 */ /* 0x000fe40000800000 */
[----:B------:R-:W-:-:S04]  /*1510*/  ISETP.GT.AND P1, PT, R4, 0x1e0, PT ;  /* 0x000001e00400780c */ /* 0x000fc80003f24270 */
[----:B------:R-:W-:-:S10]  /*1520*/  DADD R14, R2, R14 ;  /* 0x00000000020e7229 */ /* 0x000fd4000000000e */
[----:B------:R-:W-:Y:S02]  /*1530*/  FSEL R2, R14, R2, P1 ;  /* 0x000000020e027208 */ /* 0x000fe40000800000 */
[----:B------:R-:W-:Y:S01]  /*1540*/  FSEL R3, R15, R3, P1 ;  /* 0x000000030f037208 */ /* 0x000fe20000800000 */
[----:B------:R-:W-:Y:S06]  /*1550*/  BRA `(.L_x_76) ;  /* 0x0000000c00e87947 */ /* 0x000fec0003800000 */
.L_x_62:
[----:B------:R-:W0:Y:S01]  /*1560*/  S2R R41, SR_TID.X ;  /* 0x0000000000297919 */ /* 0x000e220000002100 */
[----:B------:R-:W1:Y:S02]  /*1570*/  LDCU.64 UR4, c[0x0][0x380] ;  /* 0x00007000ff0477ac */ /* 0x000e640008000a00 */
[----:B-1----:R-:W-:Y:S02]  /*1580*/  IMAD.U32 R2, RZ, RZ, UR4 ;  /* 0x00000004ff027e24 */ /* 0x002fe4000f8e00ff */
[----:B------:R-:W-:Y:S02]  /*1590*/  IMAD.U32 R3, RZ, RZ, UR5 ;  /* 0x00000005ff037e24 */ /* 0x000fe4000f8e00ff */
[----:B0-----:R-:W-:-:S05]  /*15a0*/  IMAD.WIDE.U32 R18, R41, 0x8, R2 ;  /* 0x0000000829127825 */ /* 0x001fca00078e0002 */
[----:B------:R-:W2:Y:S04]  /*15b0*/  LDG.E.64.CONSTANT R20, desc[UR6][R18.64] ;  /* 0x0000000612147981 */ /* 0x000ea8000c1e9b00 */
[----:B------:R-:W2:Y:S04]  /*15c0*/  LDG.E.64.CONSTANT R6, desc[UR6][R18.64+0x1000] ;  /* 0x0010000612067981 */ /* 0x000ea8000c1e9b00 */
[----:B------:R-:W3:Y:S04]  /*15d0*/  LDG.E.64.CONSTANT R8, desc[UR6][R18.64+0x2000] ;  /* 0x0020000612087981 */ /* 0x000ee8000c1e9b00 */
[----:B------:R-:W4:Y:S04]  /*15e0*/  LDG.E.64.CONSTANT R10, desc[UR6][R18.64+0x3000] ;  /* 0x00300006120a7981 */ /* 0x000f28000c1e9b00 */
[----:B------:R-:W5:Y:S04]  /*15f0*/  LDG.E.64.CONSTANT R12, desc[UR6][R18.64+0x4000] ;  /* 0x00400006120c7981 */ /* 0x000f68000c1e9b00 */
[----:B------:R-:W5:Y:S04]  /*1600*/  LDG.E.64.CONSTANT R14, desc[UR6][R18.64+0x5000] ;  /* 0x00500006120e7981 */ /* 0x000f68000c1e9b00 */
[----:B------:R-:W5:Y:S01]  /*1610*/  LDG.E.64.CONSTANT R16, desc[UR6][R18.64+0x6000] ;  /* 0x0060000612107981 */ /* 0x000f62000c1e9b00 */
[----:B------:R-:W-:Y:S01]  /*1620*/  ISETP.GE.U32.AND P0, PT, R4, 0x1c00, PT ;  /* 0x00001c000400780c */ /* 0x000fe20003f06070 */
[----:B------:R-:W-:Y:S01]  /*1630*/  UMOV UR4, 0xe00 ;  /* 0x00000e0000047882 */ /* 0x000fe20000000000 */
[----:B--2---:R-:W-:-:S08]  /*1640*/  DADD R6, R20, R6 ;  /* 0x0000000014067229 */ /* 0x004fd00000000006 */
[----:B---3--:R-:W-:-:S08]  /*1650*/  DADD R6, R8, R6 ;  /* 0x0000000008067229 */ /* 0x008fd00000000006 */
[----:B----4-:R-:W-:-:S08]  /*1660*/  DADD R6, R10, R6 ;  /* 0x000000000a067229 */ /* 0x010fd00000000006 */
[----:B-----5:R-:W-:-:S08]  /*1670*/  DADD R6, R12, R6 ;  /* 0x000000000c067229 */ /* 0x020fd00000000006 */
[----:B------:R-:W-:-:S08]  /*1680*/  DADD R6, R14, R6 ;  /* 0x000000000e067229 */ /* 0x000fd00000000006 */
[----:B------:R-:W-:Y:S01]  /*1690*/  DADD R6, R16, R6 ;  /* 0x0000000010067229 */ /* 0x000fe20000000006 */
[----:B------:R-:W-:Y:S10]  /*16a0*/  @!P0 BRA `(.L_x_77) ;  /* 0x00000000006c8947 */ /* 0x000ff40003800000 */
[----:B------:R-:W0:Y:S01]  /*16b0*/  LDC R22, c[0x0][0x390] ;  /* 0x0000e400ff167b82 */ /* 0x000e220000000800 */
[----:B------:R-:W-:Y:S01]  /*16c0*/  VIADD R23, R4, 0xfffff200 ;  /* 0xfffff20004177836 */ /* 0x000fe20000000000 */
[----:B------:R-:W-:-:S06]  /*16d0*/  UMOV UR4, 0xe00 ;  /* 0x00000e0000047882 */ /* 0x000fcc0000000000 */
[----:B------:R-:W1:Y:S02]  /*16e0*/  LDC.64 R2, c[0x0][0x380] ;  /* 0x0000e000ff027b82 */ /* 0x000e640000000a00 */
.L_x_79:
[----:B------:R-:W-:-:S04]  /*16f0*/  VIADD R9, R41, UR4 ;  /* 0x0000000429097c36 */ /* 0x000fc80008000000 */
[----:B-1----:R-:W-:-:S05]  /*1700*/  IMAD.WIDE.U32 R8, R9, 0x8, R2 ;  /* 0x0000000809087825 */ /* 0x002fca00078e0002 */
[----:B------:R-:W2:Y:S04]  /*1710*/  LDG.E.64.CONSTANT R4, desc[UR6][R8.64] ;  /* 0x0000000608047981 */ /* 0x000ea8000c1e9b00 */
[----:B------:R-:W3:Y:S04]  /*1720*/  LDG.E.64.CONSTANT R10, desc[UR6][R8.64+0x1000] ;  /* 0x00100006080a7981 */ /* 0x000ee8000c1e9b00 */
[----:B------:R-:W4:Y:S04]  /*1730*/  LDG.E.64.CONSTANT R12, desc[UR6][R8.64+0x2000] ;  /* 0x00200006080c7981 */ /* 0x000f28000c1e9b00 */
[----:B------:R-:W5:Y:S04]  /*1740*/  LDG.E.64.CONSTANT R14, desc[UR6][R8.64+0x3000] ;  /* 0x00300006080e7981 */ /* 0x000f68000c1e9b00 */
[----:B------:R-:W5:Y:S04]  /*1750*/  LDG.E.64.CONSTANT R16, desc[UR6][R8.64+0x4000] ;  /* 0x0040000608107981 */ /* 0x000f68000c1e9b00 */
[----:B------:R-:W5:Y:S04]  /*1760*/  LDG.E.64.CONSTANT R18, desc[UR6][R8.64+0x5000] ;  /* 0x0050000608127981 */ /* 0x000f68000c1e9b00 */
[----:B------:R-:W5:Y:S01]  /*1770*/  LDG.E.64.CONSTANT R20, desc[UR6][R8.64+0x6000] ;  /* 0x0060000608147981 */ /* 0x000f62000c1e9b00 */
[----:B--2---:R-:W-:-:S08]  /*1780*/  DADD R4, R4, R6 ;  /* 0x0000000004047229 */ /* 0x004fd00000000006 */
[----:B---3--:R-:W-:-:S08]  /*1790*/  DADD R4, R10, R4 ;  /* 0x000000000a047229 */ /* 0x008fd00000000004 */
[----:B----4-:R-:W-:-:S08]  /*17a0*/  DADD R4, R12, R4 ;  /* 0x000000000c047229 */ /* 0x010fd00000000004 */
[----:B-----5:R-:W-:-:S08]  /*17b0*/  DADD R4, R14, R4 ;  /* 0x000000000e047229 */ /* 0x020fd00000000004 */
[----:B------:R-:W-:Y:S01]  /*17c0*/  DADD R16, R16, R4 ;  /* 0x0000000010107229 */ /* 0x000fe20000000004 */
[----:B0-----:R-:W-:-:S04]  /*17d0*/  IMAD.MOV.U32 R4, RZ, RZ, R22 ;  /* 0x000000ffff047224 */ /* 0x001fc800078e0016 */
[----:B------:R-:W-:-:S03]  /*17e0*/  VIADD R0, R4, -UR4 ;  /* 0x8000000404007c36 */ /* 0x000fc60008000000 */
[----:B------:R-:W-:Y:S02]  /*17f0*/  DADD R16, R18, R16 ;  /* 0x0000000012107229 */ /* 0x000fe40000000010 */
[----:B------:R-:W-:-:S06]  /*1800*/  ISETP.GE.AND P0, PT, R0, 0xe00, PT ;  /* 0x00000e000000780c */ /* 0x000fcc0003f06270 */
[----:B------:R-:W-:-:S07]  /*1810*/  DADD R6, R20, R16 ;  /* 0x0000000014067229 */ /* 0x000fce0000000010 */
[----:B------:R-:W-:Y:S05]  /*1820*/  @!P0 BRA `(.L_x_78) ;  /* 0x00000008001c8947 */ /* 0x000fea0003800000 */
[----:B------:R-:W-:-:S06]  /*1830*/  UIADD3 UR4, UPT, UPT, UR4, 0xe00, URZ ;  /* 0x00000e0004047890 */ /* 0x000fcc000fffe0ff */
[----:B------:R-:W-:-:S13]  /*1840*/  ISETP.LT.AND P0, PT, R23, UR4, PT ;  /* 0x0000000417007c0c */ /* 0x000fda000bf01270 */
[----:B------:R-:W-:Y:S05]  /*1850*/  @!P0 BRA `(.L_x_79) ;  /* 0xfffffffc00a48947 */ /* 0x000fea000383ffff */
.L_x_77:
[----:B------:R-:W-:-:S13]  /*1860*/  ISETP.LE.AND P0, PT, R4, UR4, PT ;  /* 0x0000000404007c0c */ /* 0x000fda000bf03270 */
[----:B------:R-:W-:Y:S05]  /*1870*/  @P0 BRA `(.L_x_78) ;  /* 0x0000000800080947 */ /* 0x000fea0003800000 */
[----:B------:R-:W-:Y:S01]  /*1880*/  VIADD R0, R4, -UR4 ;  /* 0x8000000404007c36 */ /* 0x000fe20008000000 */
[----:B------:R-:W-:Y:S04]  /*1890*/  BSSY.RECONVERGENT B1, `(.L_x_78) ;  /* 0x0000080000017945 */ /* 0x000fe80003800200 */
[----:B------:R-:W-:-:S13]  /*18a0*/  ISETP.GE.AND P0, PT, R41, R0, PT ;  /* 0x000000002900720c */ /* 0x000fda0003f06270 */
[----:B------:R-:W-:Y:S05]  /*18b0*/  @P0 BRA `(.L_x_80) ;  /* 0x0000000400f40947 */ /* 0x000fea0003800000 */
[----:B------:R-:W-:Y:S01]  /*18c0*/  LOP3.LUT R5, RZ, R41, RZ, 0x33, !PT ;  /* 0x00000029ff057212 */ /* 0x000fe200078e33ff */
[----:B------:R-:W-:Y:S01]  /*18d0*/  BSSY.RECONVERGENT B2, `(.L_x_81) ;  /* 0x0000014000027945 */ /* 0x000fe20003800200 */
[----:B------:R-:W-:Y:S02]  /*18e0*/  IMAD.MOV.U32 R45, RZ, RZ, R41 ;  /* 0x000000ffff2d7224 */ /* 0x000fe400078e0029 */
[----:B------:R-:W-:-:S04]  /*18f0*/  IADD3 R4, PT, PT, R4, -UR4, R5 ;  /* 0x8000000404047c10 */ /* 0x000fc8000fffe005 */
[C---:B------:R-:W-:Y:S02]  /*1900*/  LOP3.LUT R5, R4.reuse, 0x600, RZ, 0xc0, !PT ;  /* 0x0000060004057812 */ /* 0x040fe400078ec0ff */
[----:B------:R-:W-:Y:S02]  /*1910*/  ISETP.GE.U32.AND P1, PT, R4, 0x600, PT ;  /* 0x000006000400780c */ /* 0x000fe40003f26070 */
[----:B------:R-:W-:-:S13]  /*1920*/  ISETP.NE.AND P0, PT, R5, 0x600, PT ;  /* 0x000006000500780c */ /* 0x000fda0003f05270 */
[----:B------:R-:W-:Y:S05]  /*1930*/  @!P0 BRA `(.L_x_82) ;  /* 0x0000000000348947 */ /* 0x000fea0003800000 */
[----:B------:R-:W-:Y:S01]  /*1940*/  LEA.HI R4, R4, 0x1, RZ, 0x17 ;  /* 0x0000000104047811 */ /* 0x000fe200078fb8ff */
[----:B------:R-:W-:Y:S02]  /*1950*/  VIADD R9, R41, UR4 ;  /* 0x0000000429097c36 */ /* 0x000fe40008000000 */
[----:B------:R-:W-:Y:S01]  /*1960*/  IMAD.MOV.U32 R45, RZ, RZ, R41 ;  /* 0x000000ffff2d7224 */ /* 0x000fe200078e0029 */
[----:B------:R-:W-:-:S05]  /*1970*/  LOP3.LUT R4, R4, 0x3, RZ, 0xc0, !PT ;  /* 0x0000000304047812 */ /* 0x000fca00078ec0ff */
[----:B------:R-:W-:-:S07]  /*1980*/  IMAD.MOV R8, RZ, RZ, -R4 ;  /* 0x000000ffff087224 */ /* 0x000fce00078e0a04 */
.L_x_83:
[----:B------:R-:W-:-:S06]  /*1990*/  IMAD.WIDE.U32 R4, R9, 0x8, R2 ;  /* 0x0000000809047825 */ /* 0x000fcc00078e0002 */
[----:B------:R-:W2:Y:S01]  /*19a0*/  LDG.E.64.CONSTANT R4, desc[UR6][R4.64] ;  /* 0x0000000604047981 */ /* 0x000ea2000c1e9b00 */
[----:B------:R-:W-:Y:S02]  /*19b0*/  VIADD R8, R8, 0x1 ;  /* 0x0000000108087836 */ /* 0x000fe40000000000 */
[----:B------:R-:W-:Y:S02]  /*19c0*/  VIADD R45, R45, 0x200 ;  /* 0x000002002d2d7836 */ /* 0x000fe40000000000 */
[----:B------:R-:W-:Y:S01]  /*19d0*/  VIADD R9, R9, 0x200 ;  /* 0x0000020009097836 */ /* 0x000fe20000000000 */
[----:B------:R-:W-:Y:S01]  /*19e0*/  ISETP.NE.AND P0, PT, R8, RZ, PT ;  /* 0x000000ff0800720c */ /* 0x000fe20003f05270 */
[----:B--2---:R-:W-:-:S12]  /*19f0*/  DADD R6, R4, R6 ;  /* 0x0000000004067229 */ /* 0x004fd80000000006 */
[----:B------:R-:W-:Y:S05]  /*1a00*/  @P0 BRA `(.L_x_83) ;  /* 0xfffffffc00e00947 */ /* 0x000fea000383ffff */
.L_x_82:
[----:B------:R-:W-:Y:S05]  /*1a10*/  BSYNC.RECONVERGENT B2 ;  /* 0x0000000000027941 */ /* 0x000fea0003800200 */
.L_x_81:
[----:B------:R-:W-:Y:S05]  /*1a20*/  @!P1 BRA `(.L_x_80) ;  /* 0x0000000400989947 */ /* 0x000fea0003800000 */
[----:B------:R-:W0:Y:S01]  /*1a30*/  LDCU.64 UR8, c[0x0][0x380] ;  /* 0x00007000ff0877ac */ /* 0x000e220008000a00 */
[----:B------:R-:W-:Y:S01]  /*1a40*/  IMAD.IADD R9, R0, 0x1, -R45 ;  /* 0x0000000100097824 */ /* 0x000fe200078e0a2d */
[C---:B------:R-:W-:Y:S01]  /*1a50*/  IADD3 R5, P0, PT, R45.reuse, UR4, RZ ;  /* 0x000000042d057c10 */ /* 0x040fe2000ff1e0ff */
[----:B------:R-:W-:Y:S01]  /*1a60*/  BSSY.RECONVERGENT B2, `(.L_x_84) ;  /* 0x0000039000027945 */ /* 0x000fe20003800200 */
[----:B------:R-:W-:Y:S02]  /*1a70*/  VIADD R43, R45, UR4 ;  /* 0x000000042d2b7c36 */ /* 0x000fe40008000000 */
[----:B------:R-:W-:Y:S01]  /*1a80*/  ISETP.GT.AND P1, PT, R9, 0x1800, PT ;  /* 0x000018000900780c */ /* 0x000fe20003f24270 */
[----:B------:R-:W-:Y:S01]  /*1a90*/  IMAD.X R8, RZ, RZ, RZ, P0 ;  /* 0x000000ffff087224 */ /* 0x000fe200000e06ff */
[----:B0-----:R-:W-:-:S04]  /*1aa0*/  LEA R4, P0, R5, UR8, 0x3 ;  /* 0x0000000805047c11 */ /* 0x001fc8000f8018ff */
[----:B------:R-:W-:Y:S02]  /*1ab0*/  LEA.HI.X R5, R5, UR9, R8, 0x3, P0 ;  /* 0x0000000905057c11 */ /* 0x000fe400080f1c08 */
[----:B------:R-:W-:-:S05]  /*1ac0*/  IADD3 R4, P0, PT, R4, 0x2000, RZ ;  /* 0x0000200004047810 */ /* 0x000fca0007f1e0ff */
[----:B------:R-:W-:Y:S01]  /*1ad0*/  IMAD.X R5, RZ, RZ, R5, P0 ;  /* 0x000000ffff057224 */ /* 0x000fe200000e0605 */
[----:B------:R-:W-:Y:S01]  /*1ae0*/  PLOP3.LUT P0, PT, PT, PT, PT, 0x80, 0x8 ;  /* 0x000000000008781c */ /* 0x000fe20003f0f070 */
[----:B------:R-:W-:-:S12]  /*1af0*/  @!P1 BRA `(.L_x_85) ;  /* 0x0000000000bc9947 */ /* 0x000fd80003800000 */
[----:B------:R-:W-:Y:S01]  /*1b00*/  PLOP3.LUT P0, PT, PT, PT, PT, 0x8, 0x80 ;  /* 0x000000000080781c */ /* 0x000fe20003f0e170 */
[----:B------:R-:W-:-:S12]  /*1b10*/  VIADD R40, R0, 0xffffe800 ;  /* 0xffffe80000287836 */ /* 0x000fd80000000000 */
.L_x_86:
[C---:B------:R-:W-:Y:S01]  /*1b20*/  IMAD.WIDE.U32 R38, R43.reuse, 0x8, R2 ;  /* 0x000000082b267825 */ /* 0x040fe200078e0002 */
[----:B------:R-:W2:Y:S04]  /*1b30*/  LDG.E.64.CONSTANT R8, desc[UR6][R4.64+-0x1000] ;  /* 0xfff0000604087981 */ /* 0x000ea8000c1e9b00 */
[----:B------:R-:W3:Y:S04]  /*1b40*/  LDG.E.64.CONSTANT R10, desc[UR6][R4.64] ;  /* 0x00000006040a7981 */ /* 0x000ee8000c1e9b00 */
[----:B------:R-:W4:Y:S01]  /*1b50*/  LDG.E.64.CONSTANT R38, desc[UR6][R38.64] ;  /* 0x0000000626267981 */ /* 0x000f22000c1e9b00 */
[----:B------:R-:W-:-:S03]  /*1b60*/  VIADD R15, R43, 0x800 ;  /* 0x000008002b0f7836 */ /* 0x000fc60000000000 */
[----:B------:R-:W5:Y:S01]  /*1b70*/  LDG.E.64.CONSTANT R12, desc[UR6][R4.64+0x1000] ;  /* 0x00100006040c7981 */ /* 0x000f62000c1e9b00 */
[----:B------:R-:W-:-:S03]  /*1b80*/  IMAD.WIDE.U32 R14, R15, 0x8, R2 ;  /* 0x000000080f0e7825 */ /* 0x000fc600078e0002 */
[----:B------:R-:W5:Y:S04]  /*1b90*/  LDG.E.64.CONSTANT R16, desc[UR6][R4.64+0x3000] ;  /* 0x0030000604107981 */ /* 0x000f68000c1e9b00 */
[----:B------:R-:W5:Y:S04]  /*1ba0*/  LDG.E.64.CONSTANT R14, desc[UR6][R14.64] ;  /* 0x000000060e0e7981 */ /* 0x000f68000c1e9b00 */
[----:B------:R-:W5:Y:S01]  /*1bb0*/  LDG.E.64.CONSTANT R18, desc[UR6][R4.64+0x4000] ;  /* 0x0040000604127981 */ /* 0x000f62000c1e9b00 */
        /* <DEDUP_REMOVED lines=11> */
[----:B------:R-:W5:Y:S04]  /*1c70*/  LDG.E.64.CONSTANT R34, desc[UR6][R4.64+0xc000] ;  /* 0x00c0000604227981 */ /* 0x000f68000c1e9b00 */
[----:B------:R0:W5:Y:S01]  /*1c80*/  LDG.E.64.CONSTANT R36, desc[UR6][R4.64+0xd000] ;  /* 0x00d0000604247981 */ /* 0x000162000c1e9b00 */
[----:B------:R-:W-:-:S05]  /*1c90*/  VIADD R45, R45, 0x2000 ;  /* 0x000020002d2d7836 */ /* 0x000fca0000000000 */
[----:B------:R-:W-:Y:S02]  /*1ca0*/  ISETP.GE.AND P1, PT, R45, R40, PT ;  /* 0x000000282d00720c */ /* 0x000fe40003f26270 */
[----:B0-----:R-:W-:Y:S01]  /*1cb0*/  IADD3 R4, P2, PT, R4, 0x10000, RZ ;  /* 0x0001000004047810 */ /* 0x001fe20007f5e0ff */
[----:B------:R-:W-:-:S04]  /*1cc0*/  VIADD R43, R43, 0x2000 ;  /* 0x000020002b2b7836 */ /* 0x000fc80000000000 */
[----:B------:R-:W-:Y:S01]  /*1cd0*/  IMAD.X R5, RZ, RZ, R5, P2 ;  /* 0x000000ffff057224 */ /* 0x000fe200010e0605 */
[----:B----4-:R-:W-:-:S08]  /*1ce0*/  DADD R38, R38, R6 ;  /* 0x0000000026267229 */ /* 0x010fd00000000006 */
[----:B--2---:R-:W-:-:S08]  /*1cf0*/  DADD R8, R38, R8 ;  /* 0x0000000026087229 */ /* 0x004fd00000000008 */
[----:B---3--:R-:W-:-:S08]  /*1d00*/  DADD R8, R8, R10 ;  /* 0x0000000008087229 */ /* 0x008fd0000000000a */
[----:B-----5:R-:W-:-:S08]  /*1d10*/  DADD R8, R8, R12 ;  /* 0x0000000008087229 */ /* 0x020fd0000000000c */
        /* <DEDUP_REMOVED lines=13> */
.L_x_85:
[----:B------:R-:W-:Y:S05]  /*1df0*/  BSYNC.RECONVERGENT B2 ;  /* 0x0000000000027941 */ /* 0x000fea0003800200 */
.L_x_84:
[----:B------:R-:W-:Y:S01]  /*1e00*/  IMAD.IADD R8, R0, 0x1, -R45 ;  /* 0x0000000100087824 */ /* 0x000fe200078e0a2d */
[----:B------:R-:W-:Y:S04]  /*1e10*/  BSSY.RECONVERGENT B2, `(.L_x_87) ;  /* 0x000001c000027945 */ /* 0x000fe80003800200 */
[----:B------:R-:W-:-:S13]  /*1e20*/  ISETP.GT.AND P1, PT, R8, 0x800, PT ;  /* 0x000008000800780c */ /* 0x000fda0003f24270 */
[----:B------:R-:W-:Y:S05]  /*1e30*/  @!P1 BRA `(.L_x_88) ;  /* 0x0000000000649947 */ /* 0x000fea0003800000 */
        /* <DEDUP_REMOVED lines=9> */
[----:B------:R-:W5:Y:S04]  /*1ed0*/  LDG.E.64.CONSTANT R22, desc[UR6][R4.64+0x4000] ;  /* 0x0040000604167981 */ /* 0x000f68000c1e9b00 */
[----:B------:R0:W5:Y:S01]  /*1ee0*/  LDG.E.64.CONSTANT R8, desc[UR6][R4.64+0x5000] ;  /* 0x0050000604087981 */ /* 0x000162000c1e9b00 */
[----:B------:R-:W-:Y:S01]  /*1ef0*/  PLOP3.LUT P0, PT, PT, PT, PT, 0x8, 0x80 ;  /* 0x000000000080781c */ /* 0x000fe20003f0e170 */
[----:B------:R-:W-:-:S02]  /*1f00*/  VIADD R45, R45, 0x1000 ;  /* 0x000010002d2d7836 */ /* 0x000fc40000000000 */
[----:B------:R-:W-:Y:S01]  /*1f10*/  VIADD R43, R43, 0x1000 ;  /* 0x000010002b2b7836 */ /* 0x000fe20000000000 */
[----:B----4-:R-:W-:-:S08]  /*1f20*/  DADD R6, R6, R10 ;  /* 0x0000000006067229 */ /* 0x010fd0000000000a */
[----:B--2---:R-:W-:-:S08]  /*1f30*/  DADD R6, R6, R12 ;  /* 0x0000000006067229 */ /* 0x004fd0000000000c */
[----:B---3--:R-:W-:-:S08]  /*1f40*/  DADD R6, R6, R14 ;  /* 0x0000000006067229 */ /* 0x008fd0000000000e */
[----:B-----5:R-:W-:-:S08]  /*1f50*/  DADD R6, R6, R16 ;  /* 0x0000000006067229 */ /* 0x020fd00000000010 */
[----:B------:R-:W-:-:S08]  /*1f60*/  DADD R6, R6, R18 ;  /* 0x0000000006067229 */ /* 0x000fd00000000012 */
[----:B------:R-:W-:Y:S01]  /*1f70*/  DADD R6, R6, R20 ;  /* 0x0000000006067229 */ /* 0x000fe20000000014 */
[----:B------:R-:W-:-:S07]  /*1f80*/  IADD3 R10, P1, PT, R4, 0x8000, RZ ;  /* 0x00008000040a7810 */ /* 0x000fce0007f3e0ff */
[----:B------:R-:W-:Y:S01]  /*1f90*/  DADD R6, R6, R22 ;  /* 0x0000000006067229 */ /* 0x000fe20000000016 */
[----:B0-----:R-:W-:Y:S02]  /*1fa0*/  IMAD.X R5, RZ, RZ, R5, P1 ;  /* 0x000000ffff057224 */ /* 0x001fe400008e0605 */
[----:B------:R-:W-:-:S05]  /*1fb0*/  IMAD.MOV.U32 R4, RZ, RZ, R10 ;  /* 0x000000ffff047224 */ /* 0x000fca00078e000a */
[----:B------:R-:W-:-:S11]  /*1fc0*/  DADD R6, R6, R8 ;  /* 0x0000000006067229 */ /* 0x000fd60000000008 */
.L_x_88:
[----:B------:R-:W-:Y:S05]  /*1fd0*/  BSYNC.RECONVERGENT B2 ;  /* 0x0000000000027941 */ /* 0x000fea0003800200 */
.L_x_87:
[----:B------:R-:W-:-:S13]  /*1fe0*/  ISETP.LT.OR P0, PT, R45, R0, P0 ;  /* 0x000000002d00720c */ /* 0x000fda0000701670 */
[----:B------:R-:W-:Y:S05]  /*1ff0*/  @!P0 BRA `(.L_x_80) ;  /* 0x0000000000248947 */ /* 0x000fea0003800000 */
[----:B------:R-:W-:Y:S01]  /*2000*/  IMAD.WIDE.U32 R2, R43, 0x8, R2 ;  /* 0x000000082b027825 */ /* 0x000fe200078e0002 */
[----:B------:R-:W2:Y:S04]  /*2010*/  LDG.E.64.CONSTANT R8, desc[UR6][R4.64+-0x1000] ;  /* 0xfff0000604087981 */ /* 0x000ea8000c1e9b00 */
[----:B------:R-:W3:Y:S04]  /*2020*/  LDG.E.64.CONSTANT R10, desc[UR6][R4.64] ;  /* 0x00000006040a7981 */ /* 0x000ee8000c1e9b00 */
[----:B------:R-:W4:Y:S04]  /*2030*/  LDG.E.64.CONSTANT R2, desc[UR6][R2.64] ;  /* 0x0000000602027981 */ /* 0x000f28000c1e9b00 */
[----:B------:R-:W5:Y:S01]  /*2040*/  LDG.E.64.CONSTANT R12, desc[UR6][R4.64+0x1000] ;  /* 0x00100006040c7981 */ /* 0x000f62000c1e9b00 */
[----:B----4-:R-:W-:-:S08]  /*2050*/  DADD R6, R6, R2 ;  /* 0x0000000006067229 */ /* 0x010fd00000000002 */
[----:B--2---:R-:W-:-:S08]  /*2060*/  DADD R6, R6, R8 ;  /* 0x0000000006067229 */ /* 0x004fd00000000008 */
[----:B---3--:R-:W-:-:S08]  /*2070*/  DADD R6, R6, R10 ;  /* 0x0000000006067229 */ /* 0x008fd0000000000a */
[----:B-----5:R-:W-:-:S11]  /*2080*/  DADD R6, R6, R12 ;  /* 0x0000000006067229 */ /* 0x020fd6000000000c */
.L_x_80:
[----:B------:R-:W-:Y:S05]  /*2090*/  BSYNC.RECONVERGENT B1 ;  /* 0x0000000000017941 */ /* 0x000fea0003800200 */
.L_x_78:
[----:B------:R-:W0:Y:S01]  /*20a0*/  S2R R0, SR_LANEID ;  /* 0x0000000000007919 */ /* 0x000e220000000000 */
[----:B------:R-:W-:Y:S04]  /*20b0*/  SHFL.DOWN PT, R2, R6, 0x1, 0x1f ;  /* 0x08201f0006027f89 */ /* 0x000fe800000e0000 */
[----:B------:R-:W1:Y:S02]  /*20c0*/  SHFL.DOWN PT, R3, R7, 0x1, 0x1f ;  /* 0x08201f0007037f89 */ /* 0x000e6400000e0000 */
[----:B-1----:R-:W-:Y:S01]  /*20d0*/  DADD R2, R2, R6 ;  /* 0x0000000002027229 */ /* 0x002fe20000000006 */
[C---:B0-----:R-:W-:Y:S02]  /*20e0*/  ISETP.GT.AND P0, PT, R0.reuse, 0x1e, PT ;  /* 0x0000001e0000780c */ /* 0x041fe40003f04270 */
[----:B------:R-:W-:-:S07]  /*20f0*/  ISETP.NE.AND P1, PT, R0, RZ, PT ;  /* 0x000000ff0000720c */ /* 0x000fce0003f25270 */
        /* <DEDUP_REMOVED lines=15> */
[----:B------:R-:W-:Y:S01]  /*21f0*/  ISETP.GT.AND P0, PT, R0, 0x17, PT ;  /* 0x000000170000780c */ /* 0x000fe20003f04270 */
[----:B------:R-:W-:Y:S01]  /*2200*/  SHFL.DOWN PT, R2, R6, 0x8, 0x1f ;  /* 0x09001f0006027f89 */ /* 0x000fe200000e0000 */
[----:B------:R-:W-:-:S03]  /*2210*/  @!P1 MOV R8, 0x400 ;  /* 0x0000040000089802 */ /* 0x000fc60000000f00 */
[----:B------:R-:W0:Y:S01]  /*2220*/  SHFL.DOWN PT, R3, R7, 0x8, 0x1f ;  /* 0x09001f0007037f89 */ /* 0x000e2200000e0000 */
[----:B-1----:R-:W-:Y:S01]  /*2230*/  @!P1 LEA R11, R11, R8, 0x18 ;  /* 0x000000080b0b9211 */ /* 0x002fe200078ec0ff */
[----:B0-----:R-:W-:-:S10]  /*2240*/  DADD R2, R2, R6 ;  /* 0x0000000002027229 */ /* 0x001fd40000000006 */
[----:B------:R-:W-:Y:S02]  /*2250*/  FSEL R4, R6, R2, P0 ;  /* 0x0000000206047208 */ /* 0x000fe40000000000 */
[----:B------:R-:W-:Y:S02]  /*2260*/  FSEL R5, R7, R3, P0 ;  /* 0x0000000307057208 */ /* 0x000fe40000000000 */
[----:B------:R-:W-:Y:S01]  /*2270*/  @!P1 SHF.R.U32.HI R6, RZ, 0x2, R41 ;  /* 0x00000002ff069819 */ /* 0x000fe20000011629 */
[----:B------:R-:W-:Y:S01]  /*2280*/  SHFL.DOWN PT, R2, R4, 0x10, 0x1f ;  /* 0x0a001f0004027f89 */ /* 0x000fe200000e0000 */
[----:B------:R-:W-:Y:S02]  /*2290*/  ISETP.NE.AND P0, PT, R41, RZ, PT ;  /* 0x000000ff2900720c */ /* 0x000fe40003f05270 */
[----:B------:R-:W-:Y:S01]  /*22a0*/  @!P1 LOP3.LUT R6, R6, 0xf8, RZ, 0xc0, !PT ;  /* 0x000000f806069812 */ /* 0x000fe200078ec0ff */
[----:B------:R-:W0:Y:S04]  /*22b0*/  SHFL.DOWN PT, R3, R5, 0x10, 0x1f ;  /* 0x0a001f0005037f89 */ /* 0x000e2800000e0000 */
[----:B------:R-:W-:Y:S01]  /*22c0*/  @!P1 IMAD.IADD R11, R6, 0x1, R11 ;  /* 0x00000001060b9824 */ /* 0x000fe200078e020b */
[----:B0-----:R-:W-:-:S07]  /*22d0*/  DADD R2, R2, R4 ;  /* 0x0000000002027229 */ /* 0x001fce0000000004 */
[----:B------:R0:W-:Y:S01]  /*22e0*/  @!P1 STS.64 [R11+0x10], R2 ;  /* 0x000010020b009388 */ /* 0x0001e20000000a00 */
[----:B------:R-:W-:Y:S01]  /*22f0*/  BAR.SYNC.DEFER_BLOCKING 0x0 ;  /* 0x0000000000007b1d */ /* 0x000fe20000010000 */
[----:B------:R-:W-:-:S04]  /*2300*/  ISETP.GT.AND P1, PT, R0, 0xf, PT ;  /* 0x0000000f0000780c */ /* 0x000fc80003f24270 */
[----:B------:R-:W-:Y:S02]  /*2310*/  FSEL R0, R4, R2, P1 ;  /* 0x0000000204007208 */ /* 0x000fe40000800000 */
[----:B------:R-:W-:-:S03]  /*2320*/  FSEL R5, R5, R3, P1 ;  /* 0x0000000305057208 */ /* 0x000fc60000800000 */
[----:B0-----:R-:W-:Y:S02]  /*2330*/  IMAD.MOV.U32 R2, RZ, RZ, R0 ;  /* 0x000000ffff027224 */ /* 0x001fe400078e0000 */
[----:B------:R-:W-:Y:S01]  /*2340*/  IMAD.MOV.U32 R3, RZ, RZ, R5 ;  /* 0x000000ffff037224 */ /* 0x000fe200078e0005 */
[----:B------:R-:W-:Y:S06]  /*2350*/  @P0 BRA `(.L_x_76) ;  /* 0x0000000000680947 */ /* 0x000fec0003800000 */
[----:B------:R-:W0:Y:S01]  /*2360*/  S2UR UR5, SR_CgaCtaId ;  /* 0x00000000000579c3 */ /* 0x000e220000008800 */
[----:B------:R-:W-:Y:S02]  /*2370*/  UMOV UR4, 0x400 ;  /* 0x0000040000047882 */ /* 0x000fe40000000000 */
[----:B0-----:R-:W-:-:S09]  /*2380*/  ULEA UR4, UR5, UR4, 0x18 ;  /* 0x0000000405047291 */ /* 0x001fd2000f8ec0ff */
[----:B------:R-:W0:Y:S04]  /*2390*/  LDS.64 R4, [UR4+0x18] ;  /* 0x00001804ff047984 */ /* 0x000e280008000a00 */
[----:B------:R-:W1:Y:S04]  /*23a0*/  LDS.128 R8, [UR4+0x20] ;  /* 0x00002004ff087984 */ /* 0x000e680008000c00 */
        /* <DEDUP_REMOVED lines=20> */
[----:B------:R-:W-:-:S11]  /*24f0*/  DADD R2, R2, R10 ;  /* 0x0000000002027229 */ /* 0x000fd6000000000a */
.L_x_76:
[----:B------:R-:W-:Y:S05]  /*2500*/  BSYNC.RECONVERGENT B0 ;  /* 0x0000000000007941 */ /* 0x000fea0003800200 */
.L_x_61:
[----:B------:R-:W-:Y:S05]  /*2510*/  @P0 EXIT ;  /* 0x000000000000094d */ /* 0x000fea0003800000 */
[----:B------:R-:W0:Y:S01]  /*2520*/  LDCU.64 UR4, c[0x0][0x398] ;  /* 0x00007300ff0477ac */ /* 0x000e220008000a00 */
[----:B------:R-:W2:Y:S01]  /*2530*/  LDC.64 R4, c[0x0][0x388] ;  /* 0x0000e200ff047b82 */ /* 0x000ea20000000a00 */
[----:B0-----:R-:W-:-:S07]  /*2540*/  DADD R2, R2, UR4 ;  /* 0x0000000402027e29 */ /* 0x001fce0008000000 */
[----:B--2---:R-:W-:Y:S01]  /*2550*/  STG.E.64 desc[UR6][R4.64], R2 ;  /* 0x0000000204007986 */ /* 0x004fe2000c101b06 */
[----:B------:R-:W-:Y:S05]  /*2560*/  EXIT ;  /* 0x000000000000794d */ /* 0x000fea0003800000 */
.L_x_89:
        /* <DEDUP_REMOVED lines=9> */
.L_x_429:


//--------------------- .text._ZN3cub18CUB_300001_SM_10006detail6reduce18DeviceReduceKernelINS2_10policy_hubIdyN4cuda3std3__44plusIdEEE10Policy1000EN6thrust24THRUST_300001_SM_1000_NS6detail15normal_iteratorINSD_10device_ptrIdEEEEyS9_dNS7_10__identityEEEvT0_PT3_T1_NS0_13GridEvenShareISN_EET2_T4_ --------------------------
	.section	.text._ZN3cub18CUB_300001_SM_10006detail6reduce18DeviceReduceKernelINS2_10policy_hubIdyN4cuda3std3__44plusIdEEE10Policy1000EN6thrust24THRUST_300001_SM_1000_NS6detail15normal_iteratorINSD_10device_ptrIdEEEEyS9_dNS7_10__identityEEEvT0_PT3_T1_NS0_13GridEvenShareISN_EET2_T4_,"ax",@progbits
	.align	128
        .global         _ZN3cub18CUB_300001_SM_10006detail6reduce18DeviceReduceKernelINS2_10policy_hubIdyN4cuda3std3__44plusIdEEE10Policy1000EN6thrust24THRUST_300001_SM_1000_NS6detail15normal_iteratorINSD_10device_ptrIdEEEEyS9_dNS7_10__identityEEEvT0_PT3_T1_NS0_13GridEvenShareISN_EET2_T4_
        .type           _ZN3cub18CUB_300001_SM_10006detail6reduce18DeviceReduceKernelINS2_10policy_hubIdyN4cuda3std3__44plusIdEEE10Policy1000EN6thrust24THRUST_300001_SM_1000_NS6detail15normal_iteratorINSD_10device_ptrIdEEEEyS9_dNS7_10__identityEEEvT0_PT3_T1_NS0_13GridEvenShareISN_EET2_T4_,@function
        .size           _ZN3cub18CUB_300001_SM_10006detail6reduce18DeviceReduceKernelINS2_10policy_hubIdyN4cuda3std3__44plusIdEEE10Policy1000EN6thrust24THRUST_300001_SM_1000_NS6detail15normal_iteratorINSD_10device_ptrIdEEEEyS9_dNS7_10__identityEEEvT0_PT3_T1_NS0_13GridEvenShareISN_EET2_T4_,(.L_x_430 - _ZN3cub18CUB_300001_SM_10006detail6reduce18DeviceReduceKernelINS2_10policy_hubIdyN4cuda3std3__44plusIdEEE10Policy1000EN6thrust24THRUST_300001_SM_1000_NS6detail15normal_iteratorINSD_10device_ptrIdEEEEyS9_dNS7_10__identityEEEvT0_PT3_T1_NS0_13GridEvenShareISN_EET2_T4_)
        .other          _ZN3cub18CUB_300001_SM_10006detail6reduce18DeviceReduceKernelINS2_10policy_hubIdyN4cuda3std3__44plusIdEEE10Policy1000EN6thrust24THRUST_300001_SM_1000_NS6detail15normal_iteratorINSD_10device_ptrIdEEEEyS9_dNS7_10__identityEEEvT0_PT3_T1_NS0_13GridEvenShareISN_EET2_T4_,@"STO_CUDA_ENTRY STV_DEFAULT"
_ZN3cub18CUB_300001_SM_10006detail6reduce18DeviceReduceKernelINS2_10policy_hubIdyN4cuda3std3__44plusIdEEE10Policy1000EN6thrust24THRUST_300001_SM_1000_NS6detail15normal_iteratorINSD_10device_ptrIdEEEEyS9_dNS7_10__identityEEEvT0_PT3_T1_NS0_13GridEvenShareISN_EET2_T4_:
.text._ZN3cub18CUB_300001_SM_10006detail6reduce18DeviceReduceKernelINS2_10policy_hubIdyN4cuda3std3__44plusIdEEE10Policy1000EN6thrust24THRUST_300001_SM_1000_NS6detail15normal_iteratorINSD_10device_ptrIdEEEEyS9_dNS7_10__identityEEEvT0_PT3_T1_NS0_13GridEvenShareISN_EET2_T4_:
[----:B------:R-:W-:Y:S08]  /*0000*/  LDC R1, c[0x0][0x37c] ;  /* 0x0000df00ff017b82 */ /* 0x000ff00000000800 */
[----:B------:R-:W0:Y:S01]  /*0010*/  S2UR UR18, SR_CTAID.X ;  /* 0x00000000001279c3 */ /* 0x000e220000002500 */
[----:B------:R-:W1:Y:S01]  /*0020*/  LDCU.64 UR4, c[0x0][0x3b8] ;  /* 0x00007700ff0477ac */ /* 0x000e620008000a00 */
[----:B------:R-:W-:Y:S01]  /*0030*/  BSSY.RECONVERGENT B0, `(.L_x_90) ;  /* 0x0000277000007945 */ /* 0x000fe20003800200 */
[----:B------:R-:W2:Y:S01]  /*0040*/  LDCU UR11, c[0x0][0x3c0] ;  /* 0x00007800ff0b77ac */ /* 0x000ea20008000800 */
[----:B------:R-:W3:Y:S01]  /*0050*/  LDCU.64 UR16, c[0x0][0x358] ;  /* 0x00006b00ff1077ac */ /* 0x000ee20008000a00 */
[----:B-1----:R-:W-:-:S02]  /*0060*/  IMAD.U32 R12, RZ, RZ, UR4 ;  /* 0x00000004ff0c7e24 */ /* 0x002fc4000f8e00ff */
[----:B------:R-:W-:Y:S01]  /*0070*/  IMAD.U32 R3, RZ, RZ, UR5 ;  /* 0x00000005ff037e24 */ /* 0x000fe2000f8e00ff */
[----:B--2---:R-:W-:Y:S02]  /*0080*/  UIMAD UR5, UR11, 0xe00, URZ ;  /* 0x00000e000b0578a4 */ /* 0x004fe4000f8e02ff */
[----:B0-----:R-:W-:Y:S02]  /*0090*/  UIMAD UR9, UR18, 0xe00, URZ ;  /* 0x00000e00120978a4 */ /* 0x001fe4000f8e02ff */
[----:B------:R-:W-:-:S04]  /*00a0*/  USHF.R.S32.HI UR4, URZ, 0x1f, UR5 ;  /* 0x0000001fff047899 */ /* 0x000fc80008011405 */
[----:B------:R-:W-:-:S04]  /*00b0*/  IADD3 R13, P1, PT, R12, -UR9, RZ ;  /* 0x800000090c0d7c10 */ /* 0x000fc8000ff3e0ff */
[----:B------:R-:W-:Y:S02]  /*00c0*/  ISETP.GT.U32.AND P0, PT, R13, 0xdff, PT ;  /* 0x00000dff0d00780c */ /* 0x000fe40003f04070 */
[----:B------:R-:W-:-:S04]  /*00d0*/  IADD3.X R2, PT, PT, R3, -0x1, RZ, P1, !PT ;  /* 0xffffffff03027810 */ /* 0x000fc80000ffe4ff */
[----:B------:R-:W-:-:S13]  /*00e0*/  ISETP.GT.U32.AND.EX P0, PT, R2, RZ, PT, P0 ;  /* 0x000000ff0200720c */ /* 0x000fda0003f04100 */
[----:B---3--:R-:W-:Y:S05]  /*00f0*/  @P0 BRA `(.L_x_91) ;  /* 0x0000001400280947 */ /* 0x008fea0003800000 */
[----:B------:R-:W0:Y:S01]  /*0100*/  S2R R0, SR_TID.X ;  /* 0x0000000000007919 */ /* 0x000e220000002100 */
[----:B------:R-:W-:Y:S01]  /*0110*/  VIADD R3, R12, -UR9 ;  /* 0x800000090c037c36 */ /* 0x000fe20008000000 */
[----:B------:R-:W-:Y:S01]  /*0120*/  BSSY.RECONVERGENT B1, `(.L_x_92) ;  /* 0x000000a000017945 */ /* 0x000fe20003800200 */
[----:B------:R-:W-:-:S03]  /*0130*/  CS2R R8, SRZ ;  /* 0x0000000000087805 */ /* 0x000fc6000001ff00 */
[----:B0-----:R-:W-:Y:S01]  /*0140*/  ISETP.GE.AND P0, PT, R0, R3, PT ;  /* 0x000000030000720c */ /* 0x001fe20003f06270 */
[----:B------:R-:W-:-:S12]  /*0150*/  IMAD.MOV.U32 R2, RZ, RZ, R0 ;  /* 0x000000ffff027224 */ /* 0x000fd800078e0000 */
[----:B------:R-:W-:Y:S05]  /*0160*/  @P0 BRA `(.L_x_93) ;  /* 0x0000000000140947 */ /* 0x000fea0003800000 */
[----:B------:R-:W0:Y:S01]  /*0170*/  LDC.64 R8, c[0x0][0x380] ;  /* 0x0000e000ff087b82 */ /* 0x000e220000000a00 */
[----:B------:R-:W-:-:S04]  /*0180*/  VIADD R5, R0, UR9 ;  /* 0x0000000900057c36 */ /* 0x000fc80008000000 */
[----:B0-----:R-:W-:-:S06]  /*0190*/  IMAD.WIDE.U32 R8, R5, 0x8, R8 ;  /* 0x0000000805087825 */ /* 0x001fcc00078e0008 */
[----:B------:R-:W5:Y:S01]  /*01a0*/  LDG.E.64 R8, desc[UR16][R8.64] ;  /* 0x0000001008087981 */ /* 0x000f62000c1e1b00 */
[----:B------:R-:W-:-:S07]  /*01b0*/  VIADD R2, R0, 0x200 ;  /* 0x0000020000027836 */ /* 0x000fce0000000000 */
.L_x_93:
[----:B------:R-:W-:Y:S05]  /*01c0*/  BSYNC.RECONVERGENT B1 ;  /* 0x0000000000017941 */ /* 0x000fea0003800200 */
.L_x_92:
[----:B------:R-:W-:Y:S01]  /*01d0*/  ISETP.GE.AND P0, PT, R2, R3, PT ;  /* 0x000000030200720c */ /* 0x000fe20003f06270 */
[----:B------:R-:W-:-:S12]  /*01e0*/  BSSY.RECONVERGENT B1, `(.L_x_94) ;  /* 0x0000078000017945 */ /* 0x000fd80003800200 */
[----:B------:R-:W-:Y:S05]  /*01f0*/  @P0 BRA `(.L_x_95) ;  /* 0x0000000400d80947 */ /* 0x000fea0003800000 */
[----:B------:R-:W-:Y:S01]  /*0200*/  LOP3.LUT R5, RZ, R2, RZ, 0x33, !PT ;  /* 0x00000002ff057212 */ /* 0x000fe200078e33ff */
[----:B------:R-:W-:Y:S03]  /*0210*/  BSSY.RECONVERGENT B2, `(.L_x_96) ;  /* 0x0000036000027945 */ /* 0x000fe60003800200 */
[----:B------:R-:W-:-:S04]  /*0220*/  IADD3 R12, PT, PT, R12, -UR9, R5 ;  /* 0x800000090c0c7c10 */ /* 0x000fc8000fffe005 */
[C---:B------:R-:W-:Y:S02]  /*0230*/  ISETP.GE.U32.AND P1, PT, R12.reuse, 0x1e00, PT ;  /* 0x00001e000c00780c */ /* 0x040fe40003f26070 */
[----:B------:R-:W-:-:S04]  /*0240*/  LEA.HI R4, R12, 0x1, RZ, 0x17 ;  /* 0x000000010c047811 */ /* 0x000fc800078fb8ff */
[----:B------:R-:W-:-:S04]  /*0250*/  LOP3.LUT R5, R4, 0xf, RZ, 0xc0, !PT ;  /* 0x0000000f04057812 */ /* 0x000fc800078ec0ff */
[----:B------:R-:W-:-:S03]  /*0260*/  ISETP.NE.AND P0, PT, R5, RZ, PT ;  /* 0x000000ff0500720c */ /* 0x000fc60003f05270 */
[----:B------:R-:W-:Y:S10]  /*0270*/  @!P1 BRA `(.L_x_97) ;  /* 0x0000000000bc9947 */ /* 0x000ff40003800000 */
[----:B------:R-:W0:Y:S01]  /*0280*/  LDCU.64 UR4, c[0x0][0x380] ;  /* 0x00007000ff0477ac */ /* 0x000e220008000a00 */
[----:B------:R-:W-:Y:S01]  /*0290*/  IMAD.WIDE.U32 R6, R2, 0x8, RZ ;  /* 0x0000000802067825 */ /* 0x000fe200078e00ff */
[----:B------:R-:W-:-:S03]  /*02a0*/  LOP3.LUT R26, R4, 0xfffff0, RZ, 0xc0, !PT ;  /* 0x00fffff0041a7812 */ /* 0x000fc600078ec0ff */
[----:B------:R-:W-:Y:S02]  /*02b0*/  IMAD.U32 R11, RZ, RZ, UR18 ;  /* 0x00000012ff0b7e24 */ /* 0x000fe4000f8e00ff */
[----:B------:R-:W-:Y:S02]  /*02c0*/  IMAD.MOV R26, RZ, RZ, -R26 ;  /* 0x000000ffff1a7224 */ /* 0x000fe400078e0a1a */
[----:B------:R-:W-:-:S03]  /*02d0*/  IMAD.WIDE.U32 R6, R11, 0x7000, R6 ;  /* 0x000070000b067825 */ /* 0x000fc600078e0006 */
[----:B0-----:R-:W-:-:S04]  /*02e0*/  IADD3 R6, P1, PT, R6, UR4, RZ ;  /* 0x0000000406067c10 */ /* 0x001fc8000ff3e0ff */
[----:B------:R-:W-:-:S04]  /*02f0*/  IADD3 R6, P2, PT, R6, 0x8000, RZ ;  /* 0x0000800006067810 */ /* 0x000fc80007f5e0ff */
[----:B------:R-:W-:-:S09]  /*0300*/  IADD3.X R7, PT, PT, RZ, UR5, R7, P2, P1 ;  /* 0x00000005ff077c10 */ /* 0x000fd200097e2407 */
.L_x_98:
[----:B------:R-:W2:Y:S04]  /*0310*/  LDG.E.64 R10, desc[UR16][R6.64+-0x8000] ;  /* 0xff800010060a7981 */ /* 0x000ea8000c1e1b00 */
[----:B------:R-:W3:Y:S04]  /*0320*/  LDG.E.64 R12, desc[UR16][R6.64+-0x7000] ;  /* 0xff900010060c7981 */ /* 0x000ee8000c1e1b00 */
[----:B------:R-:W4:Y:S04]  /*0330*/  LDG.E.64 R14, desc[UR16][R6.64+-0x6000] ;  /* 0xffa00010060e7981 */ /* 0x000f28000c1e1b00 */
[----:B------:R-:W4:Y:S04]  /*0340*/  LDG.E.64 R16, desc[UR16][R6.64+-0x5000] ;  /* 0xffb0001006107981 */ /* 0x000f28000c1e1b00 */
[----:B------:R-:W4:Y:S04]  /*0350*/  LDG.E.64 R18, desc[UR16][R6.64+-0x4000] ;  /* 0xffc0001006127981 */ /* 0x000f28000c1e1b00 */
[----:B------:R-:W4:Y:S04]  /*0360*/  LDG.E.64 R20, desc[UR16][R6.64+-0x3000] ;  /* 0xffd0001006147981 */ /* 0x000f28000c1e1b00 */
[----:B------:R-:W4:Y:S04]  /*0370*/  LDG.E.64 R24, desc[UR16][R6.64+-0x2000] ;  /* 0xffe0001006187981 */ /* 0x000f28000c1e1b00 */
[----:B------:R-:W4:Y:S01]  /*0380*/  LDG.E.64 R22, desc[UR16][R6.64+-0x1000] ;  /* 0xfff0001006167981 */ /* 0x000f22000c1e1b00 */
[----:B--2--5:R-:W-:-:S03]  /*0390*/  DADD R10, R10, R8 ;  /* 0x000000000a0a7229 */ /* 0x024fc60000000008 */
[----:B------:R-:W2:Y:S05]  /*03a0*/  LDG.E.64 R8, desc[UR16][R6.64] ;  /* 0x0000001006087981 */ /* 0x000eaa000c1e1b00 */
[----:B---3--:R-:W-:Y:S02]  /*03b0*/  DADD R12, R10, R12 ;  /* 0x000000000a0c7229 */ /* 0x008fe4000000000c */
[----:B------:R-:W3:Y:S06]  /*03c0*/  LDG.E.64 R10, desc[UR16][R6.64+0x1000] ;  /* 0x00100010060a7981 */ /* 0x000eec000c1e1b00 */
[----:B----4-:R-:W-:-:S02]  /*03d0*/  DADD R14, R12, R14 ;  /* 0x000000000c0e7229 */ /* 0x010fc4000000000e */
[----:B------:R-:W4:Y:S06]  /*03e0*/  LDG.E.64 R12, desc[UR16][R6.64+0x2000] ;  /* 0x00200010060c7981 */ /* 0x000f2c000c1e1b00 */
[----:B------:R-:W-:Y:S02]  /*03f0*/  DADD R16, R14, R16 ;  /* 0x000000000e107229 */ /* 0x000fe40000000010 */
[----:B------:R-:W4:Y:S06]  /*0400*/  LDG.E.64 R14, desc[UR16][R6.64+0x3000] ;  /* 0x00300010060e7981 */ /* 0x000f2c000c1e1b00 */
[----:B------:R-:W-:-:S02]  /*0410*/  DADD R18, R16, R18 ;  /* 0x0000000010127229 */ /* 0x000fc40000000012 */
[----:B------:R-:W4:Y:S06]  /*0420*/  LDG.E.64 R16, desc[UR16][R6.64+0x4000] ;  /* 0x0040001006107981 */ /* 0x000f2c000c1e1b00 */
[----:B------:R-:W-:Y:S02]  /*0430*/  DADD R20, R18, R20 ;  /* 0x0000000012147229 */ /* 0x000fe40000000014 */
[----:B------:R-:W4:Y:S06]  /*0440*/  LDG.E.64 R18, desc[UR16][R6.64+0x5000] ;  /* 0x0050001006127981 */ /* 0x000f2c000c1e1b00 */
[----:B------:R-:W-:-:S02]  /*0450*/  DADD R24, R20, R24 ;  /* 0x0000000014187229 */ /* 0x000fc40000000018 */
[----:B------:R-:W4:Y:S06]  /*0460*/  LDG.E.64 R20, desc[UR16][R6.64+0x6000] ;  /* 0x0060001006147981 */ /* 0x000f2c000c1e1b00 */
[----:B------:R-:W-:Y:S02]  /*0470*/  DADD R22, R24, R22 ;  /* 0x0000000018167229 */ /* 0x000fe40000000016 */
[----:B------:R0:W4:Y:S01]  /*0480*/  LDG.E.64 R24, desc[UR16][R6.64+0x7000] ;  /* 0x0070001006187981 */ /* 0x000122000c1e1b00 */
[----:B------:R-:W-:Y:S02]  /*0490*/  VIADD R26, R26, 0x10 ;  /* 0x000000101a1a7836 */ /* 0x000fe40000000000 */
[----:B------:R-:W-:-:S03]  /*04a0*/  VIADD R2, R2, 0x2000 ;  /* 0x0000200002027836 */ /* 0x000fc60000000000 */
[----:B------:R-:W-:Y:S02]  /*04b0*/  ISETP.NE.AND P1, PT, R26, RZ, PT ;  /* 0x000000ff1a00720c */ /* 0x000fe40003f25270 */
[----:B0-----:R-:W-:-:S05]  /*04c0*/  IADD3 R6, P2, PT, R6, 0x10000, RZ ;  /* 0x0001000006067810 */ /* 0x001fca0007f5e0ff */
[----:B------:R-:W-:Y:S01]  /*04d0*/  IMAD.X R7, RZ, RZ, R7, P2 ;  /* 0x000000ffff077224 */ /* 0x000fe200010e0607 */
[----:B--2---:R-:W-:-:S08]  /*04e0*/  DADD R8, R22, R8 ;  /* 0x0000000016087229 */ /* 0x004fd00000000008 */
[----:B---3--:R-:W-:-:S08]  /*04f0*/  DADD R8, R8, R10 ;  /* 0x0000000008087229 */ /* 0x008fd0000000000a */
[----:B----4-:R-:W-:-:S08]  /*0500*/  DADD R8, R8, R12 ;  /* 0x0000000008087229 */ /* 0x010fd0000000000c */
[----:B------:R-:W-:-:S08]  /*0510*/  DADD R8, R8, R14 ;  /* 0x0000000008087229 */ /* 0x000fd0000000000e */
[----:B------:R-:W-:-:S08]  /*0520*/  DADD R8, R8, R16 ;  /* 0x0000000008087229 */ /* 0x000fd00000000010 */
[----:B------:R-:W-:-:S08]  /*0530*/  DADD R8, R8, R18 ;  /* 0x0000000008087229 */ /* 0x000fd00000000012 */
[----:B------:R-:W-:-:S08]  /*0540*/  DADD R8, R8, R20 ;  /* 0x0000000008087229 */ /* 0x000fd00000000014 */
[----:B------:R-:W-:Y:S01]  /*0550*/  DADD R8, R8, R24 ;  /* 0x0000000008087229 */ /* 0x000fe20000000018 */
[----:B------:R-:W-:Y:S10]  /*0560*/  @P1 BRA `(.L_x_98) ;  /* 0xfffffffc00681947 */ /* 0x000ff4000383ffff */
.L_x_97:
[----:B------:R-:W-:Y:S05]  /*0570*/  BSYNC.RECONVERGENT B2 ;  /* 0x0000000000027941 */ /* 0x000fea0003800200 */
.L_x_96:
[----:B------:R-:W-:Y:S05]  /*0580*/  @!P0 BRA `(.L_x_95) ;  /* 0x0000000000f48947 */ /* 0x000fea0003800000 */
[----:B------:R-:W-:Y:S01]  /*0590*/  ISETP.GE.U32.AND P1, PT, R5, 0x8, PT ;  /* 0x000000080500780c */ /* 0x000fe20003f26070 */
[----:B------:R-:W-:Y:S01]  /*05a0*/  BSSY.RECONVERGENT B2, `(.L_x_99) ;  /* 0x000001a000027945 */ /* 0x000fe20003800200 */
[----:B------:R-:W-:-:S04]  /*05b0*/  LOP3.LUT R26, R4, 0x7, RZ, 0xc0, !PT ;  /* 0x00000007041a7812 */ /* 0x000fc800078ec0ff */
[----:B------:R-:W-:-:S07]  /*05c0*/  ISETP.NE.AND P0, PT, R26, RZ, PT ;  /* 0x000000ff1a00720c */ /* 0x000fce0003f05270 */
[----:B------:R-:W-:Y:S06]  /*05d0*/  @!P1 BRA `(.L_x_100) ;  /* 0x0000000000589947 */ /* 0x000fec0003800000 */
[----:B------:R-:W0:Y:S01]  /*05e0*/  LDCU.64 UR4, c[0x0][0x380] ;  /* 0x00007000ff0477ac */ /* 0x000e220008000a00 */
[----:B------:R-:W-:-:S04]  /*05f0*/  IADD3 R5, P1, PT, R2, UR9, RZ ;  /* 0x0000000902057c10 */ /* 0x000fc8000ff3e0ff */
[----:B------:R-:W-:Y:S02]  /*0600*/  LEA.HI.X.SX32 R6, R2, RZ, 0x1, P1 ;  /* 0x000000ff02067211 */ /* 0x000fe400008f0eff */
[----:B0-----:R-:W-:-:S04]  /*0610*/  LEA R24, P1, R5, UR4, 0x3 ;  /* 0x0000000405187c11 */ /* 0x001fc8000f8218ff */
[----:B------:R-:W-:-:S05]  /*0620*/  LEA.HI.X R25, R5, UR5, R6, 0x3, P1 ;  /* 0x0000000505197c11 */ /* 0x000fca00088f1c06 */
        /* <DEDUP_REMOVED lines=17> */
.L_x_100:
[----:B------:R-:W-:Y:S05]  /*0740*/  BSYNC.RECONVERGENT B2 ;  /* 0x0000000000027941 */ /* 0x000fea0003800200 */
.L_x_99:
        /* <DEDUP_REMOVED lines=14> */
[----:B------:R-:W4:Y:S01]  /*0830*/  LDG.E.64 R14, desc[UR16][R4.64+0x3000] ;  /* 0x00300010040e7981 */ /* 0x000f22000c1e1b00 */
[----:B------:R-:W-:Y:S01]  /*0840*/  VIADD R2, R2, 0x800 ;  /* 0x0000080002027836 */ /* 0x000fe20000000000 */
[----:B--2--5:R-:W-:-:S08]  /*0850*/  DADD R6, R8, R6 ;  /* 0x0000000008067229 */ /* 0x024fd00000000006 */
[----:B---3--:R-:W-:-:S08]  /*0860*/  DADD R6, R6, R10 ;  /* 0x0000000006067229 */ /* 0x008fd0000000000a */
[----:B----4-:R-:W-:-:S08]  /*0870*/  DADD R6, R6, R12 ;  /* 0x0000000006067229 */ /* 0x010fd0000000000c */
[----:B------:R-:W-:-:S11]  /*0880*/  DADD R8, R6, R14 ;  /* 0x0000000006087229 */ /* 0x000fd6000000000e */
.L_x_102:
[----:B------:R-:W-:Y:S05]  /*0890*/  BSYNC.RECONVERGENT B2 ;  /* 0x0000000000027941 */ /* 0x000fea0003800200 */
.L_x_101:
[----:B------:R-:W-:Y:S05]  /*08a0*/  @!P0 BRA `(.L_x_95) ;  /* 0x00000000002c8947 */ /* 0x000fea0003800000 */
[----:B------:R-:W0:Y:S01]  /*08b0*/  LDC.64 R4, c[0x0][0x380] ;  /* 0x0000e000ff047b82 */ /* 0x000e220000000a00 */
[----:B------:R-:W-:Y:S02]  /*08c0*/  IMAD.U32 R7, RZ, RZ, UR18 ;  /* 0x00000012ff077e24 */ /* 0x000fe4000f8e00ff */
[----:B------:R-:W-:Y:S02]  /*08d0*/  IMAD.MOV R10, RZ, RZ, -R16 ;  /* 0x000000ffff0a7224 */ /* 0x000fe400078e0a10 */
[----:B0-----:R-:W-:-:S07]  /*08e0*/  IMAD.WIDE.U32 R4, R7, 0x7000, R4 ;  /* 0x0000700007047825 */ /* 0x001fce00078e0004 */
.L_x_103:
[----:B------:R-:W-:-:S06]  /*08f0*/  IMAD.WIDE R6, R2, 0x8, R4 ;  /* 0x0000000802067825 */ /* 0x000fcc00078e0204 */
[----:B------:R-:W2:Y:S01]  /*0900*/  LDG.E.64 R6, desc[UR16][R6.64] ;  /* 0x0000001006067981 */ /* 0x000ea2000c1e1b00 */
[----:B------:R-:W-:Y:S02]  /*0910*/  VIADD R10, R10, 0x1 ;  /* 0x000000010a0a7836 */ /* 0x000fe40000000000 */
[----:B------:R-:W-:-:S03]  /*0920*/  VIADD R2, R2, 0x200 ;  /* 0x0000020002027836 */ /* 0x000fc60000000000 */
[----:B------:R-:W-:Y:S01]  /*0930*/  ISETP.NE.AND P0, PT, R10, RZ, PT ;  /* 0x000000ff0a00720c */ /* 0x000fe20003f05270 */
[----:B--2--5:R-:W-:-:S12]  /*0940*/  DADD R8, R6, R8 ;  /* 0x0000000006087229 */ /* 0x024fd80000000008 */
[----:B------:R-:W-:Y:S05]  /*0950*/  @P0 BRA `(.L_x_103) ;  /* 0xfffffffc00e40947 */ /* 0x000fea000383ffff */
.L_x_95:
[----:B------:R-:W-:Y:S05]  /*0960*/  BSYNC.RECONVERGENT B1 ;  /* 0x0000000000017941 */ /* 0x000fea0003800200 */
.L_x_94:
        /* <DEDUP_REMOVED lines=12> */
[----:B------:R-:W-:-:S03]  /*0a30*/  @!P1 SHF.R.U32.HI R3, RZ, 0x2, R0 ;  /* 0x00000002ff039819 */ /* 0x000fc60000011600 */
[----:B------:R-:W0:Y:S01]  /*0a40*/  SHFL.DOWN PT, R5, R7, 0x2, 0x1f ;  /* 0x08401f0007057f89 */ /* 0x000e2200000e0000 */
[----:B------:R-:W-:Y:S01]  /*0a50*/  @!P1 LOP3.LUT R3, R3, 0xf8, RZ, 0xc0, !PT ;  /* 0x000000f803039812 */ /* 0x000fe200078ec0ff */
        /* <DEDUP_REMOVED lines=14> */
[----:B-1----:R-:W-:-:S05]  /*0b40*/  @!P1 LEA R10, R13, R10, 0x18 ;  /* 0x0000000a0d0a9211 */ /* 0x002fca00078ec0ff */
[----:B------:R-:W-:Y:S01]  /*0b50*/  @!P1 IMAD.IADD R3, R3, 0x1, R10 ;  /* 0x0000000103039824 */ /* 0x000fe200078e020a */
[----:B0-----:R-:W-:-:S10]  /*0b60*/  DADD R4, R4, R8 ;  /* 0x0000000004047229 */ /* 0x001fd40000000008 */
[----:B------:R-:W-:Y:S02]  /*0b70*/  FSEL R6, R8, R4, P0 ;  /* 0x0000000408067208 */ /* 0x000fe40000000000 */
[----:B------:R-:W-:Y:S02]  /*0b80*/  FSEL R7, R9, R5, P0 ;  /* 0x0000000509077208 */ /* 0x000fe40000000000 */
[----:B------:R-:W-:Y:S01]  /*0b90*/  ISETP.NE.AND P0, PT, R0, RZ, PT ;  /* 0x000000ff0000720c */ /* 0x000fe20003f05270 */
[----:B------:R-:W-:Y:S04]  /*0ba0*/  SHFL.DOWN PT, R4, R6, 0x10, 0x1f ;  /* 0x0a001f0006047f89 */ /* 0x000fe800000e0000 */
[----:B------:R-:W0:Y:S02]  /*0bb0*/  SHFL.DOWN PT, R5, R7, 0x10, 0x1f ;  /* 0x0a001f0007057f89 */ /* 0x000e2400000e0000 */
        /* <DEDUP_REMOVED lines=10> */
[----:B--2---:R-:W0:Y:S04]  /*0c60*/  LDS.64 R2, [UR4+0x18] ;  /* 0x00001804ff027984 */ /* 0x004e280008000a00 */
        /* <DEDUP_REMOVED lines=23> */
.L_x_104:
[----:B------:R-:W-:-:S05]  /*0de0*/  LOP3.LUT R2, R0, 0x3e0, RZ, 0xc0, !PT ;  /* 0x000003e000027812 */ /* 0x000fca00078ec0ff */
[----:B------:R-:W-:Y:S01]  /*0df0*/  VIADD R4, R2, 0x20 ;  /* 0x0000002002047836 */ /* 0x000fe20000000000 */
[----:B------:R-:W-:-:S04]  /*0e00*/  LOP3.LUT R2, RZ, R2, RZ, 0x33, !PT ;  /* 0x00000002ff027212 */ /* 0x000fc800078e33ff */
[----:B------:R-:W-:Y:S01]  /*0e10*/  ISETP.GT.AND P0, PT, R4, R3, PT ;  /* 0x000000030400720c */ /* 0x000fe20003f04270 */
[----:B------:R-:W-:-:S05]  /*0e20*/  IMAD.IADD R2, R3, 0x1, R2 ;  /* 0x0000000103027824 */ /* 0x000fca00078e0202 */
[----:B------:R-:W-:Y:S02]  /*0e30*/  SEL R5, R2, 0x1f, P0 ;  /* 0x0000001f02057807 */ /* 0x000fe40000000000 */
[----:B------:R-:W0:Y:S03]  /*0e40*/  S2R R2, SR_LANEID ;  /* 0x0000000000027919 */ /* 0x000e260000000000 */
[----:B-----5:R-:W-:Y:S04]  /*0e50*/  SHFL.DOWN PT, R6, R8, 0x1, R5 ;  /* 0x0820000008067989 */ /* 0x020fe800000e0005 */
[----:B------:R-:W1:Y:S02]  /*0e60*/  SHFL.DOWN PT, R7, R9, 0x1, R5 ;  /* 0x0820000009077989 */ /* 0x000e6400000e0005 */
[----:B-1----:R-:W-:Y:S01]  /*0e70*/  DADD R6, R6, R8 ;  /* 0x0000000006067229 */ /* 0x002fe20000000008 */
[C---:B0-----:R-:W-:Y:S01]  /*0e80*/  ISETP.GE.AND P0, PT, R2.reuse, R5, PT ;  /* 0x000000050200720c */ /* 0x041fe20003f06270 */
[C---:B------:R-:W-:Y:S01]  /*0e90*/  VIADD R4, R2.reuse, 0x2 ;  /* 0x0000000202047836 */ /* 0x040fe20000000000 */
[----:B------:R-:W-:-:S07]  /*0ea0*/  ISETP.NE.AND P1, PT, R2, RZ, PT ;  /* 0x000000ff0200720c */ /* 0x000fce0003f25270 */
[----:B------:R-:W-:Y:S02]  /*0eb0*/  FSEL R10, R6, R8, !P0 ;  /* 0x00000008060a7208 */ /* 0x000fe40004000000 */
[----:B------:R-:W-:Y:S02]  /*0ec0*/  FSEL R11, R7, R9, !P0 ;  /* 0x00000009070b7208 */ /* 0x000fe40004000000 */
[----:B------:R-:W-:Y:S01]  /*0ed0*/  ISETP.GT.AND P0, PT, R4, R5, PT ;  /* 0x000000050400720c */ /* 0x000fe20003f04270 */
[----:B------:R-:W-:Y:S01]  /*0ee0*/  SHFL.DOWN PT, R6, R10, 0x2, R5 ;  /* 0x084000000a067989 */ /* 0x000fe200000e0005 */
[----:B------:R-:W-:-:S03]  /*0ef0*/  VIADD R4, R2, 0x4 ;  /* 0x0000000402047836 */ /* 0x000fc60000000000 */
[----:B------:R-:W0:Y:S02]  /*0f00*/  SHFL.DOWN PT, R7, R11, 0x2, R5 ;  /* 0x084000000b077989 */ /* 0x000e2400000e0005 */
[----:B0-----:R-:W-:-:S10]  /*0f10*/  DADD R6, R6, R10 ;  /* 0x0000000006067229 */ /* 0x001fd4000000000a */
[----:B------:R-:W-:Y:S02]  /*0f20*/  FSEL R12, R10, R6, P0 ;  /* 0x000000060a0c7208 */ /* 0x000fe40000000000 */
[----:B------:R-:W-:Y:S02]  /*0f30*/  FSEL R13, R11, R7, P0 ;  /* 0x000000070b0d7208 */ /* 0x000fe40000000000 */
[----:B------:R-:W-:Y:S01]  /*0f40*/  ISETP.GT.AND P0, PT, R4, R5, PT ;  /* 0x000000050400720c */ /* 0x000fe20003f04270 */
[----:B------:R-:W-:Y:S01]  /*0f50*/  SHFL.DOWN PT, R6, R12, 0x4, R5 ;  /* 0x088000000c067989 */ /* 0x000fe200000e0005 */
[C---:B------:R-:W-:Y:S02]  /*0f60*/  VIADD R4, R2.reuse, 0x8 ;  /* 0x0000000802047836 */ /* 0x040fe40000000000 */
[----:B------:R-:W-:Y:S01]  /*0f70*/  VIADD R2, R2, 0x10 ;  /* 0x0000001002027836 */ /* 0x000fe20000000000 */
[----:B------:R-:W0:Y:S02]  /*0f80*/  SHFL.DOWN PT, R7, R13, 0x4, R5 ;  /* 0x088000000d077989 */ /* 0x000e2400000e0005 */
[----:B0-----:R-:W-:-:S10]  /*0f90*/  DADD R6, R6, R12 ;  /* 0x0000000006067229 */ /* 0x001fd4000000000c */
[----:B------:R-:W-:Y:S02]  /*0fa0*/  FSEL R8, R12, R6, P0 ;  /* 0x000000060c087208 */ /* 0x000fe40000000000 */
[----:B------:R-:W-:Y:S02]  /*0fb0*/  FSEL R9, R13, R7, P0 ;  /* 0x000000070d097208 */ /* 0x000fe40000000000 */
[----:B------:R-:W-:Y:S01]  /*0fc0*/  ISETP.GT.AND P0, PT, R4, R5, PT ;  /* 0x000000050400720c */ /* 0x000fe20003f04270 */
[----:B------:R-:W-:Y:S01]  /*0fd0*/  SHFL.DOWN PT, R6, R8, 0x8, R5 ;  /* 0x0900000008067989 */ /* 0x000fe200000e0005 */
[----:B------:R-:W-:-:S03]  /*0fe0*/  @!P1 SHF.R.U32.HI R4, RZ, 0x2, R0 ;  /* 0x00000002ff049819 */ /* 0x000fc60000011600 */
[----:B------:R-:W0:Y:S01]  /*0ff0*/  SHFL.DOWN PT, R7, R9, 0x8, R5 ;  /* 0x0900000009077989 */ /* 0x000e2200000e0005 */
[----:B------:R-:W-:Y:S01]  /*1000*/  @!P1 LOP3.LUT R4, R4, 0xf8, RZ, 0xc0, !PT ;  /* 0x000000f804049812 */ /* 0x000fe200078ec0ff */
[----:B------:R-:W1:Y:S01]  /*1010*/  @!P1 S2R R13, SR_CgaCtaId ;  /* 0x00000000000d9919 */ /* 0x000e620000008800 */
[----:B0-----:R-:W-:-:S10]  /*1020*/  DADD R6, R6, R8 ;  /* 0x0000000006067229 */ /* 0x001fd40000000008 */
[----:B------:R-:W-:Y:S02]  /*1030*/  FSEL R10, R8, R6, P0 ;  /* 0x00000006080a7208 */ /* 0x000fe40000000000 */
[----:B------:R-:W-:Y:S02]  /*1040*/  FSEL R11, R9, R7, P0 ;  /* 0x00000007090b7208 */ /* 0x000fe40000000000 */
[----:B------:R-:W-:Y:S01]  /*1050*/  @!P1 MOV R8, 0x400 ;  /* 0x0000040000089802 */ /* 0x000fe20000000f00 */
[----:B------:R-:W-:Y:S01]  /*1060*/  SHFL.DOWN PT, R6, R10, 0x10, R5 ;  /* 0x0a0000000a067989 */ /* 0x000fe200000e0005 */
[----:B------:R-:W-:Y:S02]  /*1070*/  ISETP.GT.AND P0, PT, R2, R5, PT ;  /* 0x000000050200720c */ /* 0x000fe40003f04270 */
[----:B-1----:R-:W-:Y:S01]  /*1080*/  @!P1 LEA R13, R13, R8, 0x18 ;  /* 0x000000080d0d9211 */ /* 0x002fe200078ec0ff */
[----:B------:R-:W0:Y:S04]  /*1090*/  SHFL.DOWN PT, R7, R11, 0x10, R5 ;  /* 0x0a0000000b077989 */ /* 0x000e2800000e0005 */
[----:B------:R-:W-:Y:S01]  /*10a0*/  @!P1 IMAD.IADD R13, R4, 0x1, R13 ;  /* 0x00000001040d9824 */ /* 0x000fe200078e020d */
[----:B0-----:R-:W-:-:S10]  /*10b0*/  DADD R6, R6, R10 ;  /* 0x0000000006067229 */ /* 0x001fd4000000000a */
[----:B------:R-:W-:Y:S02]  /*10c0*/  FSEL R8, R10, R6, P0 ;  /* 0x000000060a087208 */ /* 0x000fe40000000000 */
[----:B------:R-:W-:Y:S02]  /*10d0*/  FSEL R9, R11, R7, P0 ;  /* 0x000000070b097208 */ /* 0x000fe40000000000 */
[----:B------:R-:W-:-:S03]  /*10e0*/  ISETP.NE.AND P0, PT, R0, RZ, PT ;  /* 0x000000ff0000720c */ /* 0x000fc60003f05270 */
[----:B------:R1:W-:Y:S01]  /*10f0*/  @!P1 STS.64 [R13+0x10], R8 ;  /* 0x000010080d009388 */ /* 0x0003e20000000a00 */
[----:B------:R-:W-:Y:S09]  /*1100*/  BAR.SYNC.DEFER_BLOCKING 0x0 ;  /* 0x0000000000007b1d */ /* 0x000ff20000010000 */
[----:B------:R-:W-:Y:S05]  /*1110*/  @P0 BRA `(.L_x_105) ;  /* 0x0000001400a00947 */ /* 0x000fea0003800000 */
[----:B------:R-:W0:Y:S01]  /*1120*/  S2UR UR5, SR_CgaCtaId ;  /* 0x00000000000579c3 */ /* 0x000e220000008800 */
[----:B------:R-:W-:Y:S01]  /*1130*/  UMOV UR4, 0x400 ;  /* 0x0000040000047882 */ /* 0x000fe20000000000 */
[----:B------:R-:W-:Y:S01]  /*1140*/  ISETP.GT.AND P1, PT, R3, 0x20, PT ;  /* 0x000000200300780c */ /* 0x000fe20003f24270 */
[----:B0-----:R-:W-:-:S09]  /*1150*/  ULEA UR4, UR5, UR4, 0x18 ;  /* 0x0000000405047291 */ /* 0x001fd2000f8ec0ff */
[----:B------:R-:W0:Y:S04]  /*1160*/  LDS.64 R10, [UR4+0x18] ;  /* 0x00001804ff0a7984 */ /* 0x000e280008000a00 */
[----:B------:R-:W2:Y:S01]  /*1170*/  LDS.128 R4, [UR4+0x20] ;  /* 0x00002004ff047984 */ /* 0x000ea20008000c00 */
[----:B0-----:R-:W-:-:S10]  /*1180*/  DADD R10, R8, R10 ;  /* 0x00000000080a7229 */ /* 0x001fd4000000000a */
[----:B------:R-:W-:Y:S02]  /*1190*/  FSEL R12, R10, R8, P1 ;  /* 0x000000080a0c7208 */ /* 0x000fe40000800000 */
[----:B-1----:R-:W-:Y:S02]  /*11a0*/  FSEL R13, R11, R9, P1 ;  /* 0x000000090b0d7208 */ /* 0x002fe40000800000 */
[----:B------:R-:W0:Y:S01]  /*11b0*/  LDS.128 R8, [UR4+0x30] ;  /* 0x00003004ff087984 */ /* 0x000e220008000c00 */
[----:B------:R-:W-:-:S03]  /*11c0*/  ISETP.GT.AND P1, PT, R3, 0x40, PT ;  /* 0x000000400300780c */ /* 0x000fc60003f24270 */
        /* <DEDUP_REMOVED lines=61> */
.L_x_91:
[----:B------:R-:W0:Y:S01]  /*15a0*/  S2R R0, SR_TID.X ;  /* 0x0000000000007919 */ /* 0x000e220000002100 */
[----:B------:R-:W1:Y:S01]  /*15b0*/  LDC.64 R4, c[0x0][0x380] ;  /* 0x0000e000ff047b82 */ /* 0x000e620000000a00 */
[----:B0-----:R-:W-:-:S04]  /*15c0*/  VIADD R21, R0, UR9 ;  /* 0x0000000900157c36 */ /* 0x001fc80008000000 */
[----:B-1----:R-:W-:-:S05]  /*15d0*/  IMAD.WIDE.U32 R20, R21, 0x8, R4 ;  /* 0x0000000815147825 */ /* 0x002fca00078e0004 */
[----:B------:R-:W2:Y:S04]  /*15e0*/  LDG.E.64 R14, desc[UR16][R20.64] ;  /* 0x00000010140e7981 */ /* 0x000ea8000c1e1b00 */
[----:B------:R-:W2:Y:S04]  /*15f0*/  LDG.E.64 R16, desc[UR16][R20.64+0x1000] ;  /* 0x0010001014107981 */ /* 0x000ea8000c1e1b00 */
[----:B------:R-:W3:Y:S04]  /*1600*/  LDG.E.64 R18, desc[UR16][R20.64+0x2000] ;  /* 0x0020001014127981 */ /* 0x000ee8000c1e1b00 */
[----:B------:R-:W4:Y:S04]  /*1610*/  LDG.E.64 R10, desc[UR16][R20.64+0x3000] ;  /* 0x00300010140a7981 */ /* 0x000f28000c1e1b00 */
[----:B------:R-:W5:Y:S04]  /*1620*/  LDG.E.64 R6, desc[UR16][R20.64+0x4000] ;  /* 0x0040001014067981 */ /* 0x000f68000c1e1b00 */
[----:B------:R-:W5:Y:S04]  /*1630*/  LDG.E.64 R4, desc[UR16][R20.64+0x5000] ;  /* 0x0050001014047981 */ /* 0x000f68000c1e1b00 */
[----:B------:R-:W5:Y:S01]  /*1640*/  LDG.E.64 R8, desc[UR16][R20.64+0x6000] ;  /* 0x0060001014087981 */ /* 0x000f62000c1e1b00 */
[----:B------:R-:W-:-:S04]  /*1650*/  ISETP.GE.U32.AND P0, PT, R13, UR5, PT ;  /* 0x000000050d007c0c */ /* 0x000fc8000bf06070 */
[----:B------:R-:W-:Y:S01]  /*1660*/  ISETP.GE.U32.AND.EX P0, PT, R2, UR4, PT, P0 ;  /* 0x0000000402007c0c */ /* 0x000fe2000bf06100 */
[----:B--2---:R-:W-:-:S08]  /*1670*/  DADD R14, R14, R16 ;  /* 0x000000000e0e7229 */ /* 0x004fd00000000010 */
[----:B---3--:R-:W-:-:S08]  /*1680*/  DADD R14, R18, R14 ;  /* 0x00000000120e7229 */ /* 0x008fd0000000000e */
[----:B----4-:R-:W-:-:S08]  /*1690*/  DADD R10, R10, R14 ;  /* 0x000000000a0a7229 */ /* 0x010fd0000000000e */
[----:B-----5:R-:W-:-:S08]  /*16a0*/  DADD R6, R6, R10 ;  /* 0x0000000006067229 */ /* 0x020fd0000000000a */
[----:B------:R-:W-:-:S08]  /*16b0*/  DADD R4, R4, R6 ;  /* 0x0000000004047229 */ /* 0x000fd00000000006 */
[----:B------:R-:W-:Y:S01]  /*16c0*/  DADD R8, R8, R4 ;  /* 0x0000000008087229 */ /* 0x000fe20000000004 */
[----:B------:R-:W-:Y:S10]  /*16d0*/  @!P0 BRA `(.L_x_106) ;  /* 0x0000000c001c8947 */ /* 0x000ff40003800000 */
[----:B------:R-:W-:Y:S01]  /*16e0*/  UIADD3 UR7, UP0, UPT, UR5, UR9, URZ ;  /* 0x0000000905077290 */ /* 0x000fe2000ff1e0ff */
[----:B------:R-:W-:Y:S01]  /*16f0*/  IADD3 R23, P1, PT, R12, -0xe00, RZ ;  /* 0xfffff2000c177810 */ /* 0x000fe20007f3e0ff */
[----:B------:R-:W0:Y:S01]  /*1700*/  LDCU.64 UR12, c[0x0][0x380] ;  /* 0x00007000ff0c77ac */ /* 0x000e220008000a00 */
[----:B------:R-:W-:Y:S02]  /*1710*/  LOP3.LUT R5, RZ, R0, RZ, 0x33, !PT ;  /* 0x00000000ff057212 */ /* 0x000fe400078e33ff */
[----:B------:R-:W-:Y:S01]  /*1720*/  IADD3.X R22, PT, PT, R3, -0x1, RZ, P1, !PT ;  /* 0xffffffff03167810 */ /* 0x000fe20000ffe4ff */
[----:B------:R-:W-:Y:S01]  /*1730*/  UIADD3.X UR8, UPT, UPT, URZ, UR4, URZ, UP0, !UPT ;  /* 0x00000004ff087290 */ /* 0x000fe200087fe4ff */
[----:B------:R-:W-:Y:S01]  /*1740*/  ISETP.LT.U32.AND P0, PT, R23, UR7, PT ;  /* 0x0000000717007c0c */ /* 0x000fe2000bf01070 */
[----:B------:R-:W-:Y:S01]  /*1750*/  UMOV UR6, UR5 ;  /* 0x0000000500067c82 */ /* 0x000fe20008000000 */
[----:B------:R-:W-:Y:S01]  /*1760*/  IADD3 R7, P2, PT, R0, UR7, RZ ;  /* 0x0000000700077c10 */ /* 0x000fe2000ff5e0ff */
[----:B------:R-:W-:Y:S01]  /*1770*/  UMOV UR4, URZ ;  /* 0x000000ff00047c82 */ /* 0x000fe20008000000 */
[----:B------:R-:W-:Y:S01]  /*1780*/  IADD3 R5, PT, PT, R12, -UR5, R5 ;  /* 0x800000050c057c10 */ /* 0x000fe2000fffe005 */
[----:B------:R-:W-:Y:S01]  /*1790*/  IMAD.U32 R11, RZ, RZ, UR8 ;  /* 0x00000008ff0b7e24 */ /* 0x000fe2000f8e00ff */
[----:B------:R-:W-:Y:S01]  /*17a0*/  UMOV UR10, UR8 ;  /* 0x00000008000a7c82 */ /* 0x000fe20008000000 */
[----:B------:R-:W-:-:S03]  /*17b0*/  IMAD.X R0, RZ, RZ, UR8, P2 ;  /* 0x00000008ff007e24 */ /* 0x000fc600090e06ff */
[----:B------:R-:W-:Y:S02]  /*17c0*/  ISETP.GT.U32.AND.EX P0, PT, R11, R22, PT, P0 ;  /* 0x000000160b00720c */ /* 0x000fe40003f04100 */
[----:B0-----:R-:W-:-:S04]  /*17d0*/  LEA R6, P1, R7, UR12, 0x3 ;  /* 0x0000000c07067c11 */ /* 0x001fc8000f8218ff */
[----:B------:R-:W-:Y:S02]  /*17e0*/  IADD3 R6, P2, PT, R6, 0x8000, RZ ;  /* 0x0000800006067810 */ /* 0x000fe40007f5e0ff */
[----:B------:R-:W-:Y:S01]  /*17f0*/  LEA.HI.X R7, R7, UR13, R0, 0x3, P1 ;  /* 0x0000000d07077c11 */ /* 0x000fe200088f1c00 */
[----:B------:R-:W-:Y:S01]  /*1800*/  VIADD R0, R5, -UR9 ;  /* 0x8000000905007c36 */ /* 0x000fe20008000000 */
[----:B------:R-:W-:-:S03]  /*1810*/  UMOV UR9, UR7 ;  /* 0x0000000700097c82 */ /* 0x000fc60008000000 */
[----:B------:R-:W-:Y:S01]  /*1820*/  IMAD.X R7, RZ, RZ, R7, P2 ;  /* 0x000000ffff077224 */ /* 0x000fe200010e0607 */
[----:B------:R-:W-:Y:S06]  /*1830*/  @P0 BRA `(.L_x_107) ;  /* 0x0000000000b80947 */ /* 0x000fec0003800000 */
[----:B------:R-:W0:Y:S01]  /*1840*/  LDC.64 R2, c[0x0][0x3b8] ;  /* 0x0000ee00ff027b82 */ /* 0x000e220000000a00 */
[----:B------:R-:W1:Y:S01]  /*1850*/  LDCU UR11, c[0x0][0x3c0] ;  /* 0x00007800ff0b77ac */ /* 0x000e620008000800 */
[----:B------:R-:W2:Y:S01]  /*1860*/  LDCU.64 UR12, c[0x0][0x380] ;  /* 0x00007000ff0c77ac */ /* 0x000ea20008000a00 */
[----:B------:R-:W-:Y:S01]  /*1870*/  NOP ;  /* 0x0000000000007918 */ /* 0x000fe20000000000 */
.L_x_108:
[----:B------:R-:W3:Y:S02]  /*1880*/  S2R R4, SR_TID.X ;  /* 0x0000000000047919 */ /* 0x000ee40000002100 */
[----:B---3--:R-:W-:-:S05]  /*1890*/  IADD3 R4, P0, PT, R4, UR7, RZ ;  /* 0x0000000704047c10 */ /* 0x008fca000ff1e0ff */
[----:B------:R-:W-:Y:S01]  /*18a0*/  IMAD.X R5, RZ, RZ, UR8, P0 ;  /* 0x00000008ff057e24 */ /* 0x000fe200080e06ff */
[----:B--2---:R-:W-:-:S04]  /*18b0*/  LEA R24, P0, R4, UR12, 0x3 ;  /* 0x0000000c04187c11 */ /* 0x004fc8000f8018ff */
[----:B------:R-:W-:-:S05]  /*18c0*/  LEA.HI.X R25, R4, UR13, R5, 0x3, P0 ;  /* 0x0000000d04197c11 */ /* 0x000fca00080f1c05 */
[----:B------:R-:W2:Y:S04]  /*18d0*/  LDG.E.64 R12, desc[UR16][R24.64] ;  /* 0x00000010180c7981 */ /* 0x000ea8000c1e1b00 */
[----:B------:R-:W3:Y:S04]  /*18e0*/  LDG.E.64 R14, desc[UR16][R24.64+0x1000] ;  /* 0x00100010180e7981 */ /* 0x000ee8000c1e1b00 */
[----:B------:R-:W4:Y:S04]  /*18f0*/  LDG.E.64 R16, desc[UR16][R24.64+0x2000] ;  /* 0x0020001018107981 */ /* 0x000f28000c1e1b00 */
[----:B------:R-:W5:Y:S04]  /*1900*/  LDG.E.64 R18, desc[UR16][R24.64+0x3000] ;  /* 0x0030001018127981 */ /* 0x000f68000c1e1b00 */
[----:B------:R-:W5:Y:S04]  /*1910*/  LDG.E.64 R20, desc[UR16][R24.64+0x4000] ;  /* 0x0040001018147981 */ /* 0x000f68000c1e1b00 */
[----:B------:R-:W5:Y:S04]  /*1920*/  LDG.E.64 R4, desc[UR16][R24.64+0x5000] ;  /* 0x0050001018047981 */ /* 0x000f68000c1e1b00 */
[----:B------:R-:W5:Y:S01]  /*1930*/  LDG.E.64 R10, desc[UR16][R24.64+0x6000] ;  /* 0x00600010180a7981 */ /* 0x000f62000c1e1b00 */
[----:B-1----:R-:W-:-:S04]  /*1940*/  UIMAD UR14, UR11, 0xe00, URZ ;  /* 0x00000e000b0e78a4 */ /* 0x002fc8000f8e02ff */
[----:B------:R-:W-:Y:S02]  /*1950*/  USHF.R.S32.HI UR15, URZ, 0x1f, UR14 ;  /* 0x0000001fff0f7899 */ /* 0x000fe4000801140e */
[----:B------:R-:W-:-:S04]  /*1960*/  UIADD3 UR5, UP0, UPT, UR14, UR9, URZ ;  /* 0x000000090e057290 */ /* 0x000fc8000ff1e0ff */
[----:B------:R-:W-:Y:S01]  /*1970*/  UIADD3.X UR6, UPT, UPT, UR15, UR10, URZ, UP0, !UPT ;  /* 0x0000000a0f067290 */ /* 0x000fe200087fe4ff */
[----:B--2---:R-:W-:-:S08]  /*1980*/  DADD R12, R12, R8 ;  /* 0x000000000c0c7229 */ /* 0x004fd00000000008 */
[----:B---3--:R-:W-:-:S08]  /*1990*/  DADD R12, R14, R12 ;  /* 0x000000000e0c7229 */ /* 0x008fd0000000000c */
[----:B----4-:R-:W-:-:S08]  /*19a0*/  DADD R12, R16, R12 ;  /* 0x00000000100c7229 */ /* 0x010fd0000000000c */
[----:B-----5:R-:W-:-:S08]  /*19b0*/  DADD R12, R18, R12 ;  /* 0x00000000120c7229 */ /* 0x020fd0000000000c */
[----:B------:R-:W-:Y:S01]  /*19c0*/  DADD R20, R20, R12 ;  /* 0x0000000014147229 */ /* 0x000fe2000000000c */
[----:B0-----:R-:W-:-:S05]  /*19d0*/  IMAD.MOV.U32 R12, RZ, RZ, R2 ;  /* 0x000000ffff0c7224 */ /* 0x001fca00078e0002 */
[----:B------:R-:W-:Y:S02]  /*19e0*/  IADD3 R8, P1, PT, R12, -UR7, RZ ;  /* 0x800000070c087c10 */ /* 0x000fe4000ff3e0ff */
[----:B------:R-:W-:Y:S02]  /*19f0*/  DADD R4, R4, R20 ;  /* 0x0000000004047229 */ /* 0x000fe40000000014 */
[----:B------:R-:W-:Y:S02]  /*1a00*/  ISETP.GE.U32.AND P0, PT, R8, UR14, PT ;  /* 0x0000000e08007c0c */ /* 0x000fe4000bf06070 */
[----:B------:R-:W-:-:S04]  /*1a10*/  IADD3.X R8, PT, PT, R3, ~UR8, RZ, P1, !PT ;  /* 0x8000000803087c10 */ /* 0x000fc80008ffe4ff */
[----:B------:R-:W-:Y:S01]  /*1a20*/  ISETP.GE.U32.AND.EX P0, PT, R8, UR15, PT, P0 ;  /* 0x0000000f08007c0c */ /* 0x000fe2000bf06100 */
[----:B------:R-:W-:-:S12]  /*1a30*/  DADD R8, R10, R4 ;  /* 0x000000000a087229 */ /* 0x000fd80000000004 */
[----:B------:R-:W-:Y:S05]  /*1a40*/  @!P0 BRA `(.L_x_106) ;  /* 0x0000000800408947 */ /* 0x000fea0003800000 */
[----:B------:R-:W-:Y:S02]  /*1a50*/  UIADD3 UR7, UP0, UPT, UR14, UR7, URZ ;  /* 0x000000070e077290 */ /* 0x000fe4000ff1e0ff */
[----:B------:R-:W-:Y:S01]  /*1a60*/  IMAD.U32 R5, RZ, RZ, UR14 ;  /* 0x0000000eff057e24 */ /* 0x000fe2000f8e00ff */
[----:B------:R-:W-:Y:S01]  /*1a70*/  UIADD3 UR4, UPT, UPT, UR4, 0x1, URZ ;  /* 0x0000000104047890 */ /* 0x000fe2000fffe0ff */
[----:B------:R-:W-:Y:S01]  /*1a80*/  VIADD R0, R0, -UR14 ;  /* 0x8000000e00007c36 */ /* 0x000fe20008000000 */
[----:B------:R-:W-:Y:S01]  /*1a90*/  UIADD3.X UR8, UPT, UPT, UR15, UR8, URZ, UP0, !UPT ;  /* 0x000000080f087290 */ /* 0x000fe200087fe4ff */
[----:B------:R-:W-:Y:S01]  /*1aa0*/  IMAD.WIDE R6, R5, 0x8, R6 ;  /* 0x0000000805067825 */ /* 0x000fe200078e0206 */
[----:B------:R-:W-:Y:S01]  /*1ab0*/  ISETP.LT.U32.AND P0, PT, R23, UR7, PT ;  /* 0x0000000717007c0c */ /* 0x000fe2000bf01070 */
[----:B------:R-:W-:Y:S01]  /*1ac0*/  UMOV UR9, UR5 ;  /* 0x0000000500097c82 */ /* 0x000fe20008000000 */
[----:B------:R-:W-:Y:S02]  /*1ad0*/  UMOV UR10, UR6 ;  /* 0x00000006000a7c82 */ /* 0x000fe40008000000 */
[----:B------:R-:W-:-:S05]  /*1ae0*/  IMAD.U32 R11, RZ, RZ, UR8 ;  /* 0x00000008ff0b7e24 */ /* 0x000fca000f8e00ff */
[----:B------:R-:W-:-:S13]  /*1af0*/  ISETP.GT.U32.AND.EX P0, PT, R11, R22, PT, P0 ;  /* 0x000000160b00720c */ /* 0x000fda0003f04100 */
[----:B------:R-:W-:Y:S05]  /*1b00*/  @!P0 BRA `(.L_x_108) ;  /* 0xfffffffc005c8947 */ /* 0x000fea000383ffff */
[----:B------:R-:W-:-:S05]  /*1b10*/  UMOV UR6, UR14 ;  /* 0x0000000e00067c82 */ /* 0x000fca0008000000 */
.L_x_107:
[----:B------:R-:W0:Y:S01]  /*1b20*/  S2R R11, SR_TID.X ;  /* 0x00000000000b7919 */ /* 0x000e220000002100 */
[C---:B------:R-:W-:Y:S01]  /*1b30*/  VIADD R2, R12.reuse, -UR7 ;  /* 0x800000070c027c36 */ /* 0x040fe20008000000 */
[----:B------:R-:W-:Y:S01]  /*1b40*/  ISETP.LE.U32.AND P1, PT, R12, UR7, PT ;  /* 0x000000070c007c0c */ /* 0x000fe2000bf23070 */
[----:B------:R-:W-:Y:S01]  /*1b50*/  IMAD.U32 R4, RZ, RZ, UR8 ;  /* 0x00000008ff047e24 */ /* 0x000fe2000f8e00ff */
[----:B------:R-:W-:Y:S02]  /*1b60*/  BSSY.RECONVERGENT B1, `(.L_x_106) ;  /* 0x000007e000017945 */ /* 0x000fe40003800200 */
[----:B0-----:R-:W-:-:S04]  /*1b70*/  ISETP.GE.AND P0, PT, R11, R2, PT ;  /* 0x000000020b00720c */ /* 0x001fc80003f06270 */
[----:B------:R-:W-:-:S13]  /*1b80*/  ISETP.GE.U32.OR.EX P0, PT, R4, R3, P0, P1 ;  /* 0x000000030400720c */ /* 0x000fda0000706510 */
[----:B------:R-:W-:Y:S05]  /*1b90*/  @P0 BRA `(.L_x_109) ;  /* 0x0000000400e80947 */ /* 0x000fea0003800000 */
[----:B------:R-:W-:Y:S01]  /*1ba0*/  UIMAD UR5, UR18, 0xe00, URZ ;  /* 0x00000e00120578a4 */ /* 0x000fe2000f8e02ff */
[----:B------:R-:W-:Y:S01]  /*1bb0*/  LOP3.LUT R3, RZ, R11, RZ, 0x33, !PT ;  /* 0x0000000bff037212 */ /* 0x000fe200078e33ff */
[----:B------:R-:W-:Y:S01]  /*1bc0*/  UIMAD UR14, UR4, UR11, URZ ;  /* 0x0000000b040e72a4 */ /* 0x000fe2000f8e02ff */
[----:B------:R-:W-:Y:S01]  /*1bd0*/  BSSY.RECONVERGENT B2, `(.L_x_110) ;  /* 0x0000035000027945 */ /* 0x000fe20003800200 */
[----:B------:R-:W-:Y:S01]  /*1be0*/  UIADD3 UR5, UPT, UPT, UR5, UR6, URZ ;  /* 0x0000000605057290 */ /* 0x000fe2000fffe0ff */
[----:B------:R-:W-:-:S03]  /*1bf0*/  IMAD.MOV.U32 R2, RZ, RZ, R11 ;  /* 0x000000ffff027224 */ /* 0x000fc600078e000b */
[----:B------:R-:W-:Y:S02]  /*1c00*/  IMAD.U32 R5, RZ, RZ, UR14 ;  /* 0x0000000eff057e24 */ /* 0x000fe4000f8e00ff */
[----:B------:R-:W-:-:S05]  /*1c10*/  IADD3 R12, PT, PT, R12, -UR5, R3 ;  /* 0x800000050c0c7c10 */ /* 0x000fca000fffe003 */
[----:B------:R-:W-:-:S05]  /*1c20*/  IMAD R12, R5, -0xe00, R12 ;  /* 0xfffff200050c7824 */ /* 0x000fca00078e020c */
[C---:B------:R-:W-:Y:S02]  /*1c30*/  ISETP.GE.U32.AND P1, PT, R12.reuse, 0x1e00, PT ;  /* 0x00001e000c00780c */ /* 0x040fe40003f26070 */
[----:B------:R-:W-:-:S04]  /*1c40*/  LEA.HI R3, R12, 0x1, RZ, 0x17 ;  /* 0x000000010c037811 */ /* 0x000fc800078fb8ff */
[----:B------:R-:W-:-:S04]  /*1c50*/  LOP3.LUT R4, R3, 0xf, RZ, 0xc0, !PT ;  /* 0x0000000f03047812 */ /* 0x000fc800078ec0ff */
[----:B------:R-:W-:-:S03]  /*1c60*/  ISETP.NE.AND P0, PT, R4, RZ, PT ;  /* 0x000000ff0400720c */ /* 0x000fc60003f05270 */
[----:B------:R-:W-:Y:S10]  /*1c70*/  @!P1 BRA `(.L_x_111) ;  /* 0x0000000000a89947 */ /* 0x000ff40003800000 */
[----:B------:R-:W-:-:S04]  /*1c80*/  LEA.HI R2, R0, 0x1, RZ, 0x17 ;  /* 0x0000000100027811 */ /* 0x000fc800078fb8ff */
[----:B------:R-:W-:Y:S01]  /*1c90*/  LOP3.LUT R5, R2, 0xfffff0, RZ, 0xc0, !PT ;  /* 0x00fffff002057812 */ /* 0x000fe200078ec0ff */
[----:B------:R-:W-:-:S04]  /*1ca0*/  IMAD.MOV.U32 R2, RZ, RZ, R11 ;  /* 0x000000ffff027224 */ /* 0x000fc800078e000b */
[----:B------:R-:W-:-:S07]  /*1cb0*/  IMAD.MOV R5, RZ, RZ, -R5 ;  /* 0x000000ffff057224 */ /* 0x000fce00078e0a05 */
.L_x_112:
[----:B------:R-:W2:Y:S04]  /*1cc0*/  LDG.E.64 R20, desc[UR16][R6.64+-0x8000] ;  /* 0xff80001006147981 */ /* 0x000ea8000c1e1b00 */
[----:B------:R-:W3:Y:S04]  /*1cd0*/  LDG.E.64 R18, desc[UR16][R6.64+-0x7000] ;  /* 0xff90001006127981 */ /* 0x000ee8000c1e1b00 */
[----:B------:R-:W4:Y:S04]  /*1ce0*/  LDG.E.64 R16, desc[UR16][R6.64+-0x6000] ;  /* 0xffa0001006107981 */ /* 0x000f28000c1e1b00 */
[----:B------:R-:W5:Y:S04]  /*1cf0*/  LDG.E.64 R14, desc[UR16][R6.64+-0x5000] ;  /* 0xffb00010060e7981 */ /* 0x000f68000c1e1b00 */
[----:B------:R-:W5:Y:S04]  /*1d00*/  LDG.E.64 R12, desc[UR16][R6.64+-0x4000] ;  /* 0xffc00010060c7981 */ /* 0x000f68000c1e1b00 */
[----:B------:R-:W5:Y:S04]  /*1d10*/  LDG.E.64 R10, desc[UR16][R6.64+-0x3000] ;  /* 0xffd00010060a7981 */ /* 0x000f68000c1e1b00 */
[----:B------:R-:W5:Y:S04]  /*1d20*/  LDG.E.64 R24, desc[UR16][R6.64+-0x2000] ;  /* 0xffe0001006187981 */ /* 0x000f68000c1e1b00 */
[----:B------:R-:W5:Y:S01]  /*1d30*/  LDG.E.64 R22, desc[UR16][R6.64+-0x1000] ;  /* 0xfff0001006167981 */ /* 0x000f62000c1e1b00 */
[----:B--2---:R-:W-:-:S03]  /*1d40*/  DADD R20, R20, R8 ;  /* 0x0000000014147229 */ /* 0x004fc60000000008 */
[----:B------:R-:W2:Y:S05]  /*1d50*/  LDG.E.64 R8, desc[UR16][R6.64] ;  /* 0x0000001006087981 */ /* 0x000eaa000c1e1b00 */
[----:B---3--:R-:W-:Y:S02]  /*1d60*/  DADD R18, R20, R18 ;  /* 0x0000000014127229 */ /* 0x008fe40000000012 */
[----:B------:R-:W3:Y:S06]  /*1d70*/  LDG.E.64 R20, desc[UR16][R6.64+0x1000] ;  /* 0x0010001006147981 */ /* 0x000eec000c1e1b00 */
[----:B----4-:R-:W-:-:S02]  /*1d80*/  DADD R16, R18, R16 ;  /* 0x0000000012107229 */ /* 0x010fc40000000010 */
[----:B------:R-:W4:Y:S06]  /*1d90*/  LDG.E.64 R18, desc[UR16][R6.64+0x2000] ;  /* 0x0020001006127981 */ /* 0x000f2c000c1e1b00 */
[----:B-----5:R-:W-:Y:S02]  /*1da0*/  DADD R14, R16, R14 ;  /* 0x00000000100e7229 */ /* 0x020fe4000000000e */
[----:B------:R-:W5:Y:S06]  /*1db0*/  LDG.E.64 R16, desc[UR16][R6.64+0x3000] ;  /* 0x0030001006107981 */ /* 0x000f6c000c1e1b00 */
[----:B------:R-:W-:-:S02]  /*1dc0*/  DADD R12, R14, R12 ;  /* 0x000000000e0c7229 */ /* 0x000fc4000000000c */
[----:B------:R-:W5:Y:S06]  /*1dd0*/  LDG.E.64 R14, desc[UR16][R6.64+0x4000] ;  /* 0x00400010060e7981 */ /* 0x000f6c000c1e1b00 */
[----:B------:R-:W-:Y:S02]  /*1de0*/  DADD R10, R12, R10 ;  /* 0x000000000c0a7229 */ /* 0x000fe4000000000a */
[----:B------:R-:W5:Y:S06]  /*1df0*/  LDG.E.64 R12, desc[UR16][R6.64+0x5000] ;  /* 0x00500010060c7981 */ /* 0x000f6c000c1e1b00 */
[----:B------:R-:W-:-:S02]  /*1e00*/  DADD R24, R10, R24 ;  /* 0x000000000a187229 */ /* 0x000fc40000000018 */
[----:B------:R-:W5:Y:S06]  /*1e10*/  LDG.E.64 R10, desc[UR16][R6.64+0x6000] ;  /* 0x00600010060a7981 */ /* 0x000f6c000c1e1b00 */
[----:B------:R-:W-:Y:S02]  /*1e20*/  DADD R22, R24, R22 ;  /* 0x0000000018167229 */ /* 0x000fe40000000016 */
[----:B------:R0:W5:Y:S01]  /*1e30*/  LDG.E.64 R24, desc[UR16][R6.64+0x7000] ;  /* 0x0070001006187981 */ /* 0x000162000c1e1b00 */
        /* <DEDUP_REMOVED lines=8> */
[----:B-----5:R-:W-:-:S08]  /*1ec0*/  DADD R8, R8, R16 ;  /* 0x0000000008087229 */ /* 0x020fd00000000010 */
[----:B------:R-:W-:-:S08]  /*1ed0*/  DADD R8, R8, R14 ;  /* 0x0000000008087229 */ /* 0x000fd0000000000e */
[----:B------:R-:W-:-:S08]  /*1ee0*/  DADD R8, R8, R12 ;  /* 0x0000000008087229 */ /* 0x000fd0000000000c */
[----:B------:R-:W-:-:S08]  /*1ef0*/  DADD R8, R8, R10 ;  /* 0x0000000008087229 */ /* 0x000fd0000000000a */
[----:B------:R-:W-:Y:S01]  /*1f00*/  DADD R8, R8, R24 ;  /* 0x0000000008087229 */ /* 0x000fe20000000018 */
[----:B------:R-:W-:Y:S10]  /*1f10*/  @P1 BRA `(.L_x_112) ;  /* 0xfffffffc00681947 */ /* 0x000ff4000383ffff */
.L_x_111:
[----:B------:R-:W-:Y:S05]  /*1f20*/  BSYNC.RECONVERGENT B2 ;  /* 0x0000000000027941 */ /* 0x000fea0003800200 */
.L_x_110:
[----:B------:R-:W-:Y:S05]  /*1f30*/  @!P0 BRA `(.L_x_109) ;  /* 0x0000000400008947 */ /* 0x000fea0003800000 */
[----:B------:R-:W-:Y:S01]  /*1f40*/  ISETP.GE.U32.AND P1, PT, R4, 0x8, PT ;  /* 0x000000080400780c */ /* 0x000fe20003f26070 */
[----:B------:R-:W-:Y:S01]  /*1f50*/  BSSY.RECONVERGENT B2, `(.L_x_113) ;  /* 0x0000019000027945 */ /* 0x000fe20003800200 */
[----:B------:R-:W-:-:S04]  /*1f60*/  LOP3.LUT R24, R3, 0x7, RZ, 0xc0, !PT ;  /* 0x0000000703187812 */ /* 0x000fc800078ec0ff */
[----:B------:R-:W-:-:S07]  /*1f70*/  ISETP.NE.AND P0, PT, R24, RZ, PT ;  /* 0x000000ff1800720c */ /* 0x000fce0003f05270 */
[----:B------:R-:W-:Y:S06]  /*1f80*/  @!P1 BRA `(.L_x_114) ;  /* 0x0000000000549947 */ /* 0x000fec0003800000 */
[----:B------:R-:W-:-:S05]  /*1f90*/  IADD3 R4, P1, PT, R2, UR7, RZ ;  /* 0x0000000702047c10 */ /* 0x000fca000ff3e0ff */
[----:B------:R-:W-:Y:S01]  /*1fa0*/  IMAD.X R5, RZ, RZ, UR8, P1 ;  /* 0x00000008ff057e24 */ /* 0x000fe200088e06ff */
[----:B------:R-:W-:-:S04]  /*1fb0*/  LEA R20, P1, R4, UR12, 0x3 ;  /* 0x0000000c04147c11 */ /* 0x000fc8000f8218ff */
[----:B------:R-:W-:-:S05]  /*1fc0*/  LEA.HI.X R21, R4, UR13, R5, 0x3, P1 ;  /* 0x0000000d04157c11 */ /* 0x000fca00088f1c05 */
        /* <DEDUP_REMOVED lines=8> */
[----:B------:R-:W-:Y:S01]  /*2050*/  VIADD R2, R2, 0x1000 ;  /* 0x0000100002027836 */ /* 0x000fe20000000000 */
[----:B--2---:R-:W-:-:S08]  /*2060*/  DADD R22, R8, R22 ;  /* 0x0000000008167229 */ /* 0x004fd00000000016 */
[----:B---3--:R-:W-:-:S08]  /*2070*/  DADD R16, R22, R16 ;  /* 0x0000000016107229 */ /* 0x008fd00000000010 */
[----:B----4-:R-:W-:-:S08]  /*2080*/  DADD R14, R16, R14 ;  /* 0x00000000100e7229 */ /* 0x010fd0000000000e */
[----:B-----5:R-:W-:-:S08]  /*2090*/  DADD R12, R14, R12 ;  /* 0x000000000e0c7229 */ /* 0x020fd0000000000c */
[----:B------:R-:W-:-:S08]  /*20a0*/  DADD R10, R12, R10 ;  /* 0x000000000c0a7229 */ /* 0x000fd0000000000a */
[----:B------:R-:W-:-:S08]  /*20b0*/  DADD R6, R10, R6 ;  /* 0x000000000a067229 */ /* 0x000fd00000000006 */
[----:B------:R-:W-:-:S08]  /*20c0*/  DADD R4, R6, R4 ;  /* 0x0000000006047229 */ /* 0x000fd00000000004 */
[----:B------:R-:W-:-:S11]  /*20d0*/  DADD R8, R4, R18 ;  /* 0x0000000004087229 */ /* 0x000fd60000000012 */
.L_x_114:
[----:B------:R-:W-:Y:S05]  /*20e0*/  BSYNC.RECONVERGENT B2 ;  /* 0x0000000000027941 */ /* 0x000fea0003800200 */
.L_x_113:
[----:B------:R-:W-:Y:S05]  /*20f0*/  @!P0 BRA `(.L_x_109) ;  /* 0x0000000000908947 */ /* 0x000fea0003800000 */
[----:B------:R-:W-:Y:S01]  /*2100*/  ISETP.GE.U32.AND P1, PT, R24, 0x4, PT ;  /* 0x000000041800780c */ /* 0x000fe20003f26070 */
[----:B------:R-:W-:Y:S01]  /*2110*/  BSSY.RECONVERGENT B2, `(.L_x_115) ;  /* 0x0000010000027945 */ /* 0x000fe20003800200 */
[----:B------:R-:W-:-:S11]  /*2120*/  LOP3.LUT P0, RZ, R3, 0x3, RZ, 0xc0, !PT ;  /* 0x0000000303ff7812 */ /* 0x000fd6000780c0ff */
[----:B------:R-:W-:Y:S05]  /*2130*/  @!P1 BRA `(.L_x_116) ;  /* 0x0000000000349947 */ /* 0x000fea0003800000 */
[----:B------:R-:W-:-:S05]  /*2140*/  IADD3 R3, P1, PT, R2, UR7, RZ ;  /* 0x0000000702037c10 */ /* 0x000fca000ff3e0ff */
[----:B------:R-:W-:Y:S01]  /*2150*/  IMAD.X R6, RZ, RZ, UR8, P1 ;  /* 0x00000008ff067e24 */ /* 0x000fe200088e06ff */
[----:B------:R-:W-:-:S04]  /*2160*/  LEA R4, P1, R3, UR12, 0x3 ;  /* 0x0000000c03047c11 */ /* 0x000fc8000f8218ff */
[----:B------:R-:W-:-:S05]  /*2170*/  LEA.HI.X R5, R3, UR13, R6, 0x3, P1 ;  /* 0x0000000d03057c11 */ /* 0x000fca00088f1c06 */
[----:B------:R-:W2:Y:S04]  /*2180*/  LDG.E.64 R6, desc[UR16][R4.64] ;  /* 0x0000001004067981 */ /* 0x000ea8000c1e1b00 */
[----:B------:R-:W3:Y:S04]  /*2190*/  LDG.E.64 R10, desc[UR16][R4.64+0x1000] ;  /* 0x00100010040a7981 */ /* 0x000ee8000c1e1b00 */
[----:B------:R-:W4:Y:S04]  /*21a0*/  LDG.E.64 R12, desc[UR16][R4.64+0x2000] ;  /* 0x00200010040c7981 */ /* 0x000f28000c1e1b00 */
[----:B------:R-:W5:Y:S01]  /*21b0*/  LDG.E.64 R14, desc[UR16][R4.64+0x3000] ;  /* 0x00300010040e7981 */ /* 0x000f62000c1e1b00 */
[----:B------:R-:W-:Y:S01]  /*21c0*/  VIADD R2, R2, 0x800 ;  /* 0x0000080002027836 */ /* 0x000fe20000000000 */
[----:B--2---:R-:W-:-:S08]  /*21d0*/  DADD R6, R8, R6 ;  /* 0x0000000008067229 */ /* 0x004fd00000000006 */
[----:B---3--:R-:W-:-:S08]  /*21e0*/  DADD R6, R6, R10 ;  /* 0x0000000006067229 */ /* 0x008fd0000000000a */
[----:B----4-:R-:W-:-:S08]  /*21f0*/  DADD R6, R6, R12 ;  /* 0x0000000006067229 */ /* 0x010fd0000000000c */
[----:B-----5:R-:W-:-:S11]  /*2200*/  DADD R8, R6, R14 ;  /* 0x0000000006087229 */ /* 0x020fd6000000000e */
.L_x_116:
[----:B------:R-:W-:Y:S05]  /*2210*/  BSYNC.RECONVERGENT B2 ;  /* 0x0000000000027941 */ /* 0x000fea0003800200 */
.L_x_115:
[----:B------:R-:W-:Y:S05]  /*2220*/  @!P0 BRA `(.L_x_109) ;  /* 0x0000000000448947 */ /* 0x000fea0003800000 */
[----:B------:R-:W-:Y:S02]  /*2230*/  LOP3.LUT R0, R0, 0xffff, RZ, 0xc0, !PT ;  /* 0x0000ffff00007812 */ /* 0x000fe400078ec0ff */
[----:B------:R-:W-:Y:S02]  /*2240*/  IADD3 R2, P0, PT, R2, UR9, RZ ;  /* 0x0000000902027c10 */ /* 0x000fe4000ff1e0ff */
[----:B------:R-:W-:Y:S02]  /*2250*/  LEA.HI R0, R0, 0x1, RZ, 0x17 ;  /* 0x0000000100007811 */ /* 0x000fe400078fb8ff */
[----:B------:R-:W-:Y:S01]  /*2260*/  LEA R4, P1, R2, UR12, 0x3 ;  /* 0x0000000c02047c11 */ /* 0x000fe2000f8218ff */
[----:B------:R-:W-:Y:S01]  /*2270*/  IMAD.X R5, RZ, RZ, UR10, P0 ;  /* 0x0000000aff057e24 */ /* 0x000fe200080e06ff */
[----:B------:R-:W-:-:S04]  /*2280*/  LOP3.LUT R0, R0, 0x3, RZ, 0xc0, !PT ;  /* 0x0000000300007812 */ /* 0x000fc800078ec0ff */
[----:B------:R-:W-:Y:S01]  /*2290*/  LEA.HI.X R5, R2, UR13, R5, 0x3, P1 ;  /* 0x0000000d02057c11 */ /* 0x000fe200088f1c05 */
[----:B------:R-:W-:-:S07]  /*22a0*/  IMAD.MOV R0, RZ, RZ, -R0 ;  /* 0x000000ffff007224 */ /* 0x000fce00078e0a00 */
.L_x_117:
[----:B------:R-:W-:Y:S02]  /*22b0*/  IMAD.MOV.U32 R2, RZ, RZ, R4 ;  /* 0x000000ffff027224 */ /* 0x000fe400078e0004 */
[----:B------:R-:W-:-:S06]  /*22c0*/  IMAD.MOV.U32 R3, RZ, RZ, R5 ;  /* 0x000000ffff037224 */ /* 0x000fcc00078e0005 */
[----:B------:R-:W2:Y:S01]  /*22d0*/  LDG.E.64 R2, desc[UR16][R2.64] ;  /* 0x0000001002027981 */ /* 0x000ea2000c1e1b00 */
[----:B------:R-:W-:Y:S01]  /*22e0*/  VIADD R0, R0, 0x1 ;  /* 0x0000000100007836 */ /* 0x000fe20000000000 */
[----:B------:R-:W-:-:S04]  /*22f0*/  IADD3 R4, P1, PT, R4, 0x1000, RZ ;  /* 0x0000100004047810 */ /* 0x000fc80007f3e0ff */
[----:B------:R-:W-:Y:S01]  /*2300*/  ISETP.NE.AND P0, PT, R0, RZ, PT ;  /* 0x000000ff0000720c */ /* 0x000fe20003f05270 */
[----:B------:R-:W-:Y:S01]  /*2310*/  IMAD.X R5, RZ, RZ, R5, P1 ;  /* 0x000000ffff057224 */ /* 0x000fe200008e0605 */
[----:B--2---:R-:W-:-:S11]  /*2320*/  DADD R8, R2, R8 ;  /* 0x0000000002087229 */ /* 0x004fd60000000008 */
[----:B------:R-:W-:Y:S05]  /*2330*/  @P0 BRA `(.L_x_117) ;  /* 0xfffffffc00dc0947 */ /* 0x000fea000383ffff */
.L_x_109:
[----:B------:R-:W-:Y:S05]  /*2340*/  BSYNC.RECONVERGENT B1 ;  /* 0x0000000000017941 */ /* 0x000fea0003800200 */
.L_x_106:
[----:B------:R-:W0:Y:S01]  /*2350*/  S2R R0, SR_LANEID ;  /* 0x0000000000007919 */ /* 0x000e220000000000 */
[----:B------:R-:W-:Y:S04]  /*2360*/  SHFL.DOWN PT, R2, R8, 0x1, 0x1f ;  /* 0x08201f0008027f89 */ /* 0x000fe800000e0000 */
[----:B------:R-:W1:Y:S01]  /*2370*/  SHFL.DOWN PT, R3, R9, 0x1, 0x1f ;  /* 0x08201f0009037f89 */ /* 0x000e6200000e0000 */
[----:B------:R-:W2:Y:S01]  /*2380*/  S2R R11, SR_TID.X ;  /* 0x00000000000b7919 */ /* 0x000ea20000002100 */
        /* <DEDUP_REMOVED lines=20> */
[----:B------:R-:W-:Y:S02]  /*24d0*/  @!P1 MOV R7, 0x400 ;  /* 0x0000040000079802 */ /* 0x000fe40000000f00 */
[----:B--2---:R-:W-:Y:S01]  /*24e0*/  @!P1 SHF.R.U32.HI R6, RZ, 0x2, R11 ;  /* 0x00000002ff069819 */ /* 0x004fe2000001160b */
[----:B------:R-:W0:Y:S01]  /*24f0*/  SHFL.DOWN PT, R3, R9, 0x8, 0x1f ;  /* 0x09001f0009037f89 */ /* 0x000e2200000e0000 */
[----:B-1----:R-:W-:-:S02]  /*2500*/  @!P1 LEA R7, R10, R7, 0x18 ;  /* 0x000000070a079211 */ /* 0x002fc400078ec0ff */
[----:B------:R-:W-:-:S05]  /*2510*/  @!P1 LOP3.LUT R6, R6, 0xf8, RZ, 0xc0, !PT ;  /* 0x000000f806069812 */ /* 0x000fca00078ec0ff */
        /* <DEDUP_REMOVED lines=14> */
[----:B------:R-:W1:Y:S01]  /*2600*/  S2UR UR5, SR_CgaCtaId ;  /* 0x00000000000579c3 */ /* 0x000e620000008800 */
[----:B------:R-:W-:Y:S02]  /*2610*/  UMOV UR4, 0x400 ;  /* 0x0000040000047882 */ /* 0x000fe40000000000 */
[----:B-1----:R-:W-:-:S09]  /*2620*/  ULEA UR4, UR5, UR4, 0x18 ;  /* 0x0000000405047291 */ /* 0x002fd2000f8ec0ff */
[----:B0-----:R-:W0:Y:S04]  /*2630*/  LDS.64 R2, [UR4+0x18] ;  /* 0x00001804ff027984 */ /* 0x001e280008000a00 */
        /* <DEDUP_REMOVED lines=22> */
.L_x_105:
[----:B------:R-:W-:Y:S05]  /*27a0*/  BSYNC.RECONVERGENT B0 ;  /* 0x0000000000007941 */ /* 0x000fea0003800200 */
.L_x_90:
[----:B------:R-:W-:Y:S05]  /*27b0*/  @P0 EXIT ;  /* 0x000000000000094d */ /* 0x000fea0003800000 */
[----:B------:R-:W3:Y:S02]  /*27c0*/  LDCU.64 UR4, c[0x0][0x388] ;  /* 0x00007100ff0477ac */ /* 0x000ee40008000a00 */
[----:B---3--:R-:W-:-:S06]  /*27d0*/  UIMAD.WIDE.U32 UR4, UR18, 0x8, UR4 ;  /* 0x00000008120478a5 */ /* 0x008fcc000f8e0004 */
[----:B0-----:R-:W-:Y:S02]  /*27e0*/  IMAD.U32 R2, RZ, RZ, UR4 ;  /* 0x00000004ff027e24 */ /* 0x001fe4000f8e00ff */
[----:B--2---:R-:W-:-:S05]  /*27f0*/  IMAD.U32 R3, RZ, RZ, UR5 ;  /* 0x00000005ff037e24 */ /* 0x004fca000f8e00ff */
[----:B------:R-:W-:Y:S01]  /*2800*/  STG.E.64 desc[UR16][R2.64], R8 ;  /* 0x0000000802007986 */ /* 0x000fe2000c101b10 */
[----:B------:R-:W-:Y:S05]  /*2810*/  EXIT ;  /* 0x000000000000794d */ /* 0x000fea0003800000 */
.L_x_118:
        /* <DEDUP_REMOVED lines=14> */
.L_x_430:


//--------------------- .text._ZN3cub18CUB_300001_SM_10006detail6reduce28DeviceReduceSingleTileKernelINS2_10policy_hubIdyN4cuda3std3__44plusIdEEE10Policy1000EN6thrust24THRUST_300001_SM_1000_NS6detail15normal_iteratorINSD_10device_ptrIdEEEEPdyS9_ddNS7_10__identityEEEvT0_T1_T2_T3_T4_T6_ --------------------------
	.section	.text._ZN3cub18CUB_300001_SM_10006detail6reduce28DeviceReduceSingleTileKernelINS2_10policy_hubIdyN4cuda3std3__44plusIdEEE10Policy1000EN6thrust24THRUST_300001_SM_1000_NS6detail15normal_iteratorINSD_10device_ptrIdEEEEPdyS9_ddNS7_10__identityEEEvT0_T1_T2_T3_T4_T6_,"ax",@progbits
	.align	128
        .global         _ZN3cub18CUB_300001_SM_10006detail6reduce28DeviceReduceSingleTileKernelINS2_10policy_hubIdyN4cuda3std3__44plusIdEEE10Policy1000EN6thrust24THRUST_300001_SM_1000_NS6detail15normal_iteratorINSD_10device_ptrIdEEEEPdyS9_ddNS7_10__identityEEEvT0_T1_T2_T3_T4_T6_
        .type           _ZN3cub18CUB_300001_SM_10006detail6reduce28DeviceReduceSingleTileKernelINS2_10policy_hubIdyN4cuda3std3__44plusIdEEE10Policy1000EN6thrust24THRUST_300001_SM_1000_NS6detail15normal_iteratorINSD_10device_ptrIdEEEEPdyS9_ddNS7_10__identityEEEvT0_T1_T2_T3_T4_T6_,@function
        .size           _ZN3cub18CUB_300001_SM_10006detail6reduce28DeviceReduceSingleTileKernelINS2_10policy_hubIdyN4cuda3std3__44plusIdEEE10Policy1000EN6thrust24THRUST_300001_SM_1000_NS6detail15normal_iteratorINSD_10device_ptrIdEEEEPdyS9_ddNS7_10__identityEEEvT0_T1_T2_T3_T4_T6_,(.L_x_431 - _ZN3cub18CUB_300001_SM_10006detail6reduce28DeviceReduceSingleTileKernelINS2_10policy_hubIdyN4cuda3std3__44plusIdEEE10Policy1000EN6thrust24THRUST_300001_SM_1000_NS6detail15normal_iteratorINSD_10device_ptrIdEEEEPdyS9_ddNS7_10__identityEEEvT0_T1_T2_T3_T4_T6_)
        .other          _ZN3cub18CUB_300001_SM_10006detail6reduce28DeviceReduceSingleTileKernelINS2_10policy_hubIdyN4cuda3std3__44plusIdEEE10Policy1000EN6thrust24THRUST_300001_SM_1000_NS6detail15normal_iteratorINSD_10device_ptrIdEEEEPdyS9_ddNS7_10__identityEEEvT0_T1_T2_T3_T4_T6_,@"STO_CUDA_ENTRY STV_DEFAULT"
_ZN3cub18CUB_300001_SM_10006detail6reduce28DeviceReduceSingleTileKernelINS2_10policy_hubIdyN4cuda3std3__44plusIdEEE10Policy1000EN6thrust24THRUST_300001_SM_1000_NS6detail15normal_iteratorINSD_10device_ptrIdEEEEPdyS9_ddNS7_10__identityEEEvT0_T1_T2_T3_T4_T6_:
.text._ZN3cub18CUB_300001_SM_10006detail6reduce28DeviceReduceSingleTileKernelINS2_10policy_hubIdyN4cuda3std3__44plusIdEEE10Policy1000EN6thrust24THRUST_300001_SM_1000_NS6detail15normal_iteratorINSD_10device_ptrIdEEEEPdyS9_ddNS7_10__identityEEEvT0_T1_T2_T3_T4_T6_:
[----:B------:R-:W-:Y:S01]  /*0000*/  LDC R1, c[0x0][0x37c] ;  /* 0x0000df00ff017b82 */ /* 0x000fe20000000800 */
[----:B------:R-:W0:Y:S01]  /*0010*/  LDCU.64 UR4, c[0x0][0x390] ;  /* 0x00007200ff0477ac */ /* 0x000e220008000a00 */
[----:B------:R-:W1:Y:S01]  /*0020*/  LDCU.64 UR6, c[0x0][0x358] ;  /* 0x00006b00ff0677ac */ /* 0x000e620008000a00 */
[----:B0-----:R-:W-:Y:S02]  /*0030*/  IMAD.U32 R8, RZ, RZ, UR4 ;  /* 0x00000004ff087e24 */ /* 0x001fe4000f8e00ff */
[----:B------:R-:W-:-:S03]  /*0040*/  IMAD.U32 R9, RZ, RZ, UR5 ;  /* 0x00000005ff097e24 */ /* 0x000fc6000f8e00ff */
[----:B------:R-:W-:-:S04]  /*0050*/  ISETP.NE.U32.AND P0, PT, R8, RZ, PT ;  /* 0x000000ff0800720c */ /* 0x000fc80003f05070 */
[----:B------:R-:W-:-:S13]  /*0060*/  ISETP.NE.AND.EX P0, PT, R9, RZ, PT, P0 ;  /* 0x000000ff0900720c */ /* 0x000fda0003f05300 */
        /* <DEDUP_REMOVED lines=8> */
.L_x_119:
[----:B------:R-:W-:Y:S01]  /*00f0*/  ISETP.GT.U32.AND P0, PT, R8, 0xdff, PT ;  /* 0x00000dff0800780c */ /* 0x000fe20003f04070 */
[----:B------:R-:W-:Y:S03]  /*0100*/  BSSY.RECONVERGENT B0, `(.L_x_120) ;  /* 0x000024d000007945 */ /* 0x000fe60003800200 */
[----:B------:R-:W-:-:S13]  /*0110*/  ISETP.GT.U32.AND.EX P0, PT, R9, RZ, PT, P0 ;  /* 0x000000ff0900720c */ /* 0x000fda0003f04100 */
[----:B------:R-:W-:Y:S05]  /*0120*/  @P0 BRA `(.L_x_121) ;  /* 0x0000001400340947 */ /* 0x000fea0003800000 */
[----:B------:R-:W0:Y:S01]  /*0130*/  S2R R0, SR_TID.X ;  /* 0x0000000000007919 */ /* 0x000e220000002100 */
[----:B------:R-:W-:Y:S01]  /*0140*/  BSSY.RECONVERGENT B1, `(.L_x_122) ;  /* 0x0000009000017945 */ /* 0x000fe20003800200 */
[----:B------:R-:W-:Y:S02]  /*0150*/  CS2R R4, SRZ ;  /* 0x0000000000047805 */ /* 0x000fe4000001ff00 */
[----:B0-----:R-:W-:Y:S01]  /*0160*/  ISETP.GE.U32.AND P0, PT, R0, R8, PT ;  /* 0x000000080000720c */ /* 0x001fe20003f06070 */
[----:B------:R-:W-:-:S12]  /*0170*/  IMAD.MOV.U32 R2, RZ, RZ, R0 ;  /* 0x000000ffff027224 */ /* 0x000fd800078e0000 */
[----:B------:R-:W-:Y:S05]  /*0180*/  @P0 BRA `(.L_x_123) ;  /* 0x0000000000100947 */ /* 0x000fea0003800000 */
[----:B------:R-:W0:Y:S02]  /*0190*/  LDC.64 R4, c[0x0][0x380] ;  /* 0x0000e000ff047b82 */ /* 0x000e240000000a00 */
[----:B0-----:R-:W-:-:S06]  /*01a0*/  IMAD.WIDE.U32 R4, R0, 0x8, R4 ;  /* 0x0000000800047825 */ /* 0x001fcc00078e0004 */
[----:B------:R-:W5:Y:S01]  /*01b0*/  LDG.E.64 R4, desc[UR6][R4.64] ;  /* 0x0000000604047981 */ /* 0x000f62000c1e1b00 */
[----:B------:R-:W-:-:S07]  /*01c0*/  VIADD R2, R0, 0x200 ;  /* 0x0000020000027836 */ /* 0x000fce0000000000 */
.L_x_123:
[----:B------:R-:W-:Y:S05]  /*01d0*/  BSYNC.RECONVERGENT B1 ;  /* 0x0000000000017941 */ /* 0x000fea0003800200 */
.L_x_122:
[----:B------:R-:W-:Y:S01]  /*01e0*/  ISETP.GE.U32.AND P0, PT, R2, R8, PT ;  /* 0x000000080200720c */ /* 0x000fe20003f06070 */
[----:B------:R-:W-:-:S12]  /*01f0*/  BSSY.RECONVERGENT B1, `(.L_x_124) ;  /* 0x000006d000017945 */ /* 0x000fd80003800200 */
[----:B------:R-:W-:Y:S05]  /*0200*/  @P0 BRA `(.L_x_125) ;  /* 0x0000000400ac0947 */ /* 0x000fea0003800000 */
[----:B------:R-:W-:Y:S01]  /*0210*/  LOP3.LUT R3, RZ, R2, RZ, 0x33, !PT ;  /* 0x00000002ff037212 */ /* 0x000fe200078e33ff */
[----:B------:R-:W-:Y:S04]  /*0220*/  BSSY.RECONVERGENT B2, `(.L_x_126) ;  /* 0x0000033000027945 */ /* 0x000fe80003800200 */
[----:B------:R-:W-:-:S05]  /*0230*/  IMAD.IADD R6, R3, 0x1, R8 ;  /* 0x0000000103067824 */ /* 0x000fca00078e0208 */
[C---:B------:R-:W-:Y:S02]  /*0240*/  ISETP.GE.U32.AND P1, PT, R6.reuse, 0x1e00, PT ;  /* 0x00001e000600780c */ /* 0x040fe40003f26070 */
[----:B------:R-:W-:-:S04]  /*0250*/  LEA.HI R3, R6, 0x1, RZ, 0x17 ;  /* 0x0000000106037811 */ /* 0x000fc800078fb8ff */
[----:B------:R-:W-:-:S04]  /*0260*/  LOP3.LUT R43, R3, 0xf, RZ, 0xc0, !PT ;  /* 0x0000000f032b7812 */ /* 0x000fc800078ec0ff */
[----:B------:R-:W-:-:S03]  /*0270*/  ISETP.NE.AND P0, PT, R43, RZ, PT ;  /* 0x000000ff2b00720c */ /* 0x000fc60003f05270 */
[----:B------:R-:W-:Y:S10]  /*0280*/  @!P1 BRA `(.L_x_127) ;  /* 0x0000000000b09947 */ /* 0x000ff40003800000 */
[----:B------:R-:W0:Y:S01]  /*0290*/  LDC.64 R6, c[0x0][0x380] ;  /* 0x0000e000ff067b82 */ /* 0x000e220000000a00 */
[----:B------:R-:W-:-:S05]  /*02a0*/  LOP3.LUT R42, R3, 0xfffff0, RZ, 0xc0, !PT ;  /* 0x00fffff0032a7812 */ /* 0x000fca00078ec0ff */
[----:B------:R-:W-:Y:S02]  /*02b0*/  IMAD.MOV R42, RZ, RZ, -R42 ;  /* 0x000000ffff2a7224 */ /* 0x000fe400078e0a2a */
[----:B0-----:R-:W-:-:S03]  /*02c0*/  IMAD.WIDE.U32 R6, R2, 0x8, R6 ;  /* 0x0000000802067825 */ /* 0x001fc600078e0006 */
[----:B------:R-:W-:-:S05]  /*02d0*/  IADD3 R6, P1, PT, R6, 0x8000, RZ ;  /* 0x0000800006067810 */ /* 0x000fca0007f3e0ff */
[----:B------:R-:W-:-:S08]  /*02e0*/  IMAD.X R7, RZ, RZ, R7, P1 ;  /* 0x000000ffff077224 */ /* 0x000fd000008e0607 */
.L_x_128:
[----:B------:R-:W2:Y:S04]  /*02f0*/  LDG.E.64 R10, desc[UR6][R6.64+-0x8000] ;  /* 0xff800006060a7981 */ /* 0x000ea8000c1e1b00 */
[----:B------:R-:W3:Y:S04]  /*0300*/  LDG.E.64 R12, desc[UR6][R6.64+-0x7000] ;  /* 0xff900006060c7981 */ /* 0x000ee8000c1e1b00 */
[----:B------:R-:W4:Y:S04]  /*0310*/  LDG.E.64 R14, desc[UR6][R6.64+-0x6000] ;  /* 0xffa00006060e7981 */ /* 0x000f28000c1e1b00 */
        /* <DEDUP_REMOVED lines=12> */
[----:B------:R0:W4:Y:S01]  /*03e0*/  LDG.E.64 R40, desc[UR6][R6.64+0x7000] ;  /* 0x0070000606287981 */ /* 0x000122000c1e1b00 */
[----:B------:R-:W-:-:S02]  /*03f0*/  VIADD R42, R42, 0x10 ;  /* 0x000000102a2a7836 */ /* 0x000fc40000000000 */
[----:B------:R-:W-:-:S03]  /*0400*/  VIADD R2, R2, 0x2000 ;  /* 0x0000200002027836 */ /* 0x000fc60000000000 */
[----:B------:R-:W-:Y:S02]  /*0410*/  ISETP.NE.AND P1, PT, R42, RZ, PT ;  /* 0x000000ff2a00720c */ /* 0x000fe40003f25270 */
[----:B0-----:R-:W-:-:S05]  /*0420*/  IADD3 R6, P2, PT, R6, 0x10000, RZ ;  /* 0x0001000006067810 */ /* 0x001fca0007f5e0ff */
[----:B------:R-:W-:Y:S01]  /*0430*/  IMAD.X R7, RZ, RZ, R7, P2 ;  /* 0x000000ffff077224 */ /* 0x000fe200010e0607 */
        /* <DEDUP_REMOVED lines=16> */
[----:B------:R-:W-:Y:S10]  /*0540*/  @P1 BRA `(.L_x_128) ;  /* 0xfffffffc00681947 */ /* 0x000ff4000383ffff */
.L_x_127:
[----:B------:R-:W-:Y:S05]  /*0550*/  BSYNC.RECONVERGENT B2 ;  /* 0x0000000000027941 */ /* 0x000fea0003800200 */
.L_x_126:
[----:B------:R-:W-:Y:S05]  /*0560*/  @!P0 BRA `(.L_x_125) ;  /* 0x0000000000d48947 */ /* 0x000fea0003800000 */
[----:B------:R-:W-:Y:S01]  /*0570*/  ISETP.GE.U32.AND P0, PT, R43, 0x8, PT ;  /* 0x000000082b00780c */ /* 0x000fe20003f06070 */
[----:B------:R-:W-:Y:S01]  /*0580*/  BSSY.RECONVERGENT B2, `(.L_x_129) ;  /* 0x0000017000027945 */ /* 0x000fe20003800200 */
[----:B------:R-:W-:-:S04]  /*0590*/  LOP3.LUT R26, R3, 0x7, RZ, 0xc0, !PT ;  /* 0x00000007031a7812 */ /* 0x000fc800078ec0ff */
[----:B------:R-:W-:-:S07]  /*05a0*/  ISETP.NE.AND P1, PT, R26, RZ, PT ;  /* 0x000000ff1a00720c */ /* 0x000fce0003f25270 */
[----:B------:R-:W-:Y:S06]  /*05b0*/  @!P0 BRA `(.L_x_130) ;  /* 0x00000000004c8947 */ /* 0x000fec0003800000 */
[----:B------:R-:W0:Y:S02]  /*05c0*/  LDC.64 R6, c[0x0][0x380] ;  /* 0x0000e000ff067b82 */ /* 0x000e240000000a00 */
[----:B0-----:R-:W-:-:S05]  /*05d0*/  IMAD.WIDE R6, R2, 0x8, R6 ;  /* 0x0000000802067825 */ /* 0x001fca00078e0206 */
        /* <DEDUP_REMOVED lines=17> */
.L_x_130:
[----:B------:R-:W-:Y:S05]  /*06f0*/  BSYNC.RECONVERGENT B2 ;  /* 0x0000000000027941 */ /* 0x000fea0003800200 */
.L_x_129:
        /* <DEDUP_REMOVED lines=17> */
.L_x_132:
[----:B------:R-:W-:Y:S05]  /*0810*/  BSYNC.RECONVERGENT B2 ;  /* 0x0000000000027941 */ /* 0x000fea0003800200 */
.L_x_131:
[----:B------:R-:W-:Y:S05]  /*0820*/  @!P1 BRA `(.L_x_125) ;  /* 0x0000000000249947 */ /* 0x000fea0003800000 */
[----:B------:R-:W0:Y:S01]  /*0830*/  LDC.64 R10, c[0x0][0x380] ;  /* 0x0000e000ff0a7b82 */ /* 0x000e220000000a00 */
[----:B------:R-:W-:-:S07]  /*0840*/  IMAD.MOV R3, RZ, RZ, -R3 ;  /* 0x000000ffff037224 */ /* 0x000fce00078e0a03 */
.L_x_133:
[----:B0-----:R-:W-:-:S06]  /*0850*/  IMAD.WIDE R6, R2, 0x8, R10 ;  /* 0x0000000802067825 */ /* 0x001fcc00078e020a */
[----:B------:R-:W2:Y:S01]  /*0860*/  LDG.E.64 R6, desc[UR6][R6.64] ;  /* 0x0000000606067981 */ /* 0x000ea2000c1e1b00 */
[----:B------:R-:W-:Y:S02]  /*0870*/  VIADD R3, R3, 0x1 ;  /* 0x0000000103037836 */ /* 0x000fe40000000000 */
[----:B------:R-:W-:-:S03]  /*0880*/  VIADD R2, R2, 0x200 ;  /* 0x0000020002027836 */ /* 0x000fc60000000000 */
[----:B------:R-:W-:Y:S01]  /*0890*/  ISETP.NE.AND P0, PT, R3, RZ, PT ;  /* 0x000000ff0300720c */ /* 0x000fe20003f05270 */
[----:B--2--5:R-:W-:-:S12]  /*08a0*/  DADD R4, R6, R4 ;  /* 0x0000000006047229 */ /* 0x024fd80000000004 */
[----:B------:R-:W-:Y:S05]  /*08b0*/  @P0 BRA `(.L_x_133) ;  /* 0xfffffffc00e40947 */ /* 0x000fea000383ffff */
.L_x_125:
[----:B------:R-:W-:Y:S05]  /*08c0*/  BSYNC.RECONVERGENT B1 ;  /* 0x0000000000017941 */ /* 0x000fea0003800200 */
.L_x_124:
[----:B------:R-:W-:-:S04]  /*08d0*/  ISETP.GE.U32.AND P0, PT, R8, 0x200, PT ;  /* 0x000002000800780c */ /* 0x000fc80003f06070 */
[----:B------:R-:W-:-:S13]  /*08e0*/  ISETP.GE.U32.AND.EX P0, PT, R9, RZ, PT, P0 ;  /* 0x000000ff0900720c */ /* 0x000fda0003f06100 */
        /* <DEDUP_REMOVED lines=32> */
[----:B------:R-:W-:Y:S02]  /*0af0*/  ISETP.GT.AND P0, PT, R10, 0xf, PT ;  /* 0x0000000f0a00780c */ /* 0x000fe40003f04270 */
[----:B------:R-:W-:Y:S01]  /*0b00*/  @!P1 LOP3.LUT R8, R4, 0xf8, RZ, 0xc0, !PT ;  /* 0x000000f804089812 */ /* 0x000fe200078ec0ff */
[----:B------:R-:W0:Y:S04]  /*0b10*/  SHFL.DOWN PT, R3, R7, 0x10, 0x1f ;  /* 0x0a001f0007037f89 */ /* 0x000e2800000e0000 */
[----:B------:R-:W-:Y:S01]  /*0b20*/  @!P1 IMAD.IADD R9, R8, 0x1, R9 ;  /* 0x0000000108099824 */ /* 0x000fe200078e0209 */
[----:B0-----:R-:W-:-:S07]  /*0b30*/  DADD R4, R2, R6 ;  /* 0x0000000002047229 */ /* 0x001fce0000000006 */
[----:B------:R0:W-:Y:S01]  /*0b40*/  @!P1 STS.64 [R9+0x10], R4 ;  /* 0x0000100409009388 */ /* 0x0001e20000000a00 */
[----:B------:R-:W-:Y:S01]  /*0b50*/  BAR.SYNC.DEFER_BLOCKING 0x0 ;  /* 0x0000000000007b1d */ /* 0x000fe20000010000 */
[----:B------:R-:W-:Y:S02]  /*0b60*/  ISETP.NE.AND P1, PT, R0, RZ, PT ;  /* 0x000000ff0000720c */ /* 0x000fe40003f25270 */
[----:B------:R-:W-:Y:S02]  /*0b70*/  FSEL R2, R6, R4, P0 ;  /* 0x0000000406027208 */ /* 0x000fe40000000000 */
[----:B------:R-:W-:-:S09]  /*0b80*/  FSEL R3, R7, R5, P0 ;  /* 0x0000000507037208 */ /* 0x000fd20000000000 */
[----:B0-----:R-:W-:Y:S05]  /*0b90*/  @P1 BRA `(.L_x_135) ;  /* 0x00000018008c1947 */ /* 0x001fea0003800000 */
        /* <DEDUP_REMOVED lines=27> */
.L_x_134:
[----:B------:R-:W-:Y:S01]  /*0d50*/  LOP3.LUT R2, R0, 0x3e0, RZ, 0xc0, !PT ;  /* 0x000003e000027812 */ /* 0x000fe200078ec0ff */
[----:B------:R-:W0:Y:S03]  /*0d60*/  S2R R12, SR_LANEID ;  /* 0x00000000000c7919 */ /* 0x000e260000000000 */
[----:B------:R-:W-:Y:S01]  /*0d70*/  LOP3.LUT R7, RZ, R2, RZ, 0x33, !PT ;  /* 0x00000002ff077212 */ /* 0x000fe200078e33ff */
[----:B------:R-:W-:-:S04]  /*0d80*/  VIADD R3, R2, 0x20 ;  /* 0x0000002002037836 */ /* 0x000fc80000000000 */
[----:B------:R-:W-:Y:S01]  /*0d90*/  IMAD.IADD R7, R7, 0x1, R8 ;  /* 0x0000000107077824 */ /* 0x000fe200078e0208 */
[----:B------:R-:W-:-:S04]  /*0da0*/  ISETP.GT.U32.AND P0, PT, R3, R8, PT ;  /* 0x000000080300720c */ /* 0x000fc80003f04070 */
[----:B------:R-:W-:-:S05]  /*0db0*/  SEL R13, R7, 0x1f, P0 ;  /* 0x0000001f070d7807 */ /* 0x000fca0000000000 */
[----:B-----5:R-:W-:Y:S04]  /*0dc0*/  SHFL.DOWN PT, R2, R4, 0x1, R13 ;  /* 0x0820000004027989 */ /* 0x020fe800000e000d */
[----:B------:R-:W1:Y:S01]  /*0dd0*/  SHFL.DOWN PT, R3, R5, 0x1, R13 ;  /* 0x0820000005037989 */ /* 0x000e6200000e000d */
[C---:B0-----:R-:W-:Y:S01]  /*0de0*/  ISETP.GE.AND P0, PT, R12.reuse, R13, PT ;  /* 0x0000000d0c00720c */ /* 0x041fe20003f06270 */
[C---:B------:R-:W-:Y:S01]  /*0df0*/  VIADD R10, R12.reuse, 0x2 ;  /* 0x000000020c0a7836 */ /* 0x040fe20000000000 */
[----:B------:R-:W-:Y:S01]  /*0e00*/  ISETP.NE.AND P1, PT, R12, RZ, PT ;  /* 0x000000ff0c00720c */ /* 0x000fe20003f25270 */
[----:B-1----:R-:W-:-:S10]  /*0e10*/  DADD R2, R2, R4 ;  /* 0x0000000002027229 */ /* 0x002fd40000000004 */
[----:B------:R-:W-:Y:S01]  /*0e20*/  FSEL R6, R2, R4, !P0 ;  /* 0x0000000402067208 */ /* 0x000fe20004000000 */
[----:B------:R-:W-:Y:S01]  /*0e30*/  VIADD R4, R12, 0x4 ;  /* 0x000000040c047836 */ /* 0x000fe20000000000 */
[----:B------:R-:W-:Y:S02]  /*0e40*/  FSEL R7, R3, R5, !P0 ;  /* 0x0000000503077208 */ /* 0x000fe40004000000 */
[----:B------:R-:W-:Y:S01]  /*0e50*/  ISETP.GT.AND P0, PT, R10, R13, PT ;  /* 0x0000000d0a00720c */ /* 0x000fe20003f04270 */
[----:B------:R-:W-:Y:S04]  /*0e60*/  SHFL.DOWN PT, R2, R6, 0x2, R13 ;  /* 0x0840000006027989 */ /* 0x000fe800000e000d */
[----:B------:R-:W0:Y:S02]  /*0e70*/  SHFL.DOWN PT, R3, R7, 0x2, R13 ;  /* 0x0840000007037989 */ /* 0x000e2400000e000d */
[----:B0-----:R-:W-:-:S10]  /*0e80*/  DADD R2, R2, R6 ;  /* 0x0000000002027229 */ /* 0x001fd40000000006 */
[----:B------:R-:W-:Y:S01]  /*0e90*/  FSEL R10, R6, R2, P0 ;  /* 0x00000002060a7208 */ /* 0x000fe20000000000 */
[----:B------:R-:W-:Y:S01]  /*0ea0*/  VIADD R6, R12, 0x8 ;  /* 0x000000080c067836 */ /* 0x000fe20000000000 */
[----:B------:R-:W-:Y:S02]  /*0eb0*/  FSEL R11, R7, R3, P0 ;  /* 0x00000003070b7208 */ /* 0x000fe40000000000 */
[----:B------:R-:W-:Y:S01]  /*0ec0*/  ISETP.GT.AND P0, PT, R4, R13, PT ;  /* 0x0000000d0400720c */ /* 0x000fe20003f04270 */
[----:B------:R-:W-:Y:S04]  /*0ed0*/  SHFL.DOWN PT, R2, R10, 0x4, R13 ;  /* 0x088000000a027989 */ /* 0x000fe800000e000d */
[----:B------:R-:W0:Y:S02]  /*0ee0*/  SHFL.DOWN PT, R3, R11, 0x4, R13 ;  /* 0x088000000b037989 */ /* 0x000e2400000e000d */
[----:B0-----:R-:W-:-:S10]  /*0ef0*/  DADD R2, R2, R10 ;  /* 0x0000000002027229 */ /* 0x001fd4000000000a */
[----:B------:R-:W-:Y:S02]  /*0f00*/  FSEL R4, R10, R2, P0 ;  /* 0x000000020a047208 */ /* 0x000fe40000000000 */
[----:B------:R-:W-:Y:S02]  /*0f10*/  FSEL R5, R11, R3, P0 ;  /* 0x000000030b057208 */ /* 0x000fe40000000000 */
[----:B------:R-:W-:Y:S01]  /*0f20*/  ISETP.GT.AND P0, PT, R6, R13, PT ;  /* 0x0000000d0600720c */ /* 0x000fe20003f04270 */
[----:B------:R-:W-:Y:S01]  /*0f30*/  SHFL.DOWN PT, R2, R4, 0x8, R13 ;  /* 0x0900000004027989 */ /* 0x000fe200000e000d */
[----:B------:R-:W-:-:S03]  /*0f40*/  @!P1 MOV R10, 0x400 ;  /* 0x00000400000a9802 */ /* 0x000fc60000000f00 */
[----:B------:R-:W0:Y:S01]  /*0f50*/  SHFL.DOWN PT, R3, R5, 0x8, R13 ;  /* 0x0900000005037989 */ /* 0x000e2200000e000d */
[----:B------:R-:W1:Y:S01]  /*0f60*/  @!P1 S2R R11, SR_CgaCtaId ;  /* 0x00000000000b9919 */ /* 0x000e620000008800 */
[----:B0-----:R-:W-:-:S10]  /*0f70*/  DADD R2, R2, R4 ;  /* 0x0000000002027229 */ /* 0x001fd40000000004 */
[----:B------:R-:W-:Y:S01]  /*0f80*/  FSEL R6, R4, R2, P0 ;  /* 0x0000000204067208 */ /* 0x000fe20000000000 */
[----:B------:R-:W-:Y:S01]  /*0f90*/  VIADD R4, R12, 0x10 ;  /* 0x000000100c047836 */ /* 0x000fe20000000000 */
[----:B------:R-:W-:Y:S02]  /*0fa0*/  FSEL R7, R5, R3, P0 ;  /* 0x0000000305077208 */ /* 0x000fe40000000000 */
[----:B------:R-:W-:Y:S01]  /*0fb0*/  @!P1 SHF.R.U32.HI R5, RZ, 0x2, R0 ;  /* 0x00000002ff059819 */ /* 0x000fe20000011600 */
[----:B------:R-:W-:Y:S01]  /*0fc0*/  SHFL.DOWN PT, R2, R6, 0x10, R13 ;  /* 0x0a00000006027989 */ /* 0x000fe200000e000d */
[----:B-1----:R-:W-:Y:S02]  /*0fd0*/  @!P1 LEA R10, R11, R10, 0x18 ;  /* 0x0000000a0b0a9211 */ /* 0x002fe400078ec0ff */
[----:B------:R-:W-:Y:S01]  /*0fe0*/  @!P1 LOP3.LUT R5, R5, 0xf8, RZ, 0xc0, !PT ;  /* 0x000000f805059812 */ /* 0x000fe200078ec0ff */
[----:B------:R-:W0:Y:S01]  /*0ff0*/  SHFL.DOWN PT, R3, R7, 0x10, R13 ;  /* 0x0a00000007037989 */ /* 0x000e2200000e000d */
[----:B------:R-:W-:-:S03]  /*1000*/  ISETP.GT.AND P0, PT, R4, R13, PT ;  /* 0x0000000d0400720c */ /* 0x000fc60003f04270 */
[----:B------:R-:W-:Y:S01]  /*1010*/  @!P1 IMAD.IADD R5, R5, 0x1, R10 ;  /* 0x0000000105059824 */ /* 0x000fe200078e020a */
[----:B0-----:R-:W-:-:S10]  /*1020*/  DADD R2, R2, R6 ;  /* 0x0000000002027229 */ /* 0x001fd40000000006 */
[----:B------:R-:W-:Y:S02]  /*1030*/  FSEL R2, R6, R2, P0 ;  /* 0x0000000206027208 */ /* 0x000fe40000000000 */
[----:B------:R-:W-:-:S05]  /*1040*/  FSEL R3, R7, R3, P0 ;  /* 0x0000000307037208 */ /* 0x000fca0000000000 */
[----:B------:R0:W-:Y:S01]  /*1050*/  @!P1 STS.64 [R5+0x10], R2 ;  /* 0x0000100205009388 */ /* 0x0001e20000000a00 */
[----:B------:R-:W-:Y:S01]  /*1060*/  BAR.SYNC.DEFER_BLOCKING 0x0 ;  /* 0x0000000000007b1d */ /* 0x000fe20000010000 */
[----:B------:R-:W-:-:S13]  /*1070*/  ISETP.NE.AND P1, PT, R0, RZ, PT ;  /* 0x000000ff0000720c */ /* 0x000fda0003f25270 */
[----:B0-----:R-:W-:Y:S05]  /*1080*/  @P1 BRA `(.L_x_135) ;  /* 0x0000001400501947 */ /* 0x001fea0003800000 */
[----:B------:R-:W0:Y:S01]  /*1090*/  S2UR UR5, SR_CgaCtaId ;  /* 0x00000000000579c3 */ /* 0x000e220000008800 */
[----:B------:R-:W-:Y:S01]  /*10a0*/  UMOV UR4, 0x400 ;  /* 0x0000040000047882 */ /* 0x000fe20000000000 */
[----:B------:R-:W-:-:S04]  /*10b0*/  ISETP.GT.U32.AND P0, PT, R8, 0x20, PT ;  /* 0x000000200800780c */ /* 0x000fc80003f04070 */
[----:B------:R-:W-:Y:S01]  /*10c0*/  ISETP.GT.U32.AND.EX P0, PT, R9, RZ, PT, P0 ;  /* 0x000000ff0900720c */ /* 0x000fe20003f04100 */
[----:B0-----:R-:W-:-:S09]  /*10d0*/  ULEA UR4, UR5, UR4, 0x18 ;  /* 0x0000000405047291 */ /* 0x001fd2000f8ec0ff */
[----:B------:R-:W0:Y:S04]  /*10e0*/  LDS.64 R4, [UR4+0x18] ;  /* 0x00001804ff047984 */ /* 0x000e280008000a00 */
[----:B------:R-:W1:Y:S01]  /*10f0*/  LDS.128 R12, [UR4+0x20] ;  /* 0x00002004ff0c7984 */ /* 0x000e620008000c00 */
[----:B0-----:R-:W-:-:S10]  /*1100*/  DADD R4, R2, R4 ;  /* 0x0000000002047229 */ /* 0x001fd40000000004 */
[----:B------:R-:W-:Y:S02]  /*1110*/  FSEL R2, R4, R2, P0 ;  /* 0x0000000204027208 */ /* 0x000fe40000000000 */
[----:B------:R-:W-:Y:S02]  /*1120*/  FSEL R3, R5, R3, P0 ;  /* 0x0000000305037208 */ /* 0x000fe40000000000 */
[----:B------:R-:W0:Y:S01]  /*1130*/  LDS.128 R4, [UR4+0x30] ;  /* 0x00003004ff047984 */ /* 0x000e220008000c00 */
[----:B------:R-:W-:-:S03]  /*1140*/  ISETP.GT.U32.AND P0, PT, R8, 0x40, PT ;  /* 0x000000400800780c */ /* 0x000fc60003f04070 */
[----:B-1----:R-:W-:Y:S01]  /*1150*/  DADD R12, R12, R2 ;  /* 0x000000000c0c7229 */ /* 0x002fe20000000002 */
[----:B------:R-:W-:-:S09]  /*1160*/  ISETP.GT.U32.AND.EX P0, PT, R9, RZ, PT, P0 ;  /* 0x000000ff0900720c */ /* 0x000fd20003f04100 */
[----:B------:R-:W-:Y:S02]  /*1170*/  FSEL R2, R12, R2, P0 ;  /* 0x000000020c027208 */ /* 0x000fe40000000000 */
[----:B------:R-:W-:Y:S02]  /*1180*/  FSEL R3, R13, R3, P0 ;  /* 0x000000030d037208 */ /* 0x000fe40000000000 */
[----:B------:R-:W-:-:S04]  /*1190*/  ISETP.GT.U32.AND P0, PT, R8, 0x60, PT ;  /* 0x000000600800780c */ /* 0x000fc80003f04070 */
[----:B------:R-:W-:Y:S01]  /*11a0*/  DADD R14, R2, R14 ;  /* 0x00000000020e7229 */ /* 0x000fe2000000000e */
[----:B------:R-:W-:-:S09]  /*11b0*/  ISETP.GT.U32.AND.EX P0, PT, R9, RZ, PT, P0 ;  /* 0x000000ff0900720c */ /* 0x000fd20003f04100 */
[----:B------:R-:W-:Y:S02]  /*11c0*/  FSEL R2, R14, R2, P0 ;  /* 0x000000020e027208 */ /* 0x000fe40000000000 */
[----:B------:R-:W-:Y:S02]  /*11d0*/  FSEL R3, R15, R3, P0 ;  /* 0x000000030f037208 */ /* 0x000fe40000000000 */
[----:B------:R-:W1:Y:S01]  /*11e0*/  LDS.128 R12, [UR4+0x40] ;  /* 0x00004004ff0c7984 */ /* 0x000e620008000c00 */
[----:B------:R-:W-:-:S03]  /*11f0*/  ISETP.GT.U32.AND P0, PT, R8, 0x80, PT ;  /* 0x000000800800780c */ /* 0x000fc60003f04070 */
[----:B0-----:R-:W-:Y:S01]  /*1200*/  DADD R4, R4, R2 ;  /* 0x0000000004047229 */ /* 0x001fe20000000002 */
        /* <DEDUP_REMOVED lines=52> */
[----:B------:R-:W-:-:S04]  /*1550*/  ISETP.GT.U32.AND P0, PT, R8, 0x1c0, PT ;  /* 0x000001c00800780c */ /* 0x000fc80003f04070 */
        /* <DEDUP_REMOVED lines=8> */
[----:B------:R-:W-:Y:S01]  /*15e0*/  FSEL R3, R15, R3, P0 ;  /* 0x000000030f037208 */ /* 0x000fe20000000000 */
[----:B------:R-:W-:Y:S06]  /*15f0*/  BRA `(.L_x_135) ;  /* 0x0000000c00f47947 */ /* 0x000fec0003800000 */
.L_x_121:
[----:B------:R-:W0:Y:S01]  /*1600*/  S2R R0, SR_TID.X ;  /* 0x0000000000007919 */ /* 0x000e220000002100 */
[----:B------:R-:W0:Y:S02]  /*1610*/  LDC.64 R4, c[0x0][0x380] ;  /* 0x0000e000ff047b82 */ /* 0x000e240000000a00 */
[----:B0-----:R-:W-:-:S05]  /*1620*/  IMAD.WIDE.U32 R4, R0, 0x8, R4 ;  /* 0x0000000800047825 */ /* 0x001fca00078e0004 */
[----:B------:R-:W2:Y:S04]  /*1630*/  LDG.E.64 R2, desc[UR6][R4.64] ;  /* 0x0000000604027981 */ /* 0x000ea8000c1e1b00 */
[----:B------:R-:W2:Y:S04]  /*1640*/  LDG.E.64 R6, desc[UR6][R4.64+0x1000] ;  /* 0x0010000604067981 */ /* 0x000ea8000c1e1b00 */
[----:B------:R-:W3:Y:S04]  /*1650*/  LDG.E.64 R10, desc[UR6][R4.64+0x2000] ;  /* 0x00200006040a7981 */ /* 0x000ee8000c1e1b00 */
[----:B------:R-:W4:Y:S04]  /*1660*/  LDG.E.64 R12, desc[UR6][R4.64+0x3000] ;  /* 0x00300006040c7981 */ /* 0x000f28000c1e1b00 */
[----:B------:R-:W5:Y:S04]  /*1670*/  LDG.E.64 R14, desc[UR6][R4.64+0x4000] ;  /* 0x00400006040e7981 */ /* 0x000f68000c1e1b00 */
[----:B------:R-:W5:Y:S04]  /*1680*/  LDG.E.64 R16, desc[UR6][R4.64+0x5000] ;  /* 0x0050000604107981 */ /* 0x000f68000c1e1b00 */
[----:B------:R-:W5:Y:S01]  /*1690*/  LDG.E.64 R18, desc[UR6][R4.64+0x6000] ;  /* 0x0060000604127981 */ /* 0x000f62000c1e1b00 */
[----:B--2---:R-:W-:-:S08]  /*16a0*/  DADD R2, R2, R6 ;  /* 0x0000000002027229 */ /* 0x004fd00000000006 */
[----:B---3--:R-:W-:-:S08]  /*16b0*/  DADD R2, R10, R2 ;  /* 0x000000000a027229 */ /* 0x008fd00000000002 */
[----:B----4-:R-:W-:Y:S01]  /*16c0*/  DADD R2, R12, R2 ;  /* 0x000000000c027229 */ /* 0x010fe20000000002 */
[----:B------:R-:W-:-:S04]  /*16d0*/  IADD3 R12, P1, PT, R8, -0xe00, RZ ;  /* 0xfffff200080c7810 */ /* 0x000fc80007f3e0ff */
[----:B------:R-:W-:Y:S02]  /*16e0*/  ISETP.GE.U32.AND P0, PT, R12, 0xe00, PT ;  /* 0x00000e000c00780c */ /* 0x000fe40003f06070 */
[----:B------:R-:W-:Y:S01]  /*16f0*/  IADD3.X R13, PT, PT, R9, -0x1, RZ, P1, !PT ;  /* 0xffffffff090d7810 */ /* 0x000fe20000ffe4ff */
[----:B-----5:R-:W-:-:S03]  /*1700*/  DADD R2, R14, R2 ;  /* 0x000000000e027229 */ /* 0x020fc60000000002 */
[----:B------:R-:W-:-:S05]  /*1710*/  ISETP.GE.U32.AND.EX P0, PT, R13, RZ, PT, P0 ;  /* 0x000000ff0d00720c */ /* 0x000fca0003f06100 */
[----:B------:R-:W-:-:S08]  /*1720*/  DADD R2, R16, R2 ;  /* 0x0000000010027229 */ /* 0x000fd00000000002 */
[----:B------:R-:W-:Y:S01]  /*1730*/  DADD R6, R18, R2 ;  /* 0x0000000012067229 */ /* 0x000fe20000000002 */
[----:B------:R-:W-:Y:S02]  /*1740*/  IMAD.MOV.U32 R3, RZ, RZ, 0xe00 ;  /* 0x00000e00ff037424 */ /* 0x000fe400078e00ff */
[----:B------:R-:W-:Y:S01]  /*1750*/  IMAD.MOV.U32 R2, RZ, RZ, RZ ;  /* 0x000000ffff027224 */ /* 0x000fe200078e00ff */
[----:B------:R-:W-:Y:S07]  /*1760*/  @!P0 BRA `(.L_x_136) ;  /* 0x0000000000748947 */ /* 0x000fee0003800000 */
[----:B------:R-:W0:Y:S01]  /*1770*/  LDC.64 R8, c[0x0][0x390] ;  /* 0x0000e400ff087b82 */ /* 0x000e220000000a00 */
[----:B------:R-:W-:Y:S02]  /*1780*/  IMAD.MOV.U32 R3, RZ, RZ, 0xe00 ;  /* 0x00000e00ff037424 */ /* 0x000fe400078e00ff */
[----:B------:R-:W-:-:S07]  /*1790*/  IMAD.MOV.U32 R2, RZ, RZ, RZ ;  /* 0x000000ffff027224 */ /* 0x000fce00078e00ff */
.L_x_138:
[----:B------:R-:W-:-:S04]  /*17a0*/  LEA R16, P0, R3, R4, 0x3 ;  /* 0x0000000403107211 */ /* 0x000fc800078018ff */
[----:B------:R-:W-:-:S05]  /*17b0*/  LEA.HI.X R17, R3, R5, R2, 0x3, P0 ;  /* 0x0000000503117211 */ /* 0x000fca00000f1c02 */
[----:B------:R-:W2:Y:S04]  /*17c0*/  LDG.E.64 R18, desc[UR6][R16.64] ;  /* 0x0000000610127981 */ /* 0x000ea8000c1e1b00 */
[----:B------:R-:W3:Y:S04]  /*17d0*/  LDG.E.64 R20, desc[UR6][R16.64+0x1000] ;  /* 0x0010000610147981 */ /* 0x000ee8000c1e1b00 */
[----:B------:R-:W4:Y:S04]  /*17e0*/  LDG.E.64 R22, desc[UR6][R16.64+0x2000] ;  /* 0x0020000610167981 */ /* 0x000f28000c1e1b00 */
[----:B------:R-:W5:Y:S04]  /*17f0*/  LDG.E.64 R24, desc[UR6][R16.64+0x3000] ;  /* 0x0030000610187981 */ /* 0x000f68000c1e1b00 */
[----:B------:R-:W5:Y:S04]  /*1800*/  LDG.E.64 R26, desc[UR6][R16.64+0x4000] ;  /* 0x00400006101a7981 */ /* 0x000f68000c1e1b00 */
[----:B------:R-:W5:Y:S04]  /*1810*/  LDG.E.64 R10, desc[UR6][R16.64+0x5000] ;  /* 0x00500006100a7981 */ /* 0x000f68000c1e1b00 */
[----:B------:R-:W5:Y:S01]  /*1820*/  LDG.E.64 R14, desc[UR6][R16.64+0x6000] ;  /* 0x00600006100e7981 */ /* 0x000f62000c1e1b00 */
[----:B--2---:R-:W-:Y:S01]  /*1830*/  DADD R18, R18, R6 ;  /* 0x0000000012127229 */ /* 0x004fe20000000006 */
[----:B0-----:R-:W-:-:S04]  /*1840*/  IADD3 R6, P1, PT, -R3, R8, RZ ;  /* 0x0000000803067210 */ /* 0x001fc80007f3e1ff */
[----:B------:R-:W-:Y:S01]  /*1850*/  ISETP.GE.U32.AND P0, PT, R6, 0xe00, PT ;  /* 0x00000e000600780c */ /* 0x000fe20003f06070 */
[----:B------:R-:W-:Y:S02]  /*1860*/  IMAD.X R6, R9, 0x1, ~R2, P1 ;  /* 0x0000000109067824 */ /* 0x000fe400008e0e02 */
[----:B---3--:R-:W-:-:S03]  /*1870*/  DADD R18, R20, R18 ;  /* 0x0000000014127229 */ /* 0x008fc60000000012 */
[----:B------:R-:W-:-:S05]  /*1880*/  ISETP.GE.U32.AND.EX P0, PT, R6, RZ, PT, P0 ;  /* 0x000000ff0600720c */ /* 0x000fca0003f06100 */
[----:B----4-:R-:W-:-:S08]  /*1890*/  DADD R18, R22, R18 ;  /* 0x0000000016127229 */ /* 0x010fd00000000012 */
[----:B-----5:R-:W-:-:S08]  /*18a0*/  DADD R18, R24, R18 ;  /* 0x0000000018127229 */ /* 0x020fd00000000012 */
[----:B------:R-:W-:-:S08]  /*18b0*/  DADD R18, R26, R18 ;  /* 0x000000001a127229 */ /* 0x000fd00000000012 */
[----:B------:R-:W-:-:S08]  /*18c0*/  DADD R10, R10, R18 ;  /* 0x000000000a0a7229 */ /* 0x000fd00000000012 */
[----:B------:R-:W-:Y:S01]  /*18d0*/  DADD R6, R14, R10 ;  /* 0x000000000e067229 */ /* 0x000fe2000000000a */
[----:B------:R-:W-:Y:S10]  /*18e0*/  @!P0 BRA `(.L_x_137) ;  /* 0x0000000800208947 */ /* 0x000ff40003800000 */
[----:B------:R-:W-:-:S05]  /*18f0*/  IADD3 R3, P0, PT, R3, 0xe00, RZ ;  /* 0x00000e0003037810 */ /* 0x000fca0007f1e0ff */
[----:B------:R-:W-:Y:S01]  /*1900*/  IMAD.X R2, RZ, RZ, R2, P0 ;  /* 0x000000ffff027224 */ /* 0x000fe200000e0602 */
[----:B------:R-:W-:-:S04]  /*1910*/  ISETP.GT.U32.AND P0, PT, R3, R12, PT ;  /* 0x0000000c0300720c */ /* 0x000fc80003f04070 */
[----:B------:R-:W-:-:S13]  /*1920*/  ISETP.GT.U32.AND.EX P0, PT, R2, R13, PT, P0 ;  /* 0x0000000d0200720c */ /* 0x000fda0003f04100 */
[----:B------:R-:W-:Y:S05]  /*1930*/  @!P0 BRA `(.L_x_138) ;  /* 0xfffffffc00988947 */ /* 0x000fea000383ffff */
.L_x_136:
[----:B------:R-:W-:Y:S01]  /*1940*/  IMAD.IADD R5, R8, 0x1, -R3 ;  /* 0x0000000108057824 */ /* 0x000fe200078e0a03 */
[----:B------:R-:W-:Y:S01]  /*1950*/  ISETP.GE.U32.AND P1, PT, R3, R8, PT ;  /* 0x000000080300720c */ /* 0x000fe20003f26070 */
[----:B------:R-:W-:Y:S03]  /*1960*/  BSSY.RECONVERGENT B1, `(.L_x_137) ;  /* 0x0000080000017945 */ /* 0x000fe60003800200 */
[----:B------:R-:W-:-:S04]  /*1970*/  ISETP.GE.AND P0, PT, R0, R5, PT ;  /* 0x000000050000720c */ /* 0x000fc80003f06270 */
[----:B------:R-:W-:-:S13]  /*1980*/  ISETP.GE.U32.OR.EX P0, PT, R2, R9, P0, P1 ;  /* 0x000000090200720c */ /* 0x000fda0000706510 */
[----:B------:R-:W-:Y:S05]  /*1990*/  @P0 BRA `(.L_x_139) ;  /* 0x0000000400f00947 */ /* 0x000fea0003800000 */
[----:B------:R-:W-:Y:S01]  /*19a0*/  LOP3.LUT R4, RZ, R0, RZ, 0x33, !PT ;  /* 0x00000000ff047212 */ /* 0x000fe200078e33ff */
[----:B------:R-:W-:Y:S01]  /*19b0*/  BSSY.RECONVERGENT B2, `(.L_x_140) ;  /* 0x0000038000027945 */ /* 0x000fe20003800200 */
[----:B------:R-:W-:Y:S02]  /*19c0*/  IMAD.MOV.U32 R42, RZ, RZ, R0 ;  /* 0x000000ffff2a7224 */ /* 0x000fe400078e0000 */
[----:B------:R-:W-:-:S04]  /*19d0*/  IADD3 R8, PT, PT, -R3, R8, R4 ;  /* 0x0000000803087210 */ /* 0x000fc80007ffe104 */
[C---:B------:R-:W-:Y:S02]  /*19e0*/  ISETP.GE.U32.AND P1, PT, R8.reuse, 0x1e00, PT ;  /* 0x00001e000800780c */ /* 0x040fe40003f26070 */
[----:B------:R-:W-:-:S04]  /*19f0*/  LEA.HI R4, R8, 0x1, RZ, 0x17 ;  /* 0x0000000108047811 */ /* 0x000fc800078fb8ff */
[----:B------:R-:W-:-:S04]  /*1a00*/  LOP3.LUT R5, R4, 0xf, RZ, 0xc0, !PT ;  /* 0x0000000f04057812 */ /* 0x000fc800078ec0ff */
[----:B------:R-:W-:-:S03]  /*1a10*/  ISETP.NE.AND P0, PT, R5, RZ, PT ;  /* 0x000000ff0500720c */ /* 0x000fc60003f05270 */
[----:B------:R-:W-:Y:S10]  /*1a20*/  @!P1 BRA `(.L_x_141) ;  /* 0x0000000000c09947 */ /* 0x000ff40003800000 */
[----:B------:R-:W0:Y:S01]  /*1a30*/  LDCU.64 UR4, c[0x0][0x380] ;  /* 0x00007000ff0477ac */ /* 0x000e220008000a00 */
[----:B------:R-:W-:Y:S01]  /*1a40*/  IADD3 R9, P2, PT, R0, R3, RZ ;  /* 0x0000000300097210 */ /* 0x000fe20007f5e0ff */
[----:B------:R-:W-:Y:S01]  /*1a50*/  IMAD.MOV.U32 R42, RZ, RZ, R0 ;  /* 0x000000ffff2a7224 */ /* 0x000fe200078e0000 */
[----:B------:R-:W-:-:S03]  /*1a60*/  LOP3.LUT R43, R4, 0xfffff0, RZ, 0xc0, !PT ;  /* 0x00fffff0042b7812 */ /* 0x000fc600078ec0ff */
[----:B------:R-:W-:Y:S02]  /*1a70*/  IMAD.X R10, RZ, RZ, R2, P2 ;  /* 0x000000ffff0a7224 */ /* 0x000fe400010e0602 */
[----:B------:R-:W-:Y:S01]  /*1a80*/  IMAD.MOV R43, RZ, RZ, -R43 ;  /* 0x000000ffff2b7224 */ /* 0x000fe200078e0a2b */
[----:B0-----:R-:W-:-:S04]  /*1a90*/  LEA R8, P1, R9, UR4, 0x3 ;  /* 0x0000000409087c11 */ /* 0x001fc8000f8218ff */
[----:B------:R-:W-:Y:S02]  /*1aa0*/  IADD3 R8, P2, PT, R8, 0x8000, RZ ;  /* 0x0000800008087810 */ /* 0x000fe40007f5e0ff */
[----:B------:R-:W-:-:S05]  /*1ab0*/  LEA.HI.X R9, R9, UR5, R10, 0x3, P1 ;  /* 0x0000000509097c11 */ /* 0x000fca00088f1c0a */
[----:B------:R-:W-:-:S07]  /*1ac0*/  IMAD.X R9, RZ, RZ, R9, P2 ;  /* 0x000000ffff097224 */ /* 0x000fce00010e0609 */
.L_x_142:
[----:B------:R-:W2:Y:S04]  /*1ad0*/  LDG.E.64 R10, desc[UR6][R8.64+-0x8000] ;  /* 0xff800006080a7981 */ /* 0x000ea8000c1e1b00 */
[----:B------:R-:W3:Y:S04]  /*1ae0*/  LDG.E.64 R12, desc[UR6][R8.64+-0x7000] ;  /* 0xff900006080c7981 */ /* 0x000ee8000c1e1b00 */
[----:B------:R-:W4:Y:S04]  /*1af0*/  LDG.E.64 R14, desc[UR6][R8.64+-0x6000] ;  /* 0xffa00006080e7981 */ /* 0x000f28000c1e1b00 */
[----:B------:R-:W5:Y:S04]  /*1b00*/  LDG.E.64 R16, desc[UR6][R8.64+-0x5000] ;  /* 0xffb0000608107981 */ /* 0x000f68000c1e1b00 */
        /* <DEDUP_REMOVED lines=11> */
[----:B------:R0:W5:Y:S01]  /*1bc0*/  LDG.E.64 R40, desc[UR6][R8.64+0x7000] ;  /* 0x0070000608287981 */ /* 0x000162000c1e1b00 */
[----:B------:R-:W-:-:S02]  /*1bd0*/  VIADD R43, R43, 0x10 ;  /* 0x000000102b2b7836 */ /* 0x000fc40000000000 */
        /* <DEDUP_REMOVED lines=21> */
.L_x_141:
[----:B------:R-:W-:Y:S05]  /*1d30*/  BSYNC.RECONVERGENT B2 ;  /* 0x0000000000027941 */ /* 0x000fea0003800200 */
.L_x_140:
[----:B------:R-:W-:Y:S05]  /*1d40*/  @!P0 BRA `(.L_x_139) ;  /* 0x0000000400048947 */ /* 0x000fea0003800000 */
[----:B------:R-:W-:Y:S01]  /*1d50*/  ISETP.GE.U32.AND P1, PT, R5, 0x8, PT ;  /* 0x000000080500780c */ /* 0x000fe20003f26070 */
[----:B------:R-:W-:Y:S01]  /*1d60*/  BSSY.RECONVERGENT B2, `(.L_x_143) ;  /* 0x000001a000027945 */ /* 0x000fe20003800200 */
[----:B------:R-:W-:-:S04]  /*1d70*/  LOP3.LUT R26, R4, 0x7, RZ, 0xc0, !PT ;  /* 0x00000007041a7812 */ /* 0x000fc800078ec0ff */
[----:B------:R-:W-:-:S07]  /*1d80*/  ISETP.NE.AND P0, PT, R26, RZ, PT ;  /* 0x000000ff1a00720c */ /* 0x000fce0003f05270 */
[----:B------:R-:W-:Y:S06]  /*1d90*/  @!P1 BRA `(.L_x_144) ;  /* 0x0000000000589947 */ /* 0x000fec0003800000 */
[----:B------:R-:W0:Y:S01]  /*1da0*/  LDCU.64 UR4, c[0x0][0x380] ;  /* 0x00007000ff0477ac */ /* 0x000e220008000a00 */
[----:B------:R-:W-:-:S05]  /*1db0*/  IADD3 R5, P1, PT, R42, R3, RZ ;  /* 0x000000032a057210 */ /* 0x000fca0007f3e0ff */
[----:B------:R-:W-:Y:S01]  /*1dc0*/  IMAD.X R10, RZ, RZ, R2, P1 ;  /* 0x000000ffff0a7224 */ /* 0x000fe200008e0602 */
[----:B0-----:R-:W-:-:S04]  /*1dd0*/  LEA R8, P1, R5, UR4, 0x3 ;  /* 0x0000000405087c11 */ /* 0x001fc8000f8218ff */
        /* <DEDUP_REMOVED lines=18> */
.L_x_144:
[----:B------:R-:W-:Y:S05]  /*1f00*/  BSYNC.RECONVERGENT B2 ;  /* 0x0000000000027941 */ /* 0x000fea0003800200 */
.L_x_143:
        /* <DEDUP_REMOVED lines=20> */
.L_x_146:
[----:B------:R-:W-:Y:S05]  /*2050*/  BSYNC.RECONVERGENT B2 ;  /* 0x0000000000027941 */ /* 0x000fea0003800200 */
.L_x_145:
[----:B------:R-:W-:Y:S05]  /*2060*/  @!P0 BRA `(.L_x_139) ;  /* 0x00000000003c8947 */ /* 0x000fea0003800000 */
[----:B------:R-:W0:Y:S01]  /*2070*/  LDCU.64 UR4, c[0x0][0x380] ;  /* 0x00007000ff0477ac */ /* 0x000e220008000a00 */
[----:B------:R-:W-:Y:S01]  /*2080*/  IADD3 R3, P0, PT, R42, R3, RZ ;  /* 0x000000032a037210 */ /* 0x000fe20007f1e0ff */
[----:B------:R-:W-:-:S04]  /*2090*/  IMAD.MOV R4, RZ, RZ, -R16 ;  /* 0x000000ffff047224 */ /* 0x000fc800078e0a10 */
[----:B------:R-:W-:Y:S01]  /*20a0*/  IMAD.X R2, RZ, RZ, R2, P0 ;  /* 0x000000ffff027224 */ /* 0x000fe200000e0602 */
[----:B0-----:R-:W-:-:S04]  /*20b0*/  LEA R5, P1, R3, UR4, 0x3 ;  /* 0x0000000403057c11 */ /* 0x001fc8000f8218ff */
[----:B------:R-:W-:-:S09]  /*20c0*/  LEA.HI.X R8, R3, UR5, R2, 0x3, P1 ;  /* 0x0000000503087c11 */ /* 0x000fd200088f1c02 */
.L_x_147:
        /* <DEDUP_REMOVED lines=9> */
.L_x_139:
[----:B------:R-:W-:Y:S05]  /*2160*/  BSYNC.RECONVERGENT B1 ;  /* 0x0000000000017941 */ /* 0x000fea0003800200 */
.L_x_137:
        /* <DEDUP_REMOVED lines=40> */
[----:B------:R-:W-:-:S03]  /*23f0*/  FSEL R5, R5, R3, P0 ;  /* 0x0000000305057208 */ /* 0x000fc60000000000 */
[----:B0-----:R-:W-:Y:S02]  /*2400*/  IMAD.MOV.U32 R2, RZ, RZ, R0 ;  /* 0x000000ffff027224 */ /* 0x001fe400078e0000 */
[----:B------:R-:W-:-:S04]  /*2410*/  IMAD.MOV.U32 R3, RZ, RZ, R5 ;  /* 0x000000ffff037224 */ /* 0x000fc800078e0005 */
[----:B------:R-:W-:Y:S05]  /*2420*/  @P1 BRA `(.L_x_135) ;  /* 0x0000000000681947 */ /* 0x000fea0003800000 */
        /* <DEDUP_REMOVED lines=26> */
.L_x_135:
[----:B------:R-:W-:Y:S05]  /*25d0*/  BSYNC.RECONVERGENT B0 ;  /* 0x0000000000007941 */ /* 0x000fea0003800200 */
.L_x_120:
[----:B------:R-:W-:Y:S05]  /*25e0*/  @P1 EXIT ;  /* 0x000000000000194d */ /* 0x000fea0003800000 */
[----:B------:R-:W0:Y:S01]  /*25f0*/  LDCU.64 UR4, c[0x0][0x3a0] ;  /* 0x00007400ff0477ac */ /* 0x000e220008000a00 */
[----:B------:R-:W1:Y:S01]  /*2600*/  LDC.64 R4, c[0x0][0x388] ;  /* 0x0000e200ff047b82 */ /* 0x000e620000000a00 */
[----:B0-----:R-:W-:-:S07]  /*2610*/  DADD R2, R2, UR4 ;  /* 0x0000000402027e29 */ /* 0x001fce0008000000 */
[----:B-1----:R-:W-:Y:S01]  /*2620*/  STG.E.64 desc[UR6][R4.64], R2 ;  /* 0x0000000204007986 */ /* 0x002fe2000c101b06 */
[----:B------:R-:W-:Y:S05]  /*2630*/  EXIT ;  /* 0x000000000000794d */ /* 0x000fea0003800000 */
.L_x_148:
        /* <DEDUP_REMOVED lines=12> */
.L_x_431:


//--------------------- .text._ZN3cub18CUB_300001_SM_10006detail6reduce28DeviceReduceSingleTileKernelINS2_10policy_hubIdjN4cuda3std3__44plusIdEEE10Policy1000EPdSC_iS9_ddNS7_10__identityEEEvT0_T1_T2_T3_T4_T6_ --------------------------
	.section	.text._ZN3cub18CUB_300001_SM_10006detail6reduce28DeviceReduceSingleTileKernelINS2_10policy_hubIdjN4cuda3std3__44plusIdEEE10Policy1000EPdSC_iS9_ddNS7_10__identityEEEvT0_T1_T2_T3_T4_T6_,"ax",@progbits
	.align	128
        .global         _ZN3cub18CUB_300001_SM_10006detail6reduce28DeviceReduceSingleTileKernelINS2_10policy_hubIdjN4cuda3std3__44plusIdEEE10Policy1000EPdSC_iS9_ddNS7_10__identityEEEvT0_T1_T2_T3_T4_T6_
        .type           _ZN3cub18CUB_300001_SM_10006detail6reduce28DeviceReduceSingleTileKernelINS2_10policy_hubIdjN4cuda3std3__44plusIdEEE10Policy1000EPdSC_iS9_ddNS7_10__identityEEEvT0_T1_T2_T3_T4_T6_,@function
        .size           _ZN3cub18CUB_300001_SM_10006detail6reduce28DeviceReduceSingleTileKernelINS2_10policy_hubIdjN4cuda3std3__44plusIdEEE10Policy1000EPdSC_iS9_ddNS7_10__identityEEEvT0_T1_T2_T3_T4_T6_,(.L_x_432 - _ZN3cub18CUB_300001_SM_10006detail6reduce28DeviceReduceSingleTileKernelINS2_10policy_hubIdjN4cuda3std3__44plusIdEEE10Policy1000EPdSC_iS9_ddNS7_10__identityEEEvT0_T1_T2_T3_T4_T6_)
        .other          _ZN3cub18CUB_300001_SM_10006detail6reduce28DeviceReduceSingleTileKernelINS2_10policy_hubIdjN4cuda3std3__44plusIdEEE10Policy1000EPdSC_iS9_ddNS7_10__identityEEEvT0_T1_T2_T3_T4_T6_,@"STO_CUDA_ENTRY STV_DEFAULT"
_ZN3cub18CUB_300001_SM_10006detail6reduce28DeviceReduceSingleTileKernelINS2_10policy_hubIdjN4cuda3std3__44plusIdEEE10Policy1000EPdSC_iS9_ddNS7_10__identityEEEvT0_T1_T2_T3_T4_T6_:
.text._ZN3cub18CUB_300001_SM_10006detail6reduce28DeviceReduceSingleTileKernelINS2_10policy_hubIdjN4cuda3std3__44plusIdEEE10Policy1000EPdSC_iS9_ddNS7_10__identityEEEvT0_T1_T2_T3_T4_T6_:
        /* <DEDUP_REMOVED lines=13> */
.L_x_149:
        /* <DEDUP_REMOVED lines=13> */
.L_x_153:
[----:B------:R-:W-:Y:S05]  /*01a0*/  BSYNC.RECONVERGENT B1 ;  /* 0x0000000000017941 */ /* 0x000fea0003800200 */
.L_x_152:
[----:B------:R-:W-:Y:S01]  /*01b0*/  ISETP.GE.AND P0, PT, R5, R4, PT ;  /* 0x000000040500720c */ /* 0x000fe20003f06270 */
[----:B------:R-:W-:-:S12]  /*01c0*/  BSSY.RECONVERGENT B1, `(.L_x_154) ;  /* 0x0000078000017945 */ /* 0x000fd80003800200 */
[----:B------:R-:W-:Y:S05]  /*01d0*/  @P0 BRA `(.L_x_155) ;  /* 0x0000000400d80947 */ /* 0x000fea0003800000 */
[----:B------:R-:W-:Y:S01]  /*01e0*/  LOP3.LUT R9, RZ, R5, RZ, 0x33, !PT ;  /* 0x00000005ff097212 */ /* 0x000fe200078e33ff */
[----:B------:R-:W-:Y:S04]  /*01f0*/  BSSY.RECONVERGENT B2, `(.L_x_156) ;  /* 0x0000019000027945 */ /* 0x000fe80003800200 */
[----:B------:R-:W-:-:S04]  /*0200*/  IMAD.IADD R9, R9, 0x1, R4 ;  /* 0x0000000109097824 */ /* 0x000fc800078e0204 */
[C---:B------:R-:W-:Y:S01]  /*0210*/  IMAD.HI.U32 R0, R9.reuse, -0x33333333, RZ ;  /* 0xcccccccd09007827 */ /* 0x040fe200078e00ff */
[----:B------:R-:W-:-:S04]  /*0220*/  ISETP.GE.U32.AND P0, PT, R9, 0x780, PT ;  /* 0x000007800900780c */ /* 0x000fc80003f06070 */
[----:B------:R-:W-:-:S04]  /*0230*/  SHF.R.U32.HI R0, RZ, 0x9, R0 ;  /* 0x00000009ff007819 */ /* 0x000fc80000011600 */
[----:B------:R-:W-:-:S04]  /*0240*/  LOP3.LUT R2, R0, 0x3, RZ, 0xc0, !PT ;  /* 0x0000000300027812 */ /* 0x000fc800078ec0ff */
[----:B------:R-:W-:-:S13]  /*0250*/  ISETP.NE.AND P1, PT, R2, 0x3, PT ;  /* 0x000000030200780c */ /* 0x000fda0003f25270 */
[----:B------:R-:W-:Y:S05]  /*0260*/  @!P1 BRA `(.L_x_157) ;  /* 0x0000000000449947 */ /* 0x000fea0003800000 */
[----:B------:R-:W0:Y:S01]  /*0270*/  LDC.64 R8, c[0x0][0x380] ;  /* 0x0000e000ff087b82 */ /* 0x000e220000000a00 */
[----:B------:R-:W-:-:S05]  /*0280*/  VIADD R0, R0, 0x1 ;  /* 0x0000000100007836 */ /* 0x000fca0000000000 */
[----:B------:R-:W-:-:S05]  /*0290*/  LOP3.LUT R0, R0, 0x3, RZ, 0xc0, !PT ;  /* 0x0000000300007812 */ /* 0x000fca00078ec0ff */
[----:B------:R-:W-:Y:S02]  /*02a0*/  IMAD.MOV R0, RZ, RZ, -R0 ;  /* 0x000000ffff007224 */ /* 0x000fe400078e0a00 */
[----:B0-----:R-:W-:-:S04]  /*02b0*/  IMAD.WIDE.U32 R8, R5, 0x8, R8 ;  /* 0x0000000805087825 */ /* 0x001fc800078e0008 */
[----:B------:R-:W-:Y:S02]  /*02c0*/  IMAD.MOV.U32 R2, RZ, RZ, R8 ;  /* 0x000000ffff027224 */ /* 0x000fe400078e0008 */
[----:B------:R-:W-:-:S07]  /*02d0*/  IMAD.MOV.U32 R11, RZ, RZ, R9 ;  /* 0x000000ffff0b7224 */ /* 0x000fce00078e0009 */
.L_x_158:
        /* <DEDUP_REMOVED lines=10> */
.L_x_157:
[----:B------:R-:W-:Y:S05]  /*0380*/  BSYNC.RECONVERGENT B2 ;  /* 0x0000000000027941 */ /* 0x000fea0003800200 */
.L_x_156:
        /* <DEDUP_REMOVED lines=8> */
.L_x_161:
        /* <DEDUP_REMOVED lines=43> */
.L_x_160:
[----:B------:R-:W-:Y:S05]  /*06c0*/  BSYNC.RECONVERGENT B2 ;  /* 0x0000000000027941 */ /* 0x000fea0003800200 */
.L_x_159:
        /* <DEDUP_REMOVED lines=26> */
.L_x_163:
[----:B------:R-:W-:Y:S05]  /*0870*/  BSYNC.RECONVERGENT B2 ;  /* 0x0000000000027941 */ /* 0x000fea0003800200 */
.L_x_162:
        /* <DEDUP_REMOVED lines=12> */
.L_x_155:
[----:B------:R-:W-:Y:S05]  /*0940*/  BSYNC.RECONVERGENT B1 ;  /* 0x0000000000017941 */ /* 0x000fea0003800200 */
.L_x_154:
        /* <DEDUP_REMOVED lines=47> */
[----:B------:R-:W0:Y:S04]  /*0c40*/  LDS.128 R8, [UR4+0x20] ;  /* 0x00002004ff087984 */ /* 0x000e280008000c00 */
[----:B------:R-:W1:Y:S04]  /*0c50*/  LDS.128 R16, [UR4+0x30] ;  /* 0x00003004ff107984 */ /* 0x000e680008000c00 */
[----:B--2---:R-:W2:Y:S01]  /*0c60*/  LDS.128 R4, [UR4+0x40] ;  /* 0x00004004ff047984 */ /* 0x004ea20008000c00 */
[----:B0-----:R-:W-:-:S03]  /*0c70*/  DADD R8, R12, R8 ;  /* 0x000000000c087229 */ /* 0x001fc60000000008 */
[----:B------:R-:W-:Y:S05]  /*0c80*/  LDS.128 R12, [UR4+0x60] ;  /* 0x00006004ff0c7984 */ /* 0x000fea0008000c00 */
[----:B------:R-:W-:Y:S02]  /*0c90*/  DADD R2, R8, R10 ;  /* 0x0000000008027229 */ /* 0x000fe4000000000a */
[----:B------:R-:W0:Y:S06]  /*0ca0*/  LDS.128 R8, [UR4+0x50] ;  /* 0x00005004ff087984 */ /* 0x000e2c0008000c00 */
[----:B-1----:R-:W-:-:S08]  /*0cb0*/  DADD R2, R2, R16 ;  /* 0x0000000002027229 */ /* 0x002fd00000000010 */
[----:B------:R-:W-:-:S08]  /*0cc0*/  DADD R2, R2, R18 ;  /* 0x0000000002027229 */ /* 0x000fd00000000012 */
[----:B--2---:R-:W-:-:S08]  /*0cd0*/  DADD R2, R2, R4 ;  /* 0x0000000002027229 */ /* 0x004fd00000000004 */
[----:B------:R-:W-:Y:S01]  /*0ce0*/  DADD R2, R2, R6 ;  /* 0x0000000002027229 */ /* 0x000fe20000000006 */
[----:B------:R-:W1:Y:S07]  /*0cf0*/  LDS.128 R4, [UR4+0x70] ;  /* 0x00007004ff047984 */ /* 0x000e6e0008000c00 */
[----:B0-----:R-:W-:-:S08]  /*0d00*/  DADD R2, R2, R8 ;  /* 0x0000000002027229 */ /* 0x001fd00000000008 */
[----:B------:R-:W-:Y:S01]  /*0d10*/  DADD R2, R2, R10 ;  /* 0x0000000002027229 */ /* 0x000fe2000000000a */
[----:B------:R-:W0:Y:S07]  /*0d20*/  LDS.128 R8, [UR4+0x80] ;  /* 0x00008004ff087984 */ /* 0x000e2e0008000c00 */
[----:B------:R-:W-:-:S08]  /*0d30*/  DADD R2, R2, R12 ;  /* 0x0000000002027229 */ /* 0x000fd0000000000c */
[----:B------:R-:W-:Y:S01]  /*0d40*/  DADD R2, R2, R14 ;  /* 0x0000000002027229 */ /* 0x000fe2000000000e */
[----:B------:R-:W2:Y:S07]  /*0d50*/  LDS.128 R12, [UR4+0x90] ;  /* 0x00009004ff0c7984 */ /* 0x000eae0008000c00 */
[----:B-1----:R-:W-:-:S08]  /*0d60*/  DADD R2, R2, R4 ;  /* 0x0000000002027229 */ /* 0x002fd00000000004 */
[----:B------:R-:W-:Y:S01]  /*0d70*/  DADD R2, R2, R6 ;  /* 0x0000000002027229 */ /* 0x000fe20000000006 */
[----:B------:R-:W1:Y:S07]  /*0d80*/  LDS.128 R4, [UR4+0xa0] ;  /* 0x0000a004ff047984 */ /* 0x000e6e0008000c00 */
[----:B0-----:R-:W-:Y:S01]  /*0d90*/  DADD R2, R2, R8 ;  /* 0x0000000002027229 */ /* 0x001fe20000000008 */
[----:B------:R-:W0:Y:S07]  /*0da0*/  LDS.64 R8, [UR4+0xb0] ;  /* 0x0000b004ff087984 */ /* 0x000e2e0008000a00 */
[----:B------:R-:W-:-:S08]  /*0db0*/  DADD R2, R2, R10 ;  /* 0x0000000002027229 */ /* 0x000fd0000000000a */
[----:B--2---:R-:W-:-:S08]  /*0dc0*/  DADD R2, R2, R12 ;  /* 0x0000000002027229 */ /* 0x004fd0000000000c */
[----:B------:R-:W-:-:S08]  /*0dd0*/  DADD R2, R2, R14 ;  /* 0x0000000002027229 */ /* 0x000fd0000000000e */
[----:B-1----:R-:W-:-:S08]  /*0de0*/  DADD R2, R2, R4 ;  /* 0x0000000002027229 */ /* 0x002fd00000000004 */
[----:B------:R-:W-:-:S08]  /*0df0*/  DADD R2, R2, R6 ;  /* 0x0000000002027229 */ /* 0x000fd00000000006 */
[----:B0-----:R-:W-:Y:S01]  /*0e00*/  DADD R12, R2, R8 ;  /* 0x00000000020c7229 */ /* 0x001fe20000000008 */
[----:B------:R-:W-:Y:S10]  /*0e10*/  BRA `(.L_x_165) ;  /* 0x0000001800487947 */ /* 0x000ff40003800000 */
.L_x_164:
        /* <DEDUP_REMOVED lines=32> */
[----:B------:R-:W-:Y:S01]  /*1020*/  VIADD R0, R2, 0x10 ;  /* 0x0000001002007836 */ /* 0x000fe20000000000 */
[----:B------:R-:W-:Y:S02]  /*1030*/  @!P1 SHF.R.U32.HI R2, RZ, 0x2, R3 ;  /* 0x00000002ff029819 */ /* 0x000fe40000011603 */
[----:B------:R-:W1:Y:S02]  /*1040*/  SHFL.DOWN PT, R7, R11, 0x8, R5 ;  /* 0x090000000b077989 */ /* 0x000e6400000e0005 */
[----:B------:R-:W-:Y:S01]  /*1050*/  @!P1 LOP3.LUT R2, R2, 0xf8, RZ, 0xc0, !PT ;  /* 0x000000f802029812 */ /* 0x000fe200078ec0ff */
[----:B-1----:R-:W-:-:S10]  /*1060*/  DADD R6, R6, R10 ;  /* 0x0000000006067229 */ /* 0x002fd4000000000a */
[----:B------:R-:W-:Y:S02]  /*1070*/  FSEL R8, R10, R6, P0 ;  /* 0x000000060a087208 */ /* 0x000fe40000000000 */
[----:B------:R-:W-:Y:S02]  /*1080*/  FSEL R9, R11, R7, P0 ;  /* 0x000000070b097208 */ /* 0x000fe40000000000 */
[----:B------:R-:W-:Y:S01]  /*1090*/  @!P1 MOV R10, 0x400 ;  /* 0x00000400000a9802 */ /* 0x000fe20000000f00 */
[----:B------:R-:W-:Y:S01]  /*10a0*/  SHFL.DOWN PT, R6, R8, 0x10, R5 ;  /* 0x0a00000008067989 */ /* 0x000fe200000e0005 */
[----:B------:R-:W-:Y:S02]  /*10b0*/  ISETP.GT.AND P0, PT, R0, R5, PT ;  /* 0x000000050000720c */ /* 0x000fe40003f04270 */
[----:B0-----:R-:W-:Y:S01]  /*10c0*/  @!P1 LEA R11, R13, R10, 0x18 ;  /* 0x0000000a0d0b9211 */ /* 0x001fe200078ec0ff */
        /* <DEDUP_REMOVED lines=13> */
[----:B------:R-:W0:Y:S04]  /*11a0*/  LDS.128 R16, [UR4+0x20] ;  /* 0x00002004ff107984 */ /* 0x000e280008000c00 */
[----:B-1----:R-:W1:Y:S01]  /*11b0*/  LDS.128 R8, [UR4+0x30] ;  /* 0x00003004ff087984 */ /* 0x002e620008000c00 */
[----:B0-----:R-:W-:-:S10]  /*11c0*/  DADD R16, R12, R16 ;  /* 0x000000000c107229 */ /* 0x001fd40000000010 */
[----:B------:R-:W-:Y:S02]  /*11d0*/  FSEL R2, R16, R12, P1 ;  /* 0x0000000c10027208 */ /* 0x000fe40000800000 */
[----:B------:R-:W-:Y:S02]  /*11e0*/  FSEL R3, R17, R13, P1 ;  /* 0x0000000d11037208 */ /* 0x000fe40000800000 */
[----:B------:R-:W-:Y:S01]  /*11f0*/  ISETP.GT.AND P1, PT, R4, 0x40, PT ;  /* 0x000000400400780c */ /* 0x000fe20003f24270 */
[----:B------:R-:W0:Y:S03]  /*1200*/  LDS.128 R12, [UR4+0x40] ;  /* 0x00004004ff0c7984 */ /* 0x000e260008000c00 */
        /* <DEDUP_REMOVED lines=65> */
[----:B------:R-:W1:Y:S01]  /*1620*/  LDS.64 R2, [UR4+0xb0] ;  /* 0x0000b004ff027984 */ /* 0x000e620008000a00 */
        /* <DEDUP_REMOVED lines=11> */
[----:B------:R-:W-:Y:S01]  /*16e0*/  FSEL R13, R3, R7, P1 ;  /* 0x00000007030d7208 */ /* 0x000fe20000800000 */
[----:B------:R-:W-:Y:S06]  /*16f0*/  BRA `(.L_x_165) ;  /* 0x0000001000107947 */ /* 0x000fec0003800000 */
.L_x_151:
[----:B------:R-:W0:Y:S01]  /*1700*/  S2R R0, SR_TID.X ;  /* 0x0000000000007919 */ /* 0x000e220000002100 */
[----:B------:R-:W0:Y:S02]  /*1710*/  LDC.64 R6, c[0x0][0x380] ;  /* 0x0000e000ff067b82 */ /* 0x000e240000000a00 */
[----:B0-----:R-:W-:-:S05]  /*1720*/  IMAD.WIDE.U32 R6, R0, 0x8, R6 ;  /* 0x0000000800067825 */ /* 0x001fca00078e0006 */
[----:B------:R-:W2:Y:S04]  /*1730*/  LDG.E.64.CONSTANT R20, desc[UR6][R6.64] ;  /* 0x0000000606147981 */ /* 0x000ea8000c1e9b00 */
[----:B------:R-:W2:Y:S04]  /*1740*/  LDG.E.64.CONSTANT R2, desc[UR6][R6.64+0x1400] ;  /* 0x0014000606027981 */ /* 0x000ea8000c1e9b00 */
[----:B------:R-:W3:Y:S04]  /*1750*/  LDG.E.64.CONSTANT R8, desc[UR6][R6.64+0x2800] ;  /* 0x0028000606087981 */ /* 0x000ee8000c1e9b00 */
[----:B------:R-:W4:Y:S04]  /*1760*/  LDG.E.64.CONSTANT R10, desc[UR6][R6.64+0x3c00] ;  /* 0x003c0006060a7981 */ /* 0x000f28000c1e9b00 */
[----:B------:R-:W5:Y:S04]  /*1770*/  LDG.E.64.CONSTANT R12, desc[UR6][R6.64+0x5000] ;  /* 0x00500006060c7981 */ /* 0x000f68000c1e9b00 */
[----:B------:R-:W5:Y:S04]  /*1780*/  LDG.E.64.CONSTANT R14, desc[UR6][R6.64+0x6400] ;  /* 0x00640006060e7981 */ /* 0x000f68000c1e9b00 */
[----:B------:R-:W5:Y:S04]  /*1790*/  LDG.E.64.CONSTANT R16, desc[UR6][R6.64+0x7800] ;  /* 0x0078000606107981 */ /* 0x000f68000c1e9b00 */
[----:B------:R-:W5:Y:S01]  /*17a0*/  LDG.E.64.CONSTANT R18, desc[UR6][R6.64+0x8c00] ;  /* 0x008c000606127981 */ /* 0x000f62000c1e9b00 */
[----:B------:R-:W-:Y:S01]  /*17b0*/  ISETP.GE.U32.AND P0, PT, R4, 0x2800, PT ;  /* 0x000028000400780c */ /* 0x000fe20003f06070 */
[----:B--2---:R-:W-:-:S08]  /*17c0*/  DADD R2, R20, R2 ;  /* 0x0000000014027229 */ /* 0x004fd00000000002 */
[----:B---3--:R-:W-:Y:S01]  /*17d0*/  DADD R2, R8, R2 ;  /* 0x0000000008027229 */ /* 0x008fe20000000002 */
[----:B------:R-:W-:-:S07]  /*17e0*/  IMAD.MOV.U32 R9, RZ, RZ, 0x1400 ;  /* 0x00001400ff097424 */ /* 0x000fce00078e00ff */
[----:B----4-:R-:W-:-:S08]  /*17f0*/  DADD R2, R10, R2 ;  /* 0x000000000a027229 */ /* 0x010fd00000000002 */
[----:B-----5:R-:W-:-:S08]  /*1800*/  DADD R2, R12, R2 ;  /* 0x000000000c027229 */ /* 0x020fd00000000002 */
[----:B------:R-:W-:-:S08]  /*1810*/  DADD R2, R14, R2 ;  /* 0x000000000e027229 */ /* 0x000fd00000000002 */
[----:B------:R-:W-:-:S08]  /*1820*/  DADD R2, R16, R2 ;  /* 0x0000000010027229 */ /* 0x000fd00000000002 */
[----:B------:R-:W-:Y:S01]  /*1830*/  DADD R2, R18, R2 ;  /* 0x0000000012027229 */ /* 0x000fe20000000002 */
[----:B------:R-:W-:Y:S10]  /*1840*/  @!P0 BRA `(.L_x_166) ;  /* 0x00000000006c8947 */ /* 0x000ff40003800000 */
[----:B------:R-:W0:Y:S01]  /*1850*/  LDC R26, c[0x0][0x390] ;  /* 0x0000e400ff1a7b82 */ /* 0x000e220000000800 */
[----:B------:R-:W-:Y:S02]  /*1860*/  VIADD R8, R4, 0xffffec00 ;  /* 0xffffec0004087836 */ /* 0x000fe40000000000 */
[----:B------:R-:W-:-:S07]  /*1870*/  IMAD.MOV.U32 R9, RZ, RZ, 0x1400 ;  /* 0x00001400ff097424 */ /* 0x000fce00078e00ff */
.L_x_168:
[----:B------:R-:W-:-:S05]  /*1880*/  IMAD.WIDE R12, R9, 0x8, R6 ;  /* 0x00000008090c7825 */ /* 0x000fca00078e0206 */
[----:B------:R-:W2:Y:S04]  /*1890*/  LDG.E.64.CONSTANT R4, desc[UR6][R12.64] ;  /* 0x000000060c047981 */ /* 0x000ea8000c1e9b00 */
[----:B------:R-:W3:Y:S04]  /*18a0*/  LDG.E.64.CONSTANT R14, desc[UR6][R12.64+0x1400] ;  /* 0x001400060c0e7981 */ /* 0x000ee8000c1e9b00 */
[----:B------:R-:W4:Y:S04]  /*18b0*/  LDG.E.64.CONSTANT R16, desc[UR6][R12.64+0x2800] ;  /* 0x002800060c107981 */ /* 0x000f28000c1e9b00 */
[----:B------:R-:W5:Y:S04]  /*18c0*/  LDG.E.64.CONSTANT R18, desc[UR6][R12.64+0x3c00] ;  /* 0x003c00060c127981 */ /* 0x000f68000c1e9b00 */
        /* <DEDUP_REMOVED lines=8> */
[----:B------:R-:W-:-:S08]  /*1950*/  DADD R4, R20, R4 ;  /* 0x0000000014047229 */ /* 0x000fd00000000004 */
[----:B------:R-:W-:Y:S01]  /*1960*/  DADD R22, R22, R4 ;  /* 0x0000000016167229 */ /* 0x000fe20000000004 */
[----:B0-----:R-:W-:-:S04]  /*1970*/  IMAD.MOV.U32 R4, RZ, RZ, R26 ;  /* 0x000000ffff047224 */ /* 0x001fc800078e001a */
[----:B------:R-:W-:-:S03]  /*1980*/  IMAD.IADD R2, R4, 0x1, -R9 ;  /* 0x0000000104027824 */ /* 0x000fc600078e0a09 */
[----:B------:R-:W-:Y:S02]  /*1990*/  DADD R22, R24, R22 ;  /* 0x0000000018167229 */ /* 0x000fe40000000016 */
[----:B------:R-:W-:-:S06]  /*19a0*/  ISETP.GE.AND P0, PT, R2, 0x1400, PT ;  /* 0x000014000200780c */ /* 0x000fcc0003f06270 */
[----:B------:R-:W-:-:S07]  /*19b0*/  DADD R2, R10, R22 ;  /* 0x000000000a027229 */ /* 0x000fce0000000016 */
[----:B------:R-:W-:Y:S05]  /*19c0*/  @!P0 BRA `(.L_x_167) ;  /* 0x0000000800348947 */ /* 0x000fea0003800000 */
[----:B------:R-:W-:-:S05]  /*19d0*/  VIADD R9, R9, 0x1400 ;  /* 0x0000140009097836 */ /* 0x000fca0000000000 */
[----:B------:R-:W-:-:S13]  /*19e0*/  ISETP.GT.AND P0, PT, R9, R8, PT ;  /* 0x000000080900720c */ /* 0x000fda0003f04270 */
[----:B------:R-:W-:Y:S05]  /*19f0*/  @!P0 BRA `(.L_x_168) ;  /* 0xfffffffc00a08947 */ /* 0x000fea000383ffff */
.L_x_166:
[----:B------:R-:W-:-:S13]  /*1a00*/  ISETP.GE.AND P0, PT, R9, R4, PT ;  /* 0x000000040900720c */ /* 0x000fda0003f06270 */
[----:B------:R-:W-:Y:S05]  /*1a10*/  @P0 BRA `(.L_x_167) ;  /* 0x0000000800200947 */ /* 0x000fea0003800000 */
[----:B------:R-:W-:Y:S01]  /*1a20*/  IMAD.IADD R39, R4, 0x1, -R9 ;  /* 0x0000000104277824 */ /* 0x000fe200078e0a09 */
[----:B------:R-:W-:Y:S04]  /*1a30*/  BSSY.RECONVERGENT B1, `(.L_x_167) ;  /* 0x0000086000017945 */ /* 0x000fe80003800200 */
[----:B------:R-:W-:-:S13]  /*1a40*/  ISETP.GE.AND P0, PT, R0, R39, PT ;  /* 0x000000270000720c */ /* 0x000fda0003f06270 */
[----:B------:R-:W-:Y:S05]  /*1a50*/  @P0 BRA `(.L_x_169) ;  /* 0x00000008000c0947 */ /* 0x000fea0003800000 */
[----:B------:R-:W-:Y:S01]  /*1a60*/  LOP3.LUT R5, RZ, R0, RZ, 0x33, !PT ;  /* 0x00000000ff057212 */ /* 0x000fe200078e33ff */
[----:B------:R-:W-:Y:S01]  /*1a70*/  BSSY.RECONVERGENT B2, `(.L_x_170) ;  /* 0x0000017000027945 */ /* 0x000fe20003800200 */
[----:B------:R-:W-:Y:S02]  /*1a80*/  IMAD.MOV.U32 R38, RZ, RZ, R0 ;  /* 0x000000ffff267224 */ /* 0x000fe400078e0000 */
[----:B------:R-:W-:-:S04]  /*1a90*/  IADD3 R5, PT, PT, -R9, R4, R5 ;  /* 0x0000000409057210 */ /* 0x000fc80007ffe105 */
[C---:B------:R-:W-:Y:S01]  /*1aa0*/  ISETP.GE.U32.AND P1, PT, R5.reuse, 0x780, PT ;  /* 0x000007800500780c */ /* 0x040fe20003f26070 */
[----:B------:R-:W-:-:S05]  /*1ab0*/  IMAD.HI.U32 R4, R5, -0x33333333, RZ ;  /* 0xcccccccd05047827 */ /* 0x000fca00078e00ff */
[----:B------:R-:W-:-:S04]  /*1ac0*/  SHF.R.U32.HI R4, RZ, 0x9, R4 ;  /* 0x00000009ff047819 */ /* 0x000fc80000011604 */
[----:B------:R-:W-:-:S04]  /*1ad0*/  LOP3.LUT R6, R4, 0x3, RZ, 0xc0, !PT ;  /* 0x0000000304067812 */ /* 0x000fc800078ec0ff */
[----:B------:R-:W-:-:S13]  /*1ae0*/  ISETP.NE.AND P0, PT, R6, 0x3, PT ;  /* 0x000000030600780c */ /* 0x000fda0003f05270 */
[----:B------:R-:W-:Y:S05]  /*1af0*/  @!P0 BRA `(.L_x_171) ;  /* 0x0000000000388947 */ /* 0x000fea0003800000 */
[----:B------:R-:W0:Y:S01]  /*1b00*/  LDC.64 R6, c[0x0][0x380] ;  /* 0x0000e000ff067b82 */ /* 0x000e220000000a00 */
[----:B------:R-:W-:Y:S02]  /*1b10*/  VIADD R4, R4, 0x1 ;  /* 0x0000000104047836 */ /* 0x000fe40000000000 */
[----:B------:R-:W-:Y:S02]  /*1b20*/  IMAD.IADD R11, R0, 0x1, R9 ;  /* 0x00000001000b7824 */ /* 0x000fe400078e0209 */
[----:B------:R-:W-:Y:S01]  /*1b30*/  IMAD.MOV.U32 R38, RZ, RZ, R0 ;  /* 0x000000ffff267224 */ /* 0x000fe200078e0000 */
[----:B------:R-:W-:-:S05]  /*1b40*/  LOP3.LUT R4, R4, 0x3, RZ, 0xc0, !PT ;  /* 0x0000000304047812 */ /* 0x000fca00078ec0ff */
[----:B------:R-:W-:-:S07]  /*1b50*/  IMAD.MOV R8, RZ, RZ, -R4 ;  /* 0x000000ffff087224 */ /* 0x000fce00078e0a04 */
.L_x_172:
[----:B0-----:R-:W-:-:S06]  /*1b60*/  IMAD.WIDE.U32 R4, R11, 0x8, R6 ;  /* 0x000000080b047825 */ /* 0x001fcc00078e0006 */
[----:B------:R-:W2:Y:S01]  /*1b70*/  LDG.E.64.CONSTANT R4, desc[UR6][R4.64] ;  /* 0x0000000604047981 */ /* 0x000ea2000c1e9b00 */
[----:B------:R-:W-:Y:S02]  /*1b80*/  VIADD R8, R8, 0x1 ;  /* 0x0000000108087836 */ /* 0x000fe40000000000 */
[----:B------:R-:W-:Y:S02]  /*1b90*/  VIADD R38, R38, 0x280 ;  /* 0x0000028026267836 */ /* 0x000fe40000000000 */
[----:B------:R-:W-:Y:S01]  /*1ba0*/  VIADD R11, R11, 0x280 ;  /* 0x000002800b0b7836 */ /* 0x000fe20000000000 */
[----:B------:R-:W-:Y:S01]  /*1bb0*/  ISETP.NE.AND P0, PT, R8, RZ, PT ;  /* 0x000000ff0800720c */ /* 0x000fe20003f05270 */
[----:B--2---:R-:W-:-:S12]  /*1bc0*/  DADD R2, R4, R2 ;  /* 0x0000000004027229 */ /* 0x004fd80000000002 */
[----:B------:R-:W-:Y:S05]  /*1bd0*/  @P0 BRA `(.L_x_172) ;  /* 0xfffffffc00e00947 */ /* 0x000fea000383ffff */
.L_x_171:
[----:B------:R-:W-:Y:S05]  /*1be0*/  BSYNC.RECONVERGENT B2 ;  /* 0x0000000000027941 */ /* 0x000fea0003800200 */
.L_x_170:
[----:B------:R-:W-:Y:S05]  /*1bf0*/  @!P1 BRA `(.L_x_169) ;  /* 0x0000000400a49947 */ /* 0x000fea0003800000 */
[----:B------:R-:W0:Y:S01]  /*1c00*/  LDCU.64 UR4, c[0x0][0x380] ;  /* 0x00007000ff0477ac */ /* 0x000e220008000a00 */
[----:B------:R-:W-:Y:S01]  /*1c10*/  IMAD.IADD R7, R39, 0x1, -R38 ;  /* 0x0000000127077824 */ /* 0x000fe200078e0a26 */
[C---:B------:R-:W-:Y:S01]  /*1c20*/  IADD3 R5, P0, PT, R38.reuse, R9, RZ ;  /* 0x0000000926057210 */ /* 0x040fe20007f1e0ff */
[----:B------:R-:W-:Y:S01]  /*1c30*/  BSSY.RECONVERGENT B2, `(.L_x_173) ;  /* 0x000003a000027945 */ /* 0x000fe20003800200 */
[----:B------:R-:W-:Y:S02]  /*1c40*/  IMAD.IADD R40, R38, 0x1, R9 ;  /* 0x0000000126287824 */ /* 0x000fe400078e0209 */
        /* <DEDUP_REMOVED lines=10> */
.L_x_175:
[----:B------:R-:W0:Y:S01]  /*1cf0*/  LDC.64 R30, c[0x0][0x380] ;  /* 0x0000e000ff1e7b82 */ /* 0x000e220000000a00 */
[----:B------:R-:W2:Y:S04]  /*1d00*/  LDG.E.64.CONSTANT R8, desc[UR6][R4.64+-0x1400] ;  /* 0xffec000604087981 */ /* 0x000ea8000c1e9b00 */
[----:B------:R-:W3:Y:S01]  /*1d10*/  LDG.E.64.CONSTANT R10, desc[UR6][R4.64] ;  /* 0x00000006040a7981 */ /* 0x000ee2000c1e9b00 */
[----:B------:R-:W-:-:S03]  /*1d20*/  VIADD R15, R40, 0xa00 ;  /* 0x00000a00280f7836 */ /* 0x000fc60000000000 */
[----:B------:R-:W4:Y:S04]  /*1d30*/  LDG.E.64.CONSTANT R12, desc[UR6][R4.64+0x1400] ;  /* 0x00140006040c7981 */ /* 0x000f28000c1e9b00 */
[----:B------:R-:W5:Y:S04]  /*1d40*/  LDG.E.64.CONSTANT R16, desc[UR6][R4.64+0x3c00] ;  /* 0x003c000604107981 */ /* 0x000f68000c1e9b00 */
[----:B------:R-:W5:Y:S01]  /*1d50*/  LDG.E.64.CONSTANT R18, desc[UR6][R4.64+0x5000] ;  /* 0x0050000604127981 */ /* 0x000f62000c1e9b00 */
[----:B------:R-:W-:-:S03]  /*1d60*/  VIADD R23, R40, 0x1400 ;  /* 0x0000140028177836 */ /* 0x000fc60000000000 */
[----:B------:R-:W5:Y:S01]  /*1d70*/  LDG.E.64.CONSTANT R20, desc[UR6][R4.64+0x6400] ;  /* 0x0064000604147981 */ /* 0x000f62000c1e9b00 */
[----:B0-----:R-:W-:-:S03]  /*1d80*/  IMAD.WIDE.U32 R6, R40, 0x8, R30 ;  /* 0x0000000828067825 */ /* 0x001fc600078e001e */
[----:B------:R-:W5:Y:S04]  /*1d90*/  LDG.E.64.CONSTANT R24, desc[UR6][R4.64+0x8c00] ;  /* 0x008c000604187981 */ /* 0x000f68000c1e9b00 */
[----:B------:R-:W5:Y:S04]  /*1da0*/  LDG.E.64.CONSTANT R26, desc[UR6][R4.64+0xa000] ;  /* 0x00a00006041a7981 */ /* 0x000f68000c1e9b00 */
[----:B------:R-:W2:Y:S01]  /*1db0*/  LDG.E.64.CONSTANT R6, desc[UR6][R6.64] ;  /* 0x0000000606067981 */ /* 0x000ea2000c1e9b00 */
[----:B------:R-:W-:-:S03]  /*1dc0*/  IMAD.WIDE.U32 R14, R15, 0x8, R30 ;  /* 0x000000080f0e7825 */ /* 0x000fc600078e001e */
[----:B------:R-:W5:Y:S04]  /*1dd0*/  LDG.E.64.CONSTANT R28, desc[UR6][R4.64+0xb400] ;  /* 0x00b40006041c7981 */ /* 0x000f68000c1e9b00 */
[----:B------:R-:W5:Y:S01]  /*1de0*/  LDG.E.64.CONSTANT R14, desc[UR6][R14.64] ;  /* 0x000000060e0e7981 */ /* 0x000f62000c1e9b00 */
[----:B------:R-:W-:-:S03]  /*1df0*/  IMAD.WIDE.U32 R22, R23, 0x8, R30 ;  /* 0x0000000817167825 */ /* 0x000fc600078e001e */
[----:B------:R-:W5:Y:S04]  /*1e00*/  LDG.E.64.CONSTANT R34, desc[UR6][R4.64+0xf000] ;  /* 0x00f0000604227981 */ /* 0x000f68000c1e9b00 */
[----:B------:R-:W5:Y:S01]  /*1e10*/  LDG.E.64.CONSTANT R22, desc[UR6][R22.64] ;  /* 0x0000000616167981 */ /* 0x000f62000c1e9b00 */
[----:B------:R-:W-:-:S03]  /*1e20*/  VIADD R33, R40, 0x1e00 ;  /* 0x00001e0028217836 */ /* 0x000fc60000000000 */
[----:B------:R-:W5:Y:S01]  /*1e30*/  LDG.E.64.CONSTANT R36, desc[UR6][R4.64+0x10400] ;  /* 0x0104000604247981 */ /* 0x000f62000c1e9b00 */
[----:B------:R-:W-:-:S03]  /*1e40*/  IMAD.WIDE.U32 R30, R33, 0x8, R30 ;  /* 0x00000008211e7825 */ /* 0x000fc600078e001e */
[----:B------:R0:W5:Y:S04]  /*1e50*/  LDG.E.64.CONSTANT R32, desc[UR6][R4.64+0xdc00] ;  /* 0x00dc000604207981 */ /* 0x000168000c1e9b00 */
[----:B------:R-:W5:Y:S01]  /*1e60*/  LDG.E.64.CONSTANT R30, desc[UR6][R30.64] ;  /* 0x000000061e1e7981 */ /* 0x000f62000c1e9b00 */
[----:B------:R-:W-:-:S05]  /*1e70*/  VIADD R38, R38, 0x2800 ;  /* 0x0000280026267836 */ /* 0x000fca0000000000 */
[----:B------:R-:W-:Y:S02]  /*1e80*/  ISETP.GE.AND P1, PT, R38, R41, PT ;  /* 0x000000292600720c */ /* 0x000fe40003f26270 */
[----:B0-----:R-:W-:Y:S01]  /*1e90*/  IADD3 R4, P2, PT, R4, 0x14000, RZ ;  /* 0x0001400004047810 */ /* 0x001fe20007f5e0ff */
[----:B------:R-:W-:-:S04]  /*1ea0*/  VIADD R40, R40, 0x2800 ;  /* 0x0000280028287836 */ /* 0x000fc80000000000 */
[----:B------:R-:W-:Y:S01]  /*1eb0*/  IMAD.X R5, RZ, RZ, R5, P2 ;  /* 0x000000ffff057224 */ /* 0x000fe200010e0605 */
[----:B--2---:R-:W-:-:S08]  /*1ec0*/  DADD R6, R6, R2 ;  /* 0x0000000006067229 */ /* 0x004fd00000000002 */
[----:B------:R-:W-:-:S08]  /*1ed0*/  DADD R6, R6, R8 ;  /* 0x0000000006067229 */ /* 0x000fd00000000008 */
        /* <DEDUP_REMOVED lines=15> */
.L_x_174:
[----:B------:R-:W-:Y:S05]  /*1fd0*/  BSYNC.RECONVERGENT B2 ;  /* 0x0000000000027941 */ /* 0x000fea0003800200 */
.L_x_173:
[----:B------:R-:W-:Y:S01]  /*1fe0*/  IMAD.IADD R6, R39, 0x1, -R38 ;  /* 0x0000000127067824 */ /* 0x000fe200078e0a26 */
[----:B------:R-:W-:Y:S04]  /*1ff0*/  BSSY.RECONVERGENT B2, `(.L_x_176) ;  /* 0x000001d000027945 */ /* 0x000fe80003800200 */
[----:B------:R-:W-:-:S13]  /*2000*/  ISETP.GT.AND P1, PT, R6, 0xa00, PT ;  /* 0x00000a000600780c */ /* 0x000fda0003f24270 */
[----:B------:R-:W-:Y:S05]  /*2010*/  @!P1 BRA `(.L_x_177) ;  /* 0x0000000000689947 */ /* 0x000fea0003800000 */
[----:B------:R-:W0:Y:S01]  /*2020*/  LDC.64 R14, c[0x0][0x380] ;  /* 0x0000e000ff0e7b82 */ /* 0x000e220000000a00 */
[----:B------:R-:W2:Y:S04]  /*2030*/  LDG.E.64.CONSTANT R8, desc[UR6][R4.64+-0x1400] ;  /* 0xffec000604087981 */ /* 0x000ea8000c1e9b00 */
[----:B------:R-:W3:Y:S01]  /*2040*/  LDG.E.64.CONSTANT R10, desc[UR6][R4.64] ;  /* 0x00000006040a7981 */ /* 0x000ee2000c1e9b00 */
[----:B------:R-:W-:-:S03]  /*2050*/  VIADD R17, R40, 0xa00 ;  /* 0x00000a0028117836 */ /* 0x000fc60000000000 */
[----:B------:R-:W4:Y:S04]  /*2060*/  LDG.E.64.CONSTANT R12, desc[UR6][R4.64+0x1400] ;  /* 0x00140006040c7981 */ /* 0x000f28000c1e9b00 */
[----:B------:R-:W5:Y:S04]  /*2070*/  LDG.E.64.CONSTANT R18, desc[UR6][R4.64+0x5000] ;  /* 0x0050000604127981 */ /* 0x000f68000c1e9b00 */
[----:B------:R1:W5:Y:S01]  /*2080*/  LDG.E.64.CONSTANT R20, desc[UR6][R4.64+0x6400] ;  /* 0x0064000604147981 */ /* 0x000362000c1e9b00 */
[----:B0-----:R-:W-:-:S06]  /*2090*/  IMAD.WIDE.U32 R6, R40, 0x8, R14 ;  /* 0x0000000828067825 */ /* 0x001fcc00078e000e */
[----:B------:R-:W2:Y:S01]  /*20a0*/  LDG.E.64.CONSTANT R6, desc[UR6][R6.64] ;  /* 0x0000000606067981 */ /* 0x000ea2000c1e9b00 */
[----:B------:R-:W-:-:S03]  /*20b0*/  IMAD.WIDE.U32 R14, R17, 0x8, R14 ;  /* 0x00000008110e7825 */ /* 0x000fc600078e000e */
[----:B------:R-:W5:Y:S04]  /*20c0*/  LDG.E.64.CONSTANT R16, desc[UR6][R4.64+0x3c00] ;  /* 0x003c000604107981 */ /* 0x000f68000c1e9b00 */
[----:B------:R-:W5:Y:S01]  /*20d0*/  LDG.E.64.CONSTANT R14, desc[UR6][R14.64] ;  /* 0x000000060e0e7981 */ /* 0x000f62000c1e9b00 */
[----:B------:R-:W-:Y:S01]  /*20e0*/  PLOP3.LUT P0, PT, PT, PT, PT, 0x8, 0x80 ;  /* 0x000000000080781c */ /* 0x000fe20003f0e170 */
[----:B------:R-:W-:Y:S02]  /*20f0*/  VIADD R38, R38, 0x1400 ;  /* 0x0000140026267836 */ /* 0x000fe40000000000 */
[----:B------:R-:W-:Y:S01]  /*2100*/  VIADD R40, R40, 0x1400 ;  /* 0x0000140028287836 */ /* 0x000fe20000000000 */
[----:B--2---:R-:W-:-:S08]  /*2110*/  DADD R2, R2, R6 ;  /* 0x0000000002027229 */ /* 0x004fd00000000006 */
[----:B------:R-:W-:-:S08]  /*2120*/  DADD R2, R2, R8 ;  /* 0x0000000002027229 */ /* 0x000fd00000000008 */
[----:B---3--:R-:W-:-:S08]  /*2130*/  DADD R2, R2, R10 ;  /* 0x0000000002027229 */ /* 0x008fd0000000000a */
[----:B----4-:R-:W-:-:S08]  /*2140*/  DADD R2, R2, R12 ;  /* 0x0000000002027229 */ /* 0x010fd0000000000c */
[----:B-----5:R-:W-:-:S08]  /*2150*/  DADD R2, R2, R14 ;  /* 0x0000000002027229 */ /* 0x020fd0000000000e */
[----:B------:R-:W-:Y:S01]  /*2160*/  DADD R2, R2, R16 ;  /* 0x0000000002027229 */ /* 0x000fe20000000010 */
[----:B------:R-:W-:-:S07]  /*2170*/  IADD3 R6, P1, PT, R4, 0xa000, RZ ;  /* 0x0000a00004067810 */ /* 0x000fce0007f3e0ff */
[----:B------:R-:W-:Y:S01]  /*2180*/  DADD R2, R2, R18 ;  /* 0x0000000002027229 */ /* 0x000fe20000000012 */
[----:B-1----:R-:W-:Y:S02]  /*2190*/  IMAD.X R5, RZ, RZ, R5, P1 ;  /* 0x000000ffff057224 */ /* 0x002fe400008e0605 */
[----:B------:R-:W-:-:S05]  /*21a0*/  IMAD.MOV.U32 R4, RZ, RZ, R6 ;  /* 0x000000ffff047224 */ /* 0x000fca00078e0006 */
[----:B------:R-:W-:-:S11]  /*21b0*/  DADD R2, R2, R20 ;  /* 0x0000000002027229 */ /* 0x000fd60000000014 */
.L_x_177:
[----:B------:R-:W-:Y:S05]  /*21c0*/  BSYNC.RECONVERGENT B2 ;  /* 0x0000000000027941 */ /* 0x000fea0003800200 */
.L_x_176:
[----:B------:R-:W-:-:S13]  /*21d0*/  ISETP.LT.OR P0, PT, R38, R39, P0 ;  /* 0x000000272600720c */ /* 0x000fda0000701670 */
[----:B------:R-:W-:Y:S05]  /*21e0*/  @!P0 BRA `(.L_x_169) ;  /* 0x0000000000288947 */ /* 0x000fea0003800000 */
[----:B------:R-:W0:Y:S01]  /*21f0*/  LDC.64 R6, c[0x0][0x380] ;  /* 0x0000e000ff067b82 */ /* 0x000e220000000a00 */
[----:B------:R-:W2:Y:S04]  /*2200*/  LDG.E.64.CONSTANT R8, desc[UR6][R4.64] ;  /* 0x0000000604087981 */ /* 0x000ea8000c1e9b00 */
[----:B------:R-:W3:Y:S01]  /*2210*/  LDG.E.64.CONSTANT R10, desc[UR6][R4.64+0x1400] ;  /* 0x00140006040a7981 */ /* 0x000ee2000c1e9b00 */
[----:B0-----:R-:W-:-:S03]  /*2220*/  IMAD.WIDE.U32 R40, R40, 0x8, R6 ;  /* 0x0000000828287825 */ /* 0x001fc600078e0006 */
[----:B------:R-:W4:Y:S04]  /*2230*/  LDG.E.64.CONSTANT R6, desc[UR6][R4.64+-0x1400] ;  /* 0xffec000604067981 */ /* 0x000f28000c1e9b00 */
[----:B------:R-:W5:Y:S02]  /*2240*/  LDG.E.64.CONSTANT R40, desc[UR6][R40.64] ;  /* 0x0000000628287981 */ /* 0x000f64000c1e9b00 */
[----:B-----5:R-:W-:-:S08]  /*2250*/  DADD R2, R2, R40 ;  /* 0x0000000002027229 */ /* 0x020fd00000000028 */
[----:B----4-:R-:W-:-:S08]  /*2260*/  DADD R2, R2, R6 ;  /* 0x0000000002027229 */ /* 0x010fd00000000006 */
[----:B--2---:R-:W-:-:S08]  /*2270*/  DADD R2, R2, R8 ;  /* 0x0000000002027229 */ /* 0x004fd00000000008 */
[----:B---3--:R-:W-:-:S11]  /*2280*/  DADD R2, R2, R10 ;  /* 0x0000000002027229 */ /* 0x008fd6000000000a */
.L_x_169:
[----:B------:R-:W-:Y:S05]  /*2290*/  BSYNC.RECONVERGENT B1 ;  /* 0x0000000000017941 */ /* 0x000fea0003800200 */
.L_x_167:
        /* <DEDUP_REMOVED lines=16> */
[----:B------:R-:W-:Y:S01]  /*23a0*/  SHFL.DOWN PT, R2, R4, 0x4, 0x1f ;  /* 0x08801f0004027f89 */ /* 0x000fe200000e0000 */
[----:B------:R-:W-:Y:S02]  /*23b0*/  @!P1 MOV R7, 0x400 ;  /* 0x0000040000079802 */ /* 0x000fe40000000f00 */
[----:B------:R-:W-:Y:S01]  /*23c0*/  @!P1 SHF.R.U32.HI R6, RZ, 0x2, R0 ;  /* 0x00000002ff069819 */ /* 0x000fe20000011600 */
[----:B------:R-:W0:Y:S01]  /*23d0*/  SHFL.DOWN PT, R3, R5, 0x4, 0x1f ;  /* 0x08801f0005037f89 */ /* 0x000e2200000e0000 */
[----:B-1----:R-:W-:-:S02]  /*23e0*/  @!P1 LEA R7, R12, R7, 0x18 ;  /* 0x000000070c079211 */ /* 0x002fc400078ec0ff */
[----:B------:R-:W-:-:S05]  /*23f0*/  @!P1 LOP3.LUT R6, R6, 0xf8, RZ, 0xc0, !PT ;  /* 0x000000f806069812 */ /* 0x000fca00078ec0ff */
[----:B------:R-:W-:Y:S01]  /*2400*/  @!P1 IMAD.IADD R7, R6, 0x1, R7 ;  /* 0x0000000106079824 */ /* 0x000fe200078e0207 */
        /* <DEDUP_REMOVED lines=22> */
[----:B------:R-:W1:Y:S04]  /*2570*/  LDS.128 R8, [UR4+0x20] ;  /* 0x00002004ff087984 */ /* 0x000e680008000c00 */
[----:B------:R-:W2:Y:S04]  /*2580*/  LDS.128 R16, [UR4+0x30] ;  /* 0x00003004ff107984 */ /* 0x000ea80008000c00 */
[----:B0-----:R-:W0:Y:S01]  /*2590*/  LDS.128 R4, [UR4+0x40] ;  /* 0x00004004ff047984 */ /* 0x001e220008000c00 */
[----:B-1----:R-:W-:-:S03]  /*25a0*/  DADD R8, R12, R8 ;  /* 0x000000000c087229 */ /* 0x002fc60000000008 */
[----:B------:R-:W-:Y:S05]  /*25b0*/  LDS.128 R12, [UR4+0x60] ;  /* 0x00006004ff0c7984 */ /* 0x000fea0008000c00 */
[----:B------:R-:W-:Y:S02]  /*25c0*/  DADD R2, R8, R10 ;  /* 0x0000000008027229 */ /* 0x000fe4000000000a */
[----:B------:R-:W1:Y:S06]  /*25d0*/  LDS.128 R8, [UR4+0x50] ;  /* 0x00005004ff087984 */ /* 0x000e6c0008000c00 */
[----:B--2---:R-:W-:-:S08]  /*25e0*/  DADD R2, R2, R16 ;  /* 0x0000000002027229 */ /* 0x004fd00000000010 */
[----:B------:R-:W-:-:S08]  /*25f0*/  DADD R2, R2, R18 ;  /* 0x0000000002027229 */ /* 0x000fd00000000012 */
[----:B0-----:R-:W-:-:S08]  /*2600*/  DADD R2, R2, R4 ;  /* 0x0000000002027229 */ /* 0x001fd00000000004 */
[----:B------:R-:W-:Y:S01]  /*2610*/  DADD R2, R2, R6 ;  /* 0x0000000002027229 */ /* 0x000fe20000000006 */
[----:B------:R-:W0:Y:S07]  /*2620*/  LDS.128 R4, [UR4+0x70] ;  /* 0x00007004ff047984 */ /* 0x000e2e0008000c00 */
[----:B-1----:R-:W-:-:S08]  /*2630*/  DADD R2, R2, R8 ;  /* 0x0000000002027229 */ /* 0x002fd00000000008 */
[----:B------:R-:W-:Y:S01]  /*2640*/  DADD R2, R2, R10 ;  /* 0x0000000002027229 */ /* 0x000fe2000000000a */
[----:B------:R-:W1:Y:S07]  /*2650*/  LDS.128 R8, [UR4+0x80] ;  /* 0x00008004ff087984 */ /* 0x000e6e0008000c00 */
[----:B------:R-:W-:-:S08]  /*2660*/  DADD R2, R2, R12 ;  /* 0x0000000002027229 */ /* 0x000fd0000000000c */
[----:B------:R-:W-:Y:S01]  /*2670*/  DADD R2, R2, R14 ;  /* 0x0000000002027229 */ /* 0x000fe2000000000e */
[----:B------:R-:W2:Y:S07]  /*2680*/  LDS.128 R12, [UR4+0x90] ;  /* 0x00009004ff0c7984 */ /* 0x000eae0008000c00 */
[----:B0-----:R-:W-:-:S08]  /*2690*/  DADD R2, R2, R4 ;  /* 0x0000000002027229 */ /* 0x001fd00000000004 */
[----:B------:R-:W-:Y:S01]  /*26a0*/  DADD R2, R2, R6 ;  /* 0x0000000002027229 */ /* 0x000fe20000000006 */
[----:B------:R-:W0:Y:S07]  /*26b0*/  LDS.128 R4, [UR4+0xa0] ;  /* 0x0000a004ff047984 */ /* 0x000e2e0008000c00 */
[----:B-1----:R-:W-:Y:S01]  /*26c0*/  DADD R2, R2, R8 ;  /* 0x0000000002027229 */ /* 0x002fe20000000008 */
[----:B------:R-:W1:Y:S07]  /*26d0*/  LDS.64 R8, [UR4+0xb0] ;  /* 0x0000b004ff087984 */ /* 0x000e6e0008000a00 */
[----:B------:R-:W-:-:S08]  /*26e0*/  DADD R2, R2, R10 ;  /* 0x0000000002027229 */ /* 0x000fd0000000000a */
[----:B--2---:R-:W-:-:S08]  /*26f0*/  DADD R2, R2, R12 ;  /* 0x0000000002027229 */ /* 0x004fd0000000000c */
[----:B------:R-:W-:-:S08]  /*2700*/  DADD R2, R2, R14 ;  /* 0x0000000002027229 */ /* 0x000fd0000000000e */
[----:B0-----:R-:W-:-:S08]  /*2710*/  DADD R2, R2, R4 ;  /* 0x0000000002027229 */ /* 0x001fd00000000004 */
[----:B------:R-:W-:-:S08]  /*2720*/  DADD R2, R2, R6 ;  /* 0x0000000002027229 */ /* 0x000fd00000000006 */
[----:B-1----:R-:W-:-:S11]  /*2730*/  DADD R12, R2, R8 ;  /* 0x00000000020c7229 */ /* 0x002fd60000000008 */
.L_x_165:
[----:B------:R-:W-:Y:S05]  /*2740*/  BSYNC.RECONVERGENT B0 ;  /* 0x0000000000007941 */ /* 0x000fea0003800200 */
.L_x_150:
[----:B------:R-:W-:Y:S05]  /*2750*/  @P0 EXIT ;  /* 0x000000000000094d */ /* 0x000fea0003800000 */
[----:B------:R-:W1:Y:S01]  /*2760*/  LDCU.64 UR4, c[0x0][0x398] ;  /* 0x00007300ff0477ac */ /* 0x000e620008000a00 */
[----:B0-----:R-:W0:Y:S01]  /*2770*/  LDC.64 R2, c[0x0][0x388] ;  /* 0x0000e200ff027b82 */ /* 0x001e220000000a00 */
[----:B-1----:R-:W-:-:S07]  /*2780*/  DADD R12, R12, UR4 ;  /* 0x000000040c0c7e29 */ /* 0x002fce0008000000 */
[----:B0-----:R-:W-:Y:S01]  /*2790*/  STG.E.64 desc[UR6][R2.64], R12 ;  /* 0x0000000c02007986 */ /* 0x001fe2000c101b06 */
[----:B------:R-:W-:Y:S05]  /*27a0*/  EXIT ;  /* 0x000000000000794d */ /* 0x000fea0003800000 */
.L_x_178:
        /* <DEDUP_REMOVED lines=13> */
.L_x_432:


//--------------------- .text._ZN3cub18CUB_300001_SM_10006detail6reduce18DeviceReduceKernelINS2_10policy_hubIdjN4cuda3std3__44plusIdEEE10Policy1000EN6thrust24THRUST_300001_SM_1000_NS6detail15normal_iteratorINSD_10device_ptrIdEEEEjS9_dNS7_10__identityEEEvT0_PT3_T1_NS0_13GridEvenShareISN_EET2_T4_ --------------------------
	.section	.text._ZN3cub18CUB_300001_SM_10006detail6reduce18DeviceReduceKernelINS2_10policy_hubIdjN4cuda3std3__44plusIdEEE10Policy1000EN6thrust24THRUST_300001_SM_1000_NS6detail15normal_iteratorINSD_10device_ptrIdEEEEjS9_dNS7_10__identityEEEvT0_PT3_T1_NS0_13GridEvenShareISN_EET2_T4_,"ax",@progbits
	.align	128
        .global         _ZN3cub18CUB_300001_SM_10006detail6reduce18DeviceReduceKernelINS2_10policy_hubIdjN4cuda3std3__44plusIdEEE10Policy1000EN6thrust24THRUST_300001_SM_1000_NS6detail15normal_iteratorINSD_10device_ptrIdEEEEjS9_dNS7_10__identityEEEvT0_PT3_T1_NS0_13GridEvenShareISN_EET2_T4_
        .type           _ZN3cub18CUB_300001_SM_10006detail6reduce18DeviceReduceKernelINS2_10policy_hubIdjN4cuda3std3__44plusIdEEE10Policy1000EN6thrust24THRUST_300001_SM_1000_NS6detail15normal_iteratorINSD_10device_ptrIdEEEEjS9_dNS7_10__identityEEEvT0_PT3_T1_NS0_13GridEvenShareISN_EET2_T4_,@function
        .size           _ZN3cub18CUB_300001_SM_10006detail6reduce18DeviceReduceKernelINS2_10policy_hubIdjN4cuda3std3__44plusIdEEE10Policy1000EN6thrust24THRUST_300001_SM_1000_NS6detail15normal_iteratorINSD_10device_ptrIdEEEEjS9_dNS7_10__identityEEEvT0_PT3_T1_NS0_13GridEvenShareISN_EET2_T4_,(.L_x_433 - _ZN3cub18CUB_300001_SM_10006detail6reduce18DeviceReduceKernelINS2_10policy_hubIdjN4cuda3std3__44plusIdEEE10Policy1000EN6thrust24THRUST_300001_SM_1000_NS6detail15normal_iteratorINSD_10device_ptrIdEEEEjS9_dNS7_10__identityEEEvT0_PT3_T1_NS0_13GridEvenShareISN_EET2_T4_)
        .other          _ZN3cub18CUB_300001_SM_10006detail6reduce18DeviceReduceKernelINS2_10policy_hubIdjN4cuda3std3__44plusIdEEE10Policy1000EN6thrust24THRUST_300001_SM_1000_NS6detail15normal_iteratorINSD_10device_ptrIdEEEEjS9_dNS7_10__identityEEEvT0_PT3_T1_NS0_13GridEvenShareISN_EET2_T4_,@"STO_CUDA_ENTRY STV_DEFAULT"
_ZN3cub18CUB_300001_SM_10006detail6reduce18DeviceReduceKernelINS2_10policy_hubIdjN4cuda3std3__44plusIdEEE10Policy1000EN6thrust24THRUST_300001_SM_1000_NS6detail15normal_iteratorINSD_10device_ptrIdEEEEjS9_dNS7_10__identityEEEvT0_PT3_T1_NS0_13GridEvenShareISN_EET2_T4_:
.text._ZN3cub18CUB_300001_SM_10006detail6reduce18DeviceReduceKernelINS2_10policy_hubIdjN4cuda3std3__44plusIdEEE10Policy1000EN6thrust24THRUST_300001_SM_1000_NS6detail15normal_iteratorINSD_10device_ptrIdEEEEjS9_dNS7_10__identityEEEvT0_PT3_T1_NS0_13GridEvenShareISN_EET2_T4_:
[----:B------:R-:W-:Y:S08]  /*0000*/  LDC R1, c[0x0][0x37c] ;  /* 0x0000df00ff017b82 */ /* 0x000ff00000000800 */
[----:B------:R-:W0:Y:S01]  /*0010*/  S2UR UR9, SR_CTAID.X ;  /* 0x00000000000979c3 */ /* 0x000e220000002500 */
[----:B------:R-:W1:Y:S01]  /*0020*/  LDCU.64 UR12, c[0x0][0x3a8] ;  /* 0x00007500ff0c77ac */ /* 0x000e620008000a00 */
[----:B------:R-:W-:Y:S01]  /*0030*/  BSSY.RECONVERGENT B0, `(.L_x_179) ;  /* 0x00002d4000007945 */ /* 0x000fe20003800200 */
[----:B------:R-:W2:Y:S01]  /*0040*/  LDCU.64 UR10, c[0x0][0x358] ;  /* 0x00006b00ff0a77ac */ /* 0x000ea20008000a00 */
[----:B-1----:R-:W-:Y:S01]  /*0050*/  IMAD.U32 R4, RZ, RZ, UR12 ;  /* 0x0000000cff047e24 */ /* 0x002fe2000f8e00ff */
[----:B------:R-:W-:-:S02]  /*0060*/  UIMAD UR8, UR13, 0x1400, URZ ;  /* 0x000014000d0878a4 */ /* 0x000fc4000f8e02ff */
[----:B0-----:R-:W-:-:S06]  /*0070*/  UIMAD UR4, UR9, 0x1400, URZ ;  /* 0x00001400090478a4 */ /* 0x001fcc000f8e02ff */
[----:B------:R-:W-:-:S05]  /*0080*/  VIADD R0, R4, -UR4 ;  /* 0x8000000404007c36 */ /* 0x000fca0008000000 */
[----:B------:R-:W-:-:S13]  /*0090*/  ISETP.GT.U32.AND P0, PT, R0, 0x13ff, PT ;  /* 0x000013ff0000780c */ /* 0x000fda0003f04070 */
[----:B--2---:R-:W-:Y:S05]  /*00a0*/  @P0 BRA `(.L_x_180) ;  /* 0x0000001800380947 */ /* 0x004fea0003800000 */
[----:B------:R-:W0:Y:S01]  /*00b0*/  S2R R3, SR_TID.X ;  /* 0x0000000000037919 */ /* 0x000e220000002100 */
[----:B------:R-:W-:Y:S01]  /*00c0*/  BSSY.RECONVERGENT B1, `(.L_x_181) ;  /* 0x000000a000017945 */ /* 0x000fe20003800200 */
[----:B------:R-:W-:Y:S02]  /*00d0*/  CS2R R20, SRZ ;  /* 0x0000000000147805 */ /* 0x000fe4000001ff00 */
[----:B0-----:R-:W-:Y:S01]  /*00e0*/  ISETP.GE.U32.AND P0, PT, R3, R0, PT ;  /* 0x000000000300720c */ /* 0x001fe20003f06070 */
[----:B------:R-:W-:-:S12]  /*00f0*/  IMAD.MOV.U32 R19, RZ, RZ, R3 ;  /* 0x000000ffff137224 */ /* 0x000fd800078e0003 */
[----:B------:R-:W-:Y:S05]  /*0100*/  @P0 BRA `(.L_x_182) ;  /* 0x0000000000140947 */ /* 0x000fea0003800000 */
[----:B------:R-:W0:Y:S01]  /*0110*/  LDC.64 R20, c[0x0][0x380] ;  /* 0x0000e000ff147b82 */ /* 0x000e220000000a00 */
[----:B------:R-:W-:-:S04]  /*0120*/  VIADD R5, R3, UR4 ;  /* 0x0000000403057c36 */ /* 0x000fc80008000000 */
[----:B0-----:R-:W-:-:S06]  /*0130*/  IMAD.WIDE.U32 R20, R5, 0x8, R20 ;  /* 0x0000000805147825 */ /* 0x001fcc00078e0014 */
[----:B------:R-:W5:Y:S01]  /*0140*/  LDG.E.64 R20, desc[UR10][R20.64] ;  /* 0x0000000a14147981 */ /* 0x000f62000c1e1b00 */
[----:B------:R-:W-:-:S07]  /*0150*/  VIADD R19, R3, 0x280 ;  /* 0x0000028003137836 */ /* 0x000fce0000000000 */
.L_x_182:
[----:B------:R-:W-:Y:S05]  /*0160*/  BSYNC.RECONVERGENT B1 ;  /* 0x0000000000017941 */ /* 0x000fea0003800200 */
.L_x_181:
[----:B------:R-:W-:Y:S01]  /*0170*/  ISETP.GE.U32.AND P0, PT, R19, R0, PT ;  /* 0x000000001300720c */ /* 0x000fe20003f06070 */
[----:B------:R-:W-:-:S12]  /*0180*/  BSSY.RECONVERGENT B1, `(.L_x_183) ;  /* 0x00000a5000017945 */ /* 0x000fd80003800200 */
[----:B------:R-:W-:Y:S05]  /*0190*/  @P0 BRA `(.L_x_184) ;  /* 0x00000008008c0947 */ /* 0x000fea0003800000 */
[----:B------:R-:W-:Y:S01]  /*01a0*/  LOP3.LUT R5, RZ, R19, RZ, 0x33, !PT ;  /* 0x00000013ff057212 */ /* 0x000fe200078e33ff */
[----:B------:R-:W-:Y:S03]  /*01b0*/  BSSY.RECONVERGENT B2, `(.L_x_185) ;  /* 0x0000053000027945 */ /* 0x000fe60003800200 */
[----:B------:R-:W-:-:S04]  /*01c0*/  IADD3 R5, PT, PT, R4, -UR4, R5 ;  /* 0x8000000404057c10 */ /* 0x000fc8000fffe005 */
[C---:B------:R-:W-:Y:S01]  /*01d0*/  ISETP.GE.U32.AND P0, PT, R5.reuse, 0x2580, PT ;  /* 0x000025800500780c */ /* 0x040fe20003f06070 */
[----:B------:R-:W-:-:S05]  /*01e0*/  IMAD.HI.U32 R4, R5, -0x33333333, RZ ;  /* 0xcccccccd05047827 */ /* 0x000fca00078e00ff */
[----:B------:R-:W-:-:S04]  /*01f0*/  LEA.HI R4, R4, 0x1, RZ, 0x17 ;  /* 0x0000000104047811 */ /* 0x000fc800078fb8ff */
[----:B------:R-:W-:-:S03]  /*0200*/  LOP3.LUT R5, R4, 0xf, RZ, 0xc0, !PT ;  /* 0x0000000f04057812 */ /* 0x000fc600078ec0ff */
[----:B------:R-:W-:Y:S05]  /*0210*/  @!P0 BRA `(.L_x_186) ;  /* 0x0000000400308947 */ /* 0x000fea0003800000 */
[----:B------:R-:W-:Y:S01]  /*0220*/  LOP3.LUT R24, R4, 0xfffff0, RZ, 0xc0, !PT ;  /* 0x00fffff004187812 */ /* 0x000fe200078ec0ff */
[----:B------:R-:W-:Y:S01]  /*0230*/  BSSY.RECONVERGENT B3, `(.L_x_187) ;  /* 0x0000049000037945 */ /* 0x000fe20003800200 */
[C---:B------:R-:W-:Y:S02]  /*0240*/  VIADD R2, R19.reuse, 0x1400 ;  /* 0x0000140013027836 */ /* 0x040fe40000000000 */
[----:B------:R-:W-:Y:S02]  /*0250*/  VIADD R25, R19, UR4 ;  /* 0x0000000413197c36 */ /* 0x000fe40008000000 */
[----:B------:R-:W-:-:S07]  /*0260*/  IMAD.MOV R24, RZ, RZ, -R24 ;  /* 0x000000ffff187224 */ /* 0x000fce00078e0a18 */
.L_x_188:
[----:B------:R-:W0:Y:S02]  /*0270*/  LDC.64 R22, c[0x0][0x380] ;  /* 0x0000e000ff167b82 */ /* 0x000e240000000a00 */
[----:B0-----:R-:W-:-:S06]  /*0280*/  IMAD.WIDE.U32 R18, R25, 0x8, R22 ;  /* 0x0000000819127825 */ /* 0x001fcc00078e0016 */
[----:B------:R-:W2:Y:S01]  /*0290*/  LDG.E.64 R18, desc[UR10][R18.64] ;  /* 0x0000000a12127981 */ /* 0x000ea2000c1e1b00 */
[C---:B------:R-:W-:Y:S02]  /*02a0*/  VIADD R7, R25.reuse, 0x280 ;  /* 0x0000028019077836 */ /* 0x040fe40000000000 */
[----:B------:R-:W-:Y:S02]  /*02b0*/  VIADD R17, R25, 0x500 ;  /* 0x0000050019117836 */ /* 0x000fe40000000000 */
[----:B------:R-:W-:-:S04]  /*02c0*/  IMAD.WIDE.U32 R6, R7, 0x8, R22 ;  /* 0x0000000807067825 */ /* 0x000fc800078e0016 */
[--C-:B------:R-:W-:Y:S02]  /*02d0*/  IMAD.WIDE.U32 R16, R17, 0x8, R22.reuse ;  /* 0x0000000811107825 */ /* 0x100fe400078e0016 */
[----:B------:R-:W3:Y:S02]  /*02e0*/  LDG.E.64 R6, desc[UR10][R6.64] ;  /* 0x0000000a06067981 */ /* 0x000ee4000c1e1b00 */
[C---:B------:R-:W-:Y:S02]  /*02f0*/  VIADD R15, R25.reuse, 0x780 ;  /* 0x00000780190f7836 */ /* 0x040fe40000000000 */
[----:B------:R-:W4:Y:S01]  /*0300*/  LDG.E.64 R16, desc[UR10][R16.64] ;  /* 0x0000000a10107981 */ /* 0x000f22000c1e1b00 */
[----:B------:R-:W-:Y:S02]  /*0310*/  VIADD R13, R25, 0xa00 ;  /* 0x00000a00190d7836 */ /* 0x000fe40000000000 */
[----:B------:R-:W-:-:S04]  /*0320*/  IMAD.WIDE.U32 R14, R15, 0x8, R22 ;  /* 0x000000080f0e7825 */ /* 0x000fc800078e0016 */
[--C-:B------:R-:W-:Y:S02]  /*0330*/  IMAD.WIDE.U32 R12, R13, 0x8, R22.reuse ;  /* 0x000000080d0c7825 */ /* 0x100fe400078e0016 */
[----:B------:R-:W4:Y:S02]  /*0340*/  LDG.E.64 R14, desc[UR10][R14.64] ;  /* 0x0000000a0e0e7981 */ /* 0x000f24000c1e1b00 */
[C---:B------:R-:W-:Y:S02]  /*0350*/  VIADD R11, R25.reuse, 0xc80 ;  /* 0x00000c80190b7836 */ /* 0x040fe40000000000 */
[----:B------:R-:W4:Y:S01]  /*0360*/  LDG.E.64 R12, desc[UR10][R12.64] ;  /* 0x0000000a0c0c7981 */ /* 0x000f22000c1e1b00 */
[----:B------:R-:W-:Y:S02]  /*0370*/  VIADD R9, R25, 0xf00 ;  /* 0x00000f0019097836 */ /* 0x000fe40000000000 */
[----:B------:R-:W-:-:S04]  /*0380*/  IMAD.WIDE.U32 R10, R11, 0x8, R22 ;  /* 0x000000080b0a7825 */ /* 0x000fc800078e0016 */
[----:B------:R-:W-:Y:S02]  /*0390*/  IMAD.WIDE.U32 R8, R9, 0x8, R22 ;  /* 0x0000000809087825 */ /* 0x000fe400078e0016 */
[----:B------:R-:W4:Y:S04]  /*03a0*/  LDG.E.64 R10, desc[UR10][R10.64] ;  /* 0x0000000a0a0a7981 */ /* 0x000f28000c1e1b00 */
[----:B------:R-:W4:Y:S01]  /*03b0*/  LDG.E.64 R8, desc[UR10][R8.64] ;  /* 0x0000000a08087981 */ /* 0x000f22000c1e1b00 */
[----:B--2--5:R-:W-:Y:S01]  /*03c0*/  DADD R18, R18, R20 ;  /* 0x0000000012127229 */ /* 0x024fe20000000014 */
[----:B------:R-:W-:-:S04]  /*03d0*/  VIADD R21, R25, 0x1180 ;  /* 0x0000118019157836 */ /* 0x000fc80000000000 */
[----:B------:R-:W-:-:S06]  /*03e0*/  IMAD.WIDE.U32 R20, R21, 0x8, R22 ;  /* 0x0000000815147825 */ /* 0x000fcc00078e0016 */
[----:B------:R-:W2:Y:S01]  /*03f0*/  LDG.E.64 R20, desc[UR10][R20.64] ;  /* 0x0000000a14147981 */ /* 0x000ea2000c1e1b00 */
[----:B---3--:R-:W-:Y:S01]  /*0400*/  DADD R18, R18, R6 ;  /* 0x0000000012127229 */ /* 0x008fe20000000006 */
[----:B------:R-:W-:-:S04]  /*0410*/  VIADD R7, R25, 0x1400 ;  /* 0x0000140019077836 */ /* 0x000fc80000000000 */
[----:B------:R-:W-:-:S03]  /*0420*/  IMAD.WIDE.U32 R6, R7, 0x8, R22 ;  /* 0x0000000807067825 */ /* 0x000fc600078e0016 */
[----:B----4-:R-:W-:Y:S01]  /*0430*/  DADD R16, R18, R16 ;  /* 0x0000000012107229 */ /* 0x010fe20000000010 */
[----:B------:R-:W-:Y:S02]  /*0440*/  VIADD R19, R25, 0x1680 ;  /* 0x0000168019137836 */ /* 0x000fe40000000000 */
[----:B------:R-:W3:Y:S02]  /*0450*/  LDG.E.64 R6, desc[UR10][R6.64] ;  /* 0x0000000a06067981 */ /* 0x000ee4000c1e1b00 */
[----:B------:R-:W-:-:S03]  /*0460*/  IMAD.WIDE.U32 R18, R19, 0x8, R22 ;  /* 0x0000000813127825 */ /* 0x000fc600078e0016 */
[----:B------:R-:W-:Y:S01]  /*0470*/  DADD R14, R16, R14 ;  /* 0x00000000100e7229 */ /* 0x000fe2000000000e */
[----:B------:R-:W-:Y:S02]  /*0480*/  VIADD R17, R25, 0x1900 ;  /* 0x0000190019117836 */ /* 0x000fe40000000000 */
[----:B------:R-:W4:Y:S02]  /*0490*/  LDG.E.64 R18, desc[UR10][R18.64] ;  /* 0x0000000a12127981 */ /* 0x000f24000c1e1b00 */
        /* <DEDUP_REMOVED lines=12> */
[----:B------:R-:W-:-:S06]  /*0560*/  IMAD.WIDE.U32 R10, R11, 0x8, R22 ;  /* 0x000000080b0a7825 */ /* 0x000fcc00078e0016 */
[----:B------:R-:W4:Y:S01]  /*0570*/  LDG.E.64 R10, desc[UR10][R10.64] ;  /* 0x0000000a0a0a7981 */ /* 0x000f22000c1e1b00 */
[C---:B------:R-:W-:Y:S01]  /*0580*/  VIADD R27, R25.reuse, 0x2580 ;  /* 0x00002580191b7836 */ /* 0x040fe20000000000 */
[----:B--2---:R-:W-:Y:S01]  /*0590*/  DADD R20, R8, R20 ;  /* 0x0000000008147229 */ /* 0x004fe20000000014 */
[----:B------:R-:W-:-:S04]  /*05a0*/  VIADD R9, R25, 0x2300 ;  /* 0x0000230019097836 */ /* 0x000fc80000000000 */
[----:B------:R-:W-:-:S04]  /*05b0*/  IMAD.WIDE.U32 R8, R9, 0x8, R22 ;  /* 0x0000000809087825 */ /* 0x000fc800078e0016 */
[----:B------:R-:W-:Y:S02]  /*05c0*/  IMAD.WIDE.U32 R22, R27, 0x8, R22 ;  /* 0x000000081b167825 */ /* 0x000fe400078e0016 */
[----:B------:R-:W2:Y:S04]  /*05d0*/  LDG.E.64 R8, desc[UR10][R8.64] ;  /* 0x0000000a08087981 */ /* 0x000ea8000c1e1b00 */
[----:B------:R-:W2:Y:S01]  /*05e0*/  LDG.E.64 R22, desc[UR10][R22.64] ;  /* 0x0000000a16167981 */ /* 0x000ea2000c1e1b00 */
[----:B---3--:R-:W-:-:S08]  /*05f0*/  DADD R6, R20, R6 ;  /* 0x0000000014067229 */ /* 0x008fd00000000006 */
[----:B----4-:R-:W-:-:S08]  /*0600*/  DADD R6, R6, R18 ;  /* 0x0000000006067229 */ /* 0x010fd00000000012 */
[----:B------:R-:W-:-:S08]  /*0610*/  DADD R6, R6, R16 ;  /* 0x0000000006067229 */ /* 0x000fd00000000010 */
[----:B------:R-:W-:Y:S01]  /*0620*/  DADD R6, R6, R14 ;  /* 0x0000000006067229 */ /* 0x000fe2000000000e */
[----:B------:R-:W-:-:S07]  /*0630*/  VIADD R24, R24, 0x10 ;  /* 0x0000001018187836 */ /* 0x000fce0000000000 */
[----:B------:R-:W-:Y:S01]  /*0640*/  DADD R6, R6, R12 ;  /* 0x0000000006067229 */ /* 0x000fe2000000000c */
[----:B------:R-:W-:-:S07]  /*0650*/  ISETP.NE.AND P0, PT, R24, RZ, PT ;  /* 0x000000ff1800720c */ /* 0x000fce0003f05270 */
[----:B------:R-:W-:Y:S01]  /*0660*/  DADD R6, R6, R10 ;  /* 0x0000000006067229 */ /* 0x000fe2000000000a */
[----:B------:R-:W-:Y:S02]  /*0670*/  VIADD R2, R2, 0x2800 ;  /* 0x0000280002027836 */ /* 0x000fe40000000000 */
[----:B------:R-:W-:-:S05]  /*0680*/  VIADD R25, R25, 0x2800 ;  /* 0x0000280019197836 */ /* 0x000fca0000000000 */
[----:B--2---:R-:W-:-:S08]  /*0690*/  DADD R6, R6, R8 ;  /* 0x0000000006067229 */ /* 0x004fd00000000008 */
[----:B------:R-:W-:Y:S01]  /*06a0*/  DADD R20, R6, R22 ;  /* 0x0000000006147229 */ /* 0x000fe20000000016 */
[----:B------:R-:W-:Y:S10]  /*06b0*/  @P0 BRA `(.L_x_188) ;  /* 0xfffffff800ec0947 */ /* 0x000ff4000383ffff */
[----:B------:R-:W-:Y:S05]  /*06c0*/  BSYNC.RECONVERGENT B3 ;  /* 0x0000000000037941 */ /* 0x000fea0003800200 */
.L_x_187:
[----:B------:R-:W-:-:S07]  /*06d0*/  VIADD R19, R2, 0xffffec00 ;  /* 0xffffec0002137836 */ /* 0x000fce0000000000 */
.L_x_186:
[----:B------:R-:W-:Y:S05]  /*06e0*/  BSYNC.RECONVERGENT B2 ;  /* 0x0000000000027941 */ /* 0x000fea0003800200 */
.L_x_185:
[----:B------:R-:W-:-:S13]  /*06f0*/  ISETP.NE.AND P0, PT, R5, RZ, PT ;  /* 0x000000ff0500720c */ /* 0x000fda0003f05270 */
[----:B------:R-:W-:Y:S05]  /*0700*/  @!P0 BRA `(.L_x_184) ;  /* 0x0000000400308947 */ /* 0x000fea0003800000 */
[----:B------:R-:W-:Y:S01]  /*0710*/  ISETP.GE.U32.AND P0, PT, R5, 0x8, PT ;  /* 0x000000080500780c */ /* 0x000fe20003f06070 */
[----:B------:R-:W-:Y:S01]  /*0720*/  BSSY.RECONVERGENT B2, `(.L_x_189) ;  /* 0x0000026000027945 */ /* 0x000fe20003800200 */
[----:B------:R-:W-:-:S04]  /*0730*/  LOP3.LUT R2, R4, 0x7, RZ, 0xc0, !PT ;  /* 0x0000000704027812 */ /* 0x000fc800078ec0ff */
[----:B------:R-:W-:-:S07]  /*0740*/  ISETP.NE.AND P1, PT, R2, RZ, PT ;  /* 0x000000ff0200720c */ /* 0x000fce0003f25270 */
[----:B------:R-:W-:Y:S06]  /*0750*/  @!P0 BRA `(.L_x_190) ;  /* 0x0000000000888947 */ /* 0x000fec0003800000 */
[----:B------:R-:W0:Y:S01]  /*0760*/  LDC.64 R22, c[0x0][0x380] ;  /* 0x0000e000ff167b82 */ /* 0x000e220000000a00 */
[----:B------:R-:W-:-:S04]  /*0770*/  VIADD R5, R19, UR4 ;  /* 0x0000000413057c36 */ /* 0x000fc80008000000 */
[C---:B------:R-:W-:Y:S02]  /*0780*/  VIADD R15, R5.reuse, 0x280 ;  /* 0x00000280050f7836 */ /* 0x040fe40000000000 */
[C---:B------:R-:W-:Y:S02]  /*0790*/  VIADD R13, R5.reuse, 0x500 ;  /* 0x00000500050d7836 */ /* 0x040fe40000000000 */
[----:B0-----:R-:W-:-:S04]  /*07a0*/  IMAD.WIDE.U32 R16, R5, 0x8, R22 ;  /* 0x0000000805107825 */ /* 0x001fc800078e0016 */
[--C-:B------:R-:W-:Y:S02]  /*07b0*/  IMAD.WIDE.U32 R14, R15, 0x8, R22.reuse ;  /* 0x000000080f0e7825 */ /* 0x100fe400078e0016 */
[----:B------:R-:W2:Y:S02]  /*07c0*/  LDG.E.64 R16, desc[UR10][R16.64] ;  /* 0x0000000a10107981 */ /* 0x000ea4000c1e1b00 */
[----:B------:R-:W-:Y:S02]  /*07d0*/  IMAD.WIDE.U32 R12, R13, 0x8, R22 ;  /* 0x000000080d0c7825 */ /* 0x000fe400078e0016 */
[----:B------:R-:W3:Y:S02]  /*07e0*/  LDG.E.64 R14, desc[UR10][R14.64] ;  /* 0x0000000a0e0e7981 */ /* 0x000ee4000c1e1b00 */
[C---:B------:R-:W-:Y:S02]  /*07f0*/  VIADD R11, R5.reuse, 0x780 ;  /* 0x00000780050b7836 */ /* 0x040fe40000000000 */
[----:B------:R-:W4:Y:S01]  /*0800*/  LDG.E.64 R12, desc[UR10][R12.64] ;  /* 0x0000000a0c0c7981 */ /* 0x000f22000c1e1b00 */
[----:B------:R-:W-:-:S02]  /*0810*/  VIADD R9, R5, 0xa00 ;  /* 0x00000a0005097836 */ /* 0x000fc40000000000 */
[----:B------:R-:W-:-:S04]  /*0820*/  IMAD.WIDE.U32 R10, R11, 0x8, R22 ;  /* 0x000000080b0a7825 */ /* 0x000fc800078e0016 */
[--C-:B------:R-:W-:Y:S02]  /*0830*/  IMAD.WIDE.U32 R8, R9, 0x8, R22.reuse ;  /* 0x0000000809087825 */ /* 0x100fe400078e0016 */
[----:B------:R-:W4:Y:S02]  /*0840*/  LDG.E.64 R10, desc[UR10][R10.64] ;  /* 0x0000000a0a0a7981 */ /* 0x000f24000c1e1b00 */
[C---:B------:R-:W-:Y:S02]  /*0850*/  VIADD R7, R5.reuse, 0xc80 ;  /* 0x00000c8005077836 */ /* 0x040fe40000000000 */
[----:B------:R-:W4:Y:S01]  /*0860*/  LDG.E.64 R8, desc[UR10][R8.64] ;  /* 0x0000000a08087981 */ /* 0x000f22000c1e1b00 */
[----:B------:R-:W-:Y:S02]  /*0870*/  VIADD R25, R5, 0xf00 ;  /* 0x00000f0005197836 */ /* 0x000fe40000000000 */
[----:B------:R-:W-:-:S04]  /*0880*/  IMAD.WIDE.U32 R6, R7, 0x8, R22 ;  /* 0x0000000807067825 */ /* 0x000fc800078e0016 */
[--C-:B------:R-:W-:Y:S02]  /*0890*/  IMAD.WIDE.U32 R24, R25, 0x8, R22.reuse ;  /* 0x0000000819187825 */ /* 0x100fe400078e0016 */
[----:B------:R-:W4:Y:S02]  /*08a0*/  LDG.E.64 R6, desc[UR10][R6.64] ;  /* 0x0000000a06067981 */ /* 0x000f24000c1e1b00 */
[----:B------:R-:W-:Y:S02]  /*08b0*/  VIADD R5, R5, 0x1180 ;  /* 0x0000118005057836 */ /* 0x000fe40000000000 */
[----:B------:R-:W4:Y:S02]  /*08c0*/  LDG.E.64 R24, desc[UR10][R24.64] ;  /* 0x0000000a18187981 */ /* 0x000f24000c1e1b00 */
[----:B------:R-:W-:-:S06]  /*08d0*/  IMAD.WIDE.U32 R22, R5, 0x8, R22 ;  /* 0x0000000805167825 */ /* 0x000fcc00078e0016 */
        /* <DEDUP_REMOVED lines=10> */
.L_x_190:
[----:B------:R-:W-:Y:S05]  /*0980*/  BSYNC.RECONVERGENT B2 ;  /* 0x0000000000027941 */ /* 0x000fea0003800200 */
.L_x_189:
        /* <DEDUP_REMOVED lines=13> */
[--C-:B------:R-:W-:Y:S02]  /*0a60*/  IMAD.WIDE.U32 R12, R13, 0x8, R8.reuse ;  /* 0x000000080d0c7825 */ /* 0x100fe400078e0008 */
[----:B------:R-:W3:Y:S02]  /*0a70*/  LDG.E.64 R10, desc[UR10][R10.64] ;  /* 0x0000000a0a0a7981 */ /* 0x000ee4000c1e1b00 */
        /* <DEDUP_REMOVED lines=8> */
[----:B------:R-:W-:-:S11]  /*0b00*/  DADD R20, R20, R8 ;  /* 0x0000000014147229 */ /* 0x000fd60000000008 */
.L_x_192:
[----:B------:R-:W-:Y:S05]  /*0b10*/  BSYNC.RECONVERGENT B2 ;  /* 0x0000000000027941 */ /* 0x000fea0003800200 */
.L_x_191:
[----:B------:R-:W-:Y:S05]  /*0b20*/  @!P1 BRA `(.L_x_184) ;  /* 0x0000000000289947 */ /* 0x000fea0003800000 */
[----:B------:R-:W0:Y:S01]  /*0b30*/  LDC.64 R6, c[0x0][0x380] ;  /* 0x0000e000ff067b82 */ /* 0x000e220000000a00 */
[----:B------:R-:W-:Y:S02]  /*0b40*/  VIADD R9, R19, UR4 ;  /* 0x0000000413097c36 */ /* 0x000fe40008000000 */
[----:B------:R-:W-:-:S07]  /*0b50*/  IMAD.MOV R2, RZ, RZ, -R4 ;  /* 0x000000ffff027224 */ /* 0x000fce00078e0a04 */
.L_x_193:
[----:B0-----:R-:W-:-:S06]  /*0b60*/  IMAD.WIDE.U32 R4, R9, 0x8, R6 ;  /* 0x0000000809047825 */ /* 0x001fcc00078e0006 */
[----:B------:R-:W2:Y:S01]  /*0b70*/  LDG.E.64 R4, desc[UR10][R4.64] ;  /* 0x0000000a04047981 */ /* 0x000ea2000c1e1b00 */
[----:B------:R-:W-:Y:S02]  /*0b80*/  VIADD R2, R2, 0x1 ;  /* 0x0000000102027836 */ /* 0x000fe40000000000 */
[----:B------:R-:W-:-:S03]  /*0b90*/  VIADD R9, R9, 0x280 ;  /* 0x0000028009097836 */ /* 0x000fc60000000000 */
[----:B------:R-:W-:Y:S01]  /*0ba0*/  ISETP.NE.AND P0, PT, R2, RZ, PT ;  /* 0x000000ff0200720c */ /* 0x000fe20003f05270 */
[----:B--2--5:R-:W-:-:S12]  /*0bb0*/  DADD R20, R4, R20 ;  /* 0x0000000004147229 */ /* 0x024fd80000000014 */
[----:B------:R-:W-:Y:S05]  /*0bc0*/  @P0 BRA `(.L_x_193) ;  /* 0xfffffffc00e40947 */ /* 0x000fea000383ffff */
.L_x_184:
[----:B------:R-:W-:Y:S05]  /*0bd0*/  BSYNC.RECONVERGENT B1 ;  /* 0x0000000000017941 */ /* 0x000fea0003800200 */
.L_x_183:
[----:B------:R-:W-:-:S13]  /*0be0*/  ISETP.GE.U32.AND P0, PT, R0, 0x280, PT ;  /* 0x000002800000780c */ /* 0x000fda0003f06070 */
        /* <DEDUP_REMOVED lines=50> */
[----:B------:R-:W1:Y:S05]  /*0f10*/  LDS.128 R4, [UR4+0x50] ;  /* 0x00005004ff047984 */ /* 0x000e6a0008000c00 */
[----:B------:R-:W-:-:S08]  /*0f20*/  DADD R16, R16, R18 ;  /* 0x0000000010107229 */ /* 0x000fd00000000012 */
[----:B--2---:R-:W-:-:S08]  /*0f30*/  DADD R12, R16, R12 ;  /* 0x00000000100c7229 */ /* 0x004fd0000000000c */
[----:B------:R-:W-:Y:S02]  /*0f40*/  DADD R2, R12, R14 ;  /* 0x000000000c027229 */ /* 0x000fe4000000000e */
[----:B------:R-:W2:Y:S06]  /*0f50*/  LDS.128 R12, [UR4+0x60] ;  /* 0x00006004ff0c7984 */ /* 0x000eac0008000c00 */
[----:B0-----:R-:W-:-:S08]  /*0f60*/  DADD R2, R2, R8 ;  /* 0x0000000002027229 */ /* 0x001fd00000000008 */
[----:B------:R-:W-:Y:S01]  /*0f70*/  DADD R2, R2, R10 ;  /* 0x0000000002027229 */ /* 0x000fe2000000000a */
[----:B------:R-:W0:Y:S07]  /*0f80*/  LDS.128 R8, [UR4+0x70] ;  /* 0x00007004ff087984 */ /* 0x000e2e0008000c00 */
        /* <DEDUP_REMOVED lines=16> */
[----:B-1----:R-:W-:Y:S01]  /*1090*/  DADD R4, R2, R4 ;  /* 0x0000000002047229 */ /* 0x002fe20000000004 */
[----:B------:R-:W-:Y:S10]  /*10a0*/  BRA `(.L_x_195) ;  /* 0x0000001c00307947 */ /* 0x000ff40003800000 */
.L_x_194:
[----:B------:R-:W-:-:S04]  /*10b0*/  LOP3.LUT R2, R3, 0x3e0, RZ, 0xc0, !PT ;  /* 0x000003e003027812 */ /* 0x000fc800078ec0ff */
[----:B------:R-:W-:Y:S01]  /*10c0*/  LOP3.LUT R7, RZ, R2, RZ, 0x33, !PT ;  /* 0x00000002ff077212 */ /* 0x000fe200078e33ff */
[----:B------:R-:W-:Y:S02]  /*10d0*/  VIADD R5, R2, 0x20 ;  /* 0x0000002002057836 */ /* 0x000fe40000000000 */
[----:B------:R-:W0:Y:S02]  /*10e0*/  S2R R2, SR_LANEID ;  /* 0x0000000000027919 */ /* 0x000e240000000000 */
[----:B------:R-:W-:Y:S01]  /*10f0*/  IMAD.IADD R7, R0, 0x1, R7 ;  /* 0x0000000100077824 */ /* 0x000fe200078e0207 */
[----:B------:R-:W-:-:S04]  /*1100*/  ISETP.GT.U32.AND P0, PT, R5, R0, PT ;  /* 0x000000000500720c */ /* 0x000fc80003f04070 */
[----:B------:R-:W-:-:S05]  /*1110*/  SEL R7, R7, 0x1f, P0 ;  /* 0x0000001f07077807 */ /* 0x000fca0000000000 */
[----:B-----5:R-:W-:Y:S04]  /*1120*/  SHFL.DOWN PT, R4, R20, 0x1, R7 ;  /* 0x0820000014047989 */ /* 0x020fe800000e0007 */
[----:B------:R-:W1:Y:S01]  /*1130*/  SHFL.DOWN PT, R5, R21, 0x1, R7 ;  /* 0x0820000015057989 */ /* 0x000e6200000e0007 */
[C---:B0-----:R-:W-:Y:S01]  /*1140*/  ISETP.GE.AND P0, PT, R2.reuse, R7, PT ;  /* 0x000000070200720c */ /* 0x041fe20003f06270 */
[----:B------:R-:W-:Y:S01]  /*1150*/  VIADD R6, R2, 0x2 ;  /* 0x0000000202067836 */ /* 0x000fe20000000000 */
[----:B-1----:R-:W-:-:S10]  /*1160*/  DADD R4, R4, R20 ;  /* 0x0000000004047229 */ /* 0x002fd40000000014 */
        /* <DEDUP_REMOVED lines=11> */
[----:B------:R-:W-:-:S03]  /*1220*/  VIADD R6, R2, 0x8 ;  /* 0x0000000802067836 */ /* 0x000fc60000000000 */
[----:B------:R-:W0:Y:S02]  /*1230*/  SHFL.DOWN PT, R5, R11, 0x4, R7 ;  /* 0x088000000b057989 */ /* 0x000e2400000e0007 */
[----:B------:R-:W-:Y:S01]  /*1240*/  ISETP.GT.AND P1, PT, R6, R7, PT ;  /* 0x000000070600720c */ /* 0x000fe20003f24270 */
[----:B0-----:R-:W-:-:S10]  /*1250*/  DADD R4, R4, R10 ;  /* 0x0000000004047229 */ /* 0x001fd4000000000a */
[----:B------:R-:W-:Y:S02]  /*1260*/  FSEL R8, R10, R4, P0 ;  /* 0x000000040a087208 */ /* 0x000fe40000000000 */
[----:B------:R-:W-:Y:S02]  /*1270*/  FSEL R9, R11, R5, P0 ;  /* 0x000000050b097208 */ /* 0x000fe40000000000 */
[C---:B------:R-:W-:Y:S01]  /*1280*/  ISETP.NE.AND P0, PT, R2.reuse, RZ, PT ;  /* 0x000000ff0200720c */ /* 0x040fe20003f05270 */
[----:B------:R-:W-:Y:S01]  /*1290*/  SHFL.DOWN PT, R4, R8, 0x8, R7 ;  /* 0x0900000008047989 */ /* 0x000fe200000e0007 */
[----:B------:R-:W-:-:S03]  /*12a0*/  VIADD R2, R2, 0x10 ;  /* 0x0000001002027836 */ /* 0x000fc60000000000 */
[----:B------:R-:W0:Y:S08]  /*12b0*/  SHFL.DOWN PT, R5, R9, 0x8, R7 ;  /* 0x0900000009057989 */ /* 0x000e3000000e0007 */
[----:B------:R-:W1:Y:S01]  /*12c0*/  @!P0 S2R R13, SR_CgaCtaId ;  /* 0x00000000000d8919 */ /* 0x000e620000008800 */
[----:B------:R-:W-:-:S04]  /*12d0*/  @!P0 SHF.R.U32.HI R6, RZ, 0x2, R3 ;  /* 0x00000002ff068819 */ /* 0x000fc80000011603 */
[----:B------:R-:W-:Y:S01]  /*12e0*/  @!P0 LOP3.LUT R6, R6, 0xf8, RZ, 0xc0, !PT ;  /* 0x000000f806068812 */ /* 0x000fe200078ec0ff */
        /* <DEDUP_REMOVED lines=18> */
[----:B------:R-:W-:Y:S01]  /*1410*/  ISETP.GT.U32.AND P1, PT, R0, 0x20, PT ;  /* 0x000000200000780c */ /* 0x000fe20003f24070 */
[----:B0-----:R-:W-:-:S09]  /*1420*/  ULEA UR4, UR5, UR4, 0x18 ;  /* 0x0000000405047291 */ /* 0x001fd2000f8ec0ff */
[----:B------:R-:W0:Y:S04]  /*1430*/  LDS.128 R12, [UR4+0x20] ;  /* 0x00002004ff0c7984 */ /* 0x000e280008000c00 */
[----:B------:R-:W1:Y:S01]  /*1440*/  LDS.128 R8, [UR4+0x30] ;  /* 0x00003004ff087984 */ /* 0x000e620008000c00 */
[----:B0-----:R-:W-:-:S10]  /*1450*/  DADD R12, R4, R12 ;  /* 0x00000000040c7229 */ /* 0x001fd4000000000c */
[----:B------:R-:W-:Y:S02]  /*1460*/  FSEL R2, R12, R4, P1 ;  /* 0x000000040c027208 */ /* 0x000fe40000800000 */
[----:B------:R-:W-:Y:S02]  /*1470*/  FSEL R3, R13, R5, P1 ;  /* 0x000000050d037208 */ /* 0x000fe40000800000 */
[----:B------:R-:W-:Y:S01]  /*1480*/  ISETP.GT.U32.AND P1, PT, R0, 0x40, PT ;  /* 0x000000400000780c */ /* 0x000fe20003f24070 */
[----:B------:R-:W0:Y:S03]  /*1490*/  LDS.128 R4, [UR4+0x40] ;  /* 0x00004004ff047984 */ /* 0x000e260008000c00 */
[----:B------:R-:W-:-:S10]  /*14a0*/  DADD R14, R2, R14 ;  /* 0x00000000020e7229 */ /* 0x000fd4000000000e */
[----:B------:R-:W-:Y:S02]  /*14b0*/  FSEL R2, R14, R2, P1 ;  /* 0x000000020e027208 */ /* 0x000fe40000800000 */
[----:B------:R-:W-:Y:S02]  /*14c0*/  FSEL R3, R15, R3, P1 ;  /* 0x000000030f037208 */ /* 0x000fe40000800000 */
[----:B------:R-:W-:-:S04]  /*14d0*/  ISETP.GT.U32.AND P1, PT, R0, 0x60, PT ;  /* 0x000000600000780c */ /* 0x000fc80003f24070 */
[----:B-1----:R-:W-:-:S10]  /*14e0*/  DADD R8, R8, R2 ;  /* 0x0000000008087229 */ /* 0x002fd40000000002 */
[----:B------:R-:W-:Y:S02]  /*14f0*/  FSEL R2, R8, R2, P1 ;  /* 0x0000000208027208 */ /* 0x000fe40000800000 */
[----:B------:R-:W-:Y:S02]  /*1500*/  FSEL R3, R9, R3, P1 ;  /* 0x0000000309037208 */ /* 0x000fe40000800000 */
[----:B------:R-:W-:-:S04]  /*1510*/  ISETP.GT.U32.AND P1, PT, R0, 0x80, PT ;  /* 0x000000800000780c */ /* 0x000fc80003f24070 */
[----:B------:R-:W-:-:S10]  /*1520*/  DADD R10, R2, R10 ;  /* 0x00000000020a7229 */ /* 0x000fd4000000000a */
[----:B------:R-:W-:Y:S02]  /*1530*/  FSEL R2, R10, R2, P1 ;  /* 0x000000020a027208 */ /* 0x000fe40000800000 */
[----:B------:R-:W-:Y:S02]  /*1540*/  FSEL R3, R11, R3, P1 ;  /* 0x000000030b037208 */ /* 0x000fe40000800000 */
[----:B------:R-:W1:Y:S01]  /*1550*/  LDS.128 R8, [UR4+0x50] ;  /* 0x00005004ff087984 */ /* 0x000e620008000c00 */
[----:B------:R-:W-:-:S03]  /*1560*/  ISETP.GT.U32.AND P1, PT, R0, 0xa0, PT ;  /* 0x000000a00000780c */ /* 0x000fc60003f24070 */
[----:B0-----:R-:W-:-:S10]  /*1570*/  DADD R4, R4, R2 ;  /* 0x0000000004047229 */ /* 0x001fd40000000002 */
[----:B------:R-:W-:Y:S02]  /*1580*/  FSEL R2, R4, R2, P1 ;  /* 0x0000000204027208 */ /* 0x000fe40000800000 */
[----:B------:R-:W-:Y:S02]  /*1590*/  FSEL R3, R5, R3, P1 ;  /* 0x0000000305037208 */ /* 0x000fe40000800000 */
[----:B------:R-:W-:-:S04]  /*15a0*/  ISETP.GT.U32.AND P1, PT, R0, 0xc0, PT ;  /* 0x000000c00000780c */ /* 0x000fc80003f24070 */
[----:B------:R-:W-:-:S10]  /*15b0*/  DADD R6, R2, R6 ;  /* 0x0000000002067229 */ /* 0x000fd40000000006 */
[----:B------:R-:W-:Y:S02]  /*15c0*/  FSEL R2, R6, R2, P1 ;  /* 0x0000000206027208 */ /* 0x000fe40000800000 */
[----:B------:R-:W-:Y:S02]  /*15d0*/  FSEL R3, R7, R3, P1 ;  /* 0x0000000307037208 */ /* 0x000fe40000800000 */
[----:B------:R-:W0:Y:S01]  /*15e0*/  LDS.128 R4, [UR4+0x60] ;  /* 0x00006004ff047984 */ /* 0x000e220008000c00 */
[----:B------:R-:W-:-:S03]  /*15f0*/  ISETP.GT.U32.AND P1, PT, R0, 0xe0, PT ;  /* 0x000000e00000780c */ /* 0x000fc60003f24070 */
        /* <DEDUP_REMOVED lines=43> */
[----:B------:R-:W1:Y:S01]  /*18b0*/  LDS.64 R2, [UR4+0xb0] ;  /* 0x0000b004ff027984 */ /* 0x000e620008000a00 */
        /* <DEDUP_REMOVED lines=8> */
[----:B------:R-:W-:-:S04]  /*1940*/  ISETP.GT.U32.AND P1, PT, R0, 0x260, PT ;  /* 0x000002600000780c */ /* 0x000fc80003f24070 */
[----:B-1----:R-:W-:-:S10]  /*1950*/  DADD R2, R2, R4 ;  /* 0x0000000002027229 */ /* 0x002fd40000000004 */
[----:B------:R-:W-:Y:S02]  /*1960*/  FSEL R4, R2, R4, P1 ;  /* 0x0000000402047208 */ /* 0x000fe40000800000 */
[----:B------:R-:W-:Y:S01]  /*1970*/  FSEL R5, R3, R5, P1 ;  /* 0x0000000503057208 */ /* 0x000fe20000800000 */
[----:B------:R-:W-:Y:S06]  /*1980*/  BRA `(.L_x_195) ;  /* 0x0000001000f87947 */ /* 0x000fec0003800000 */
.L_x_180:
[----:B------:R-:W0:Y:S01]  /*1990*/  S2R R5, SR_TID.X ;  /* 0x0000000000057919 */ /* 0x000e220000002100 */
[----:B------:R-:W1:Y:S02]  /*19a0*/  LDCU.64 UR6, c[0x0][0x380] ;  /* 0x00007000ff0677ac */ /* 0x000e640008000a00 */
[----:B-1----:R-:W-:Y:S02]  /*19b0*/  IMAD.U32 R6, RZ, RZ, UR6 ;  /* 0x00000006ff067e24 */ /* 0x002fe4000f8e00ff */
[----:B------:R-:W-:Y:S01]  /*19c0*/  IMAD.U32 R7, RZ, RZ, UR7 ;  /* 0x00000007ff077e24 */ /* 0x000fe2000f8e00ff */
[----:B0-----:R-:W-:-:S05]  /*19d0*/  IADD3 R21, PT, PT, R5, UR4, RZ ;  /* 0x0000000405157c10 */ /* 0x001fca000fffe0ff */
[----:B------:R-:W-:-:S05]  /*19e0*/  IMAD.WIDE.U32 R20, R21, 0x8, R6 ;  /* 0x0000000815147825 */ /* 0x000fca00078e0006 */
[----:B------:R-:W2:Y:S04]  /*19f0*/  LDG.E.64 R14, desc[UR10][R20.64] ;  /* 0x0000000a140e7981 */ /* 0x000ea8000c1e1b00 */
[----:B------:R-:W2:Y:S04]  /*1a00*/  LDG.E.64 R16, desc[UR10][R20.64+0x1400] ;  /* 0x0014000a14107981 */ /* 0x000ea8000c1e1b00 */
[----:B------:R-:W3:Y:S04]  /*1a10*/  LDG.E.64 R18, desc[UR10][R20.64+0x2800] ;  /* 0x0028000a14127981 */ /* 0x000ee8000c1e1b00 */
[----:B------:R-:W4:Y:S04]  /*1a20*/  LDG.E.64 R12, desc[UR10][R20.64+0x3c00] ;  /* 0x003c000a140c7981 */ /* 0x000f28000c1e1b00 */
[----:B------:R-:W5:Y:S04]  /*1a30*/  LDG.E.64 R10, desc[UR10][R20.64+0x5000] ;  /* 0x0050000a140a7981 */ /* 0x000f68000c1e1b00 */
[----:B------:R-:W5:Y:S04]  /*1a40*/  LDG.E.64 R8, desc[UR10][R20.64+0x6400] ;  /* 0x0064000a14087981 */ /* 0x000f68000c1e1b00 */
[----:B------:R-:W5:Y:S04]  /*1a50*/  LDG.E.64 R2, desc[UR10][R20.64+0x7800] ;  /* 0x0078000a14027981 */ /* 0x000f68000c1e1b00 */
[----:B------:R-:W5:Y:S01]  /*1a60*/  LDG.E.64 R28, desc[UR10][R20.64+0x8c00] ;  /* 0x008c000a141c7981 */ /* 0x000f62000c1e1b00 */
[----:B------:R-:W-:Y:S01]  /*1a70*/  ISETP.GE.U32.AND P0, PT, R0, UR8, PT ;  /* 0x0000000800007c0c */ /* 0x000fe2000bf06070 */
[----:B--2---:R-:W-:-:S08]  /*1a80*/  DADD R14, R14, R16 ;  /* 0x000000000e0e7229 */ /* 0x004fd00000000010 */
[----:B---3--:R-:W-:-:S08]  /*1a90*/  DADD R14, R18, R14 ;  /* 0x00000000120e7229 */ /* 0x008fd0000000000e */
[----:B----4-:R-:W-:-:S08]  /*1aa0*/  DADD R12, R12, R14 ;  /* 0x000000000c0c7229 */ /* 0x010fd0000000000e */
[----:B-----5:R-:W-:-:S08]  /*1ab0*/  DADD R10, R10, R12 ;  /* 0x000000000a0a7229 */ /* 0x020fd0000000000c */
[----:B------:R-:W-:-:S08]  /*1ac0*/  DADD R8, R8, R10 ;  /* 0x0000000008087229 */ /* 0x000fd0000000000a */
[----:B------:R-:W-:-:S08]  /*1ad0*/  DADD R2, R2, R8 ;  /* 0x0000000002027229 */ /* 0x000fd00000000008 */
[----:B------:R-:W-:Y:S01]  /*1ae0*/  DADD R28, R28, R2 ;  /* 0x000000001c1c7229 */ /* 0x000fe20000000002 */
[----:B------:R-:W-:Y:S10]  /*1af0*/  @!P0 BRA `(.L_x_196) ;  /* 0x0000000c00708947 */ /* 0x000ff40003800000 */
[----:B------:R-:W-:Y:S01]  /*1b00*/  UIMAD UR12, UR13, 0x1400, UR4 ;  /* 0x000014000d0c78a4 */ /* 0x000fe2000f8e0204 */
[----:B------:R-:W-:Y:S01]  /*1b10*/  VIADD R0, R4, 0xffffec00 ;  /* 0xffffec0004007836 */ /* 0x000fe20000000000 */
[----:B------:R-:W-:Y:S01]  /*1b20*/  UIADD3 UR5, UPT, UPT, UR9, UR13, URZ ;  /* 0x0000000d09057290 */ /* 0x000fe2000fffe0ff */
[----:B------:R-:W-:-:S03]  /*1b30*/  LOP3.LUT R3, RZ, R5, RZ, 0x33, !PT ;  /* 0x00000005ff037212 */ /* 0x000fc600078e33ff */
[----:B------:R-:W-:Y:S01]  /*1b40*/  ISETP.LT.U32.AND P0, PT, R0, UR12, PT ;  /* 0x0000000c00007c0c */ /* 0x000fe2000bf01070 */
[----:B------:R-:W-:Y:S01]  /*1b50*/  UIMAD UR5, UR5, 0x1400, URZ ;  /* 0x00001400050578a4 */ /* 0x000fe2000f8e02ff */
[----:B------:R-:W-:-:S05]  /*1b60*/  IADD3 R3, PT, PT, R4, -UR8, R3 ;  /* 0x8000000804037c10 */ /* 0x000fca000fffe003 */
[----:B------:R-:W-:Y:S01]  /*1b70*/  IMAD.U32 R8, RZ, RZ, UR5 ;  /* 0x00000005ff087e24 */ /* 0x000fe2000f8e00ff */
[----:B------:R-:W-:Y:S01]  /*1b80*/  UMOV UR6, UR5 ;  /* 0x0000000500067c82 */ /* 0x000fe20008000000 */
[----:B------:R-:W-:Y:S01]  /*1b90*/  VIADD R2, R3, -UR4 ;  /* 0x8000000403027c36 */ /* 0x000fe20008000000 */
[----:B------:R-:W-:Y:S02]  /*1ba0*/  UMOV UR4, URZ ;  /* 0x000000ff00047c82 */ /* 0x000fe40008000000 */
[----:B------:R-:W-:Y:S01]  /*1bb0*/  IADD3 R5, PT, PT, R8, 0x1400, R5 ;  /* 0x0000140008057810 */ /* 0x000fe20007ffe005 */
[----:B------:R-:W-:Y:S06]  /*1bc0*/  @P0 BRA `(.L_x_197) ;  /* 0x0000000000840947 */ /* 0x000fec0003800000 */
[----:B------:R-:W0:Y:S01]  /*1bd0*/  LDC R4, c[0x0][0x3a8] ;  /* 0x0000ea00ff047b82 */ /* 0x000e220000000800 */
[----:B------:R-:W1:Y:S07]  /*1be0*/  LDCU UR7, c[0x0][0x3ac] ;  /* 0x00007580ff0777ac */ /* 0x000e6e0008000800 */
[----:B------:R-:W2:Y:S02]  /*1bf0*/  LDC.64 R6, c[0x0][0x380] ;  /* 0x0000e000ff067b82 */ /* 0x000ea40000000a00 */
.L_x_198:
[----:B------:R-:W3:Y:S02]  /*1c00*/  S2R R25, SR_TID.X ;  /* 0x0000000000197919 */ /* 0x000ee40000002100 */
[----:B---3--:R-:W-:-:S04]  /*1c10*/  VIADD R25, R25, UR12 ;  /* 0x0000000c19197c36 */ /* 0x008fc80008000000 */
[----:B--2---:R-:W-:-:S05]  /*1c20*/  IMAD.WIDE.U32 R24, R25, 0x8, R6 ;  /* 0x0000000819187825 */ /* 0x004fca00078e0006 */
        /* <DEDUP_REMOVED lines=8> */
[----:B0-----:R-:W-:-:S05]  /*1cb0*/  VIADD R3, R4, -UR12 ;  /* 0x8000000c04037c36 */ /* 0x001fca0008000000 */
[----:B------:R-:W-:Y:S01]  /*1cc0*/  ISETP.GE.U32.AND P0, PT, R3, UR8, PT ;  /* 0x0000000803007c0c */ /* 0x000fe2000bf06070 */
        /* <DEDUP_REMOVED lines=8> */
[----:B------:R-:W-:Y:S10]  /*1d50*/  @!P0 BRA `(.L_x_196) ;  /* 0x0000000800d88947 */ /* 0x000ff40003800000 */
[----:B-1----:R-:W-:Y:S01]  /*1d60*/  UMOV UR13, UR7 ;  /* 0x00000007000d7c82 */ /* 0x002fe20008000000 */
[----:B------:R-:W-:Y:S01]  /*1d70*/  UIADD3 UR4, UPT, UPT, UR4, 0x1, URZ ;  /* 0x0000000104047890 */ /* 0x000fe2000fffe0ff */
[----:B------:R-:W-:Y:S01]  /*1d80*/  VIADD R2, R2, -UR8 ;  /* 0x8000000802027c36 */ /* 0x000fe20008000000 */
[----:B------:R-:W-:Y:S01]  /*1d90*/  UIMAD UR12, UR13, 0x1400, UR12 ;  /* 0x000014000d0c78a4 */ /* 0x000fe2000f8e020c */
[----:B------:R-:W-:Y:S01]  /*1da0*/  VIADD R5, R5, UR8 ;  /* 0x0000000805057c36 */ /* 0x000fe20008000000 */
[----:B------:R-:W-:-:S04]  /*1db0*/  UIADD3 UR6, UPT, UPT, UR8, UR6, URZ ;  /* 0x0000000608067290 */ /* 0x000fc8000fffe0ff */
[----:B------:R-:W-:-:S13]  /*1dc0*/  ISETP.LT.U32.AND P0, PT, R0, UR12, PT ;  /* 0x0000000c00007c0c */ /* 0x000fda000bf01070 */
[----:B------:R-:W-:Y:S05]  /*1dd0*/  @!P0 BRA `(.L_x_198) ;  /* 0xfffffffc00888947 */ /* 0x000fea000383ffff */
.L_x_197:
[----:B------:R-:W0:Y:S01]  /*1de0*/  S2R R9, SR_TID.X ;  /* 0x0000000000097919 */ /* 0x000e220000002100 */
[----:B------:R-:W-:Y:S01]  /*1df0*/  VIADD R0, R4, -UR12 ;  /* 0x8000000c04007c36 */ /* 0x000fe20008000000 */
[----:B------:R-:W-:Y:S04]  /*1e00*/  BSSY.RECONVERGENT B1, `(.L_x_196) ;  /* 0x00000ab000017945 */ /* 0x000fe80003800200 */
[----:B0-----:R-:W-:-:S04]  /*1e10*/  ISETP.GE.AND P0, PT, R9, R0, PT ;  /* 0x000000000900720c */ /* 0x001fc80003f06270 */
[----:B------:R-:W-:-:S13]  /*1e20*/  ISETP.LE.U32.OR P0, PT, R4, UR12, P0 ;  /* 0x0000000c04007c0c */ /* 0x000fda0008703470 */
[----:B------:R-:W-:Y:S05]  /*1e30*/  @P0 BRA `(.L_x_199) ;  /* 0x00000008009c0947 */ /* 0x000fea0003800000 */
[----:B------:R-:W-:Y:S01]  /*1e40*/  UIMAD UR7, UR4, UR13, URZ ;  /* 0x0000000d040772a4 */ /* 0x000fe2000f8e02ff */
[----:B------:R-:W-:Y:S01]  /*1e50*/  LOP3.LUT R3, RZ, R9, RZ, 0x33, !PT ;  /* 0x00000009ff037212 */ /* 0x000fe200078e33ff */
[----:B------:R-:W-:Y:S01]  /*1e60*/  BSSY.RECONVERGENT B2, `(.L_x_200) ;  /* 0x0000056000027945 */ /* 0x000fe20003800200 */
[----:B------:R-:W-:Y:S02]  /*1e70*/  IMAD.MOV.U32 R0, RZ, RZ, R9 ;  /* 0x000000ffff007224 */ /* 0x000fe400078e0009 */
[----:B------:R-:W-:Y:S01]  /*1e80*/  IADD3 R4, PT, PT, R4, -UR5, R3 ;  /* 0x8000000504047c10 */ /* 0x000fe2000fffe003 */
[----:B------:R-:W-:-:S04]  /*1e90*/  IMAD.U32 R3, RZ, RZ, UR7 ;  /* 0x00000007ff037e24 */ /* 0x000fc8000f8e00ff */
[----:B------:R-:W-:-:S04]  /*1ea0*/  IMAD R4, R3, -0x1400, R4 ;  /* 0xffffec0003047824 */ /* 0x000fc800078e0204 */
[C---:B------:R-:W-:Y:S01]  /*1eb0*/  IMAD.HI.U32 R3, R4.reuse, -0x33333333, RZ ;  /* 0xcccccccd04037827 */ /* 0x040fe200078e00ff */
[----:B------:R-:W-:-:S04]  /*1ec0*/  ISETP.GE.U32.AND P0, PT, R4, 0x2580, PT ;  /* 0x000025800400780c */ /* 0x000fc80003f06070 */
[----:B------:R-:W-:-:S04]  /*1ed0*/  LEA.HI R3, R3, 0x1, RZ, 0x17 ;  /* 0x0000000103037811 */ /* 0x000fc800078fb8ff */
[----:B------:R-:W-:-:S05]  /*1ee0*/  LOP3.LUT R4, R3, 0xf, RZ, 0xc0, !PT ;  /* 0x0000000f03047812 */ /* 0x000fca00078ec0ff */
[----:B------:R-:W-:Y:S05]  /*1ef0*/  @!P0 BRA `(.L_x_201) ;  /* 0x0000000400308947 */ /* 0x000fea0003800000 */
[----:B------:R-:W-:Y:S01]  /*1f00*/  IMAD.HI.U32 R0, R2, -0x33333333, RZ ;  /* 0xcccccccd02007827 */ /* 0x000fe200078e00ff */
[----:B------:R-:W-:Y:S04]  /*1f10*/  BSSY.RECONVERGENT B3, `(.L_x_202) ;  /* 0x0000049000037945 */ /* 0x000fe80003800200 */
[----:B------:R-:W-:-:S04]  /*1f20*/  LEA.HI R0, R0, 0x1, RZ, 0x17 ;  /* 0x0000000100007811 */ /* 0x000fc800078fb8ff */
[----:B------:R-:W-:Y:S02]  /*1f30*/  LOP3.LUT R26, R0, 0xfffff0, RZ, 0xc0, !PT ;  /* 0x00fffff0001a7812 */ /* 0x000fe400078ec0ff */
[----:B------:R-:W-:-:S03]  /*1f40*/  LOP3.LUT R0, R9, 0x1400, RZ, 0xfc, !PT ;  /* 0x0000140009007812 */ /* 0x000fc600078efcff */
[----:B------:R-:W-:-:S07]  /*1f50*/  IMAD.MOV R26, RZ, RZ, -R26 ;  /* 0x000000ffff1a7224 */ /* 0x000fce00078e0a1a */
.L_x_203:
[C---:B------:R-:W-:Y:S02]  /*1f60*/  VIADD R23, R5.reuse, 0xffffec00 ;  /* 0xffffec0005177836 */ /* 0x040fe40000000000 */
[----:B------:R-:W-:Y:S02]  /*1f70*/  VIADD R19, R5, 0xffffee80 ;  /* 0xffffee8005137836 */ /* 0x000fe40000000000 */
[----:B------:R-:W-:-:S04]  /*1f80*/  IMAD.WIDE.U32 R22, R23, 0x8, R6 ;  /* 0x0000000817167825 */ /* 0x000fc800078e0006 */
[--C-:B------:R-:W-:Y:S02]  /*1f90*/  IMAD.WIDE.U32 R18, R19, 0x8, R6.reuse ;  /* 0x0000000813127825 */ /* 0x100fe400078e0006 */
[----:B------:R-:W2:Y:S02]  /*1fa0*/  LDG.E.64 R22, desc[UR10][R22.64] ;  /* 0x0000000a16167981 */ /* 0x000ea4000c1e1b00 */
[C---:B------:R-:W-:Y:S02]  /*1fb0*/  VIADD R17, R5.reuse, 0xfffff100 ;  /* 0xfffff10005117836 */ /* 0x040fe40000000000 */
[----:B------:R-:W3:Y:S01]  /*1fc0*/  LDG.E.64 R18, desc[UR10][R18.64] ;  /* 0x0000000a12127981 */ /* 0x000ee2000c1e1b00 */
[----:B------:R-:W-:Y:S02]  /*1fd0*/  VIADD R15, R5, 0xfffff380 ;  /* 0xfffff380050f7836 */ /* 0x000fe40000000000 */
[----:B------:R-:W-:-:S04]  /*1fe0*/  IMAD.WIDE.U32 R16, R17, 0x8, R6 ;  /* 0x0000000811107825 */ /* 0x000fc800078e0006 */
[--C-:B------:R-:W-:Y:S02]  /*1ff0*/  IMAD.WIDE.U32 R14, R15, 0x8, R6.reuse ;  /* 0x000000080f0e7825 */ /* 0x100fe400078e0006 */
[----:B------:R-:W4:Y:S02]  /*2000*/  LDG.E.64 R16, desc[UR10][R16.64] ;  /* 0x0000000a10107981 */ /* 0x000f24000c1e1b00 */
[C---:B------:R-:W-:Y:S02]  /*2010*/  VIADD R13, R5.reuse, 0xfffff600 ;  /* 0xfffff600050d7836 */ /* 0x040fe40000000000 */
[----:B------:R-:W5:Y:S01]  /*2020*/  LDG.E.64 R14, desc[UR10][R14.64] ;  /* 0x0000000a0e0e7981 */ /* 0x000f62000c1e1b00 */
[----:B------:R-:W-:Y:S02]  /*2030*/  VIADD R11, R5, 0xfffff880 ;  /* 0xfffff880050b7836 */ /* 0x000fe40000000000 */
[----:B------:R-:W-:-:S04]  /*2040*/  IMAD.WIDE.U32 R12, R13, 0x8, R6 ;  /* 0x000000080d0c7825 */ /* 0x000fc800078e0006 */
[--C-:B------:R-:W-:Y:S02]  /*2050*/  IMAD.WIDE.U32 R10, R11, 0x8, R6.reuse ;  /* 0x000000080b0a7825 */ /* 0x100fe400078e0006 */
[----:B------:R-:W5:Y:S02]  /*2060*/  LDG.E.64 R12, desc[UR10][R12.64] ;  /* 0x0000000a0c0c7981 */ /* 0x000f64000c1e1b00 */
[C---:B------:R-:W-:Y:S02]  /*2070*/  VIADD R9, R5.reuse, 0xfffffb00 ;  /* 0xfffffb0005097836 */ /* 0x040fe40000000000 */
[----:B------:R-:W5:Y:S01]  /*2080*/  LDG.E.64 R10, desc[UR10][R10.64] ;  /* 0x0000000a0a0a7981 */ /* 0x000f62000c1e1b00 */
[----:B------:R-:W-:Y:S02]  /*2090*/  VIADD R21, R5, 0xfffffd80 ;  /* 0xfffffd8005157836 */ /* 0x000fe40000000000 */
[----:B------:R-:W-:-:S04]  /*20a0*/  IMAD.WIDE.U32 R8, R9, 0x8, R6 ;  /* 0x0000000809087825 */ /* 0x000fc800078e0006 */
[----:B------:R-:W-:Y:S02]  /*20b0*/  IMAD.WIDE.U32 R20, R21, 0x8, R6 ;  /* 0x0000000815147825 */ /* 0x000fe400078e0006 */
[----:B------:R-:W5:Y:S04]  /*20c0*/  LDG.E.64 R8, desc[UR10][R8.64] ;  /* 0x0000000a08087981 */ /* 0x000f68000c1e1b00 */
[----:B------:R-:W5:Y:S01]  /*20d0*/  LDG.E.64 R20, desc[UR10][R20.64] ;  /* 0x0000000a14147981 */ /* 0x000f62000c1e1b00 */
[----:B------:R-:W-:Y:S01]  /*20e0*/  VIADD R25, R5, 0x280 ;  /* 0x0000028005197836 */ /* 0x000fe20000000000 */
[----:B--2---:R-:W-:-:S08]  /*20f0*/  DADD R22, R22, R28 ;  /* 0x0000000016167229 */ /* 0x004fd0000000001c */
[----:B---3--:R-:W-:Y:S01]  /*2100*/  DADD R18, R22, R18 ;  /* 0x0000000016127229 */ /* 0x008fe20000000012 */
[----:B------:R-:W-:-:S06]  /*2110*/  IMAD.WIDE.U32 R22, R5, 0x8, R6 ;  /* 0x0000000805167825 */ /* 0x000fcc00078e0006 */
[----:B------:R-:W2:Y:S01]  /*2120*/  LDG.E.64 R22, desc[UR10][R22.64] ;  /* 0x0000000a16167981 */ /* 0x000ea2000c1e1b00 */
[----:B----4-:R-:W-:Y:S01]  /*2130*/  DADD R16, R18, R16 ;  /* 0x0000000012107229 */ /* 0x010fe20000000010 */
[----:B------:R-:W-:-:S04]  /*2140*/  IMAD.WIDE.U32 R18, R25, 0x8, R6 ;  /* 0x0000000819127825 */ /* 0x000fc800078e0006 */
[----:B------:R-:W-:Y:S02]  /*2150*/  VIADD R25, R5, 0x500 ;  /* 0x0000050005197836 */ /* 0x000fe40000000000 */
[----:B------:R-:W3:Y:S01]  /*2160*/  LDG.E.64 R18, desc[UR10][R18.64] ;  /* 0x0000000a12127981 */ /* 0x000ee2000c1e1b00 */
[----:B-----5:R-:W-:Y:S01]  /*2170*/  DADD R14, R16, R14 ;  /* 0x00000000100e7229 */ /* 0x020fe2000000000e */
[----:B------:R-:W-:-:S04]  /*2180*/  IMAD.WIDE.U32 R16, R25, 0x8, R6 ;  /* 0x0000000819107825 */ /* 0x000fc800078e0006 */
[----:B------:R-:W-:Y:S02]  /*2190*/  VIADD R25, R5, 0x780 ;  /* 0x0000078005197836 */ /* 0x000fe40000000000 */
[----:B------:R-:W4:Y:S01]  /*21a0*/  LDG.E.64 R16, desc[UR10][R16.64] ;  /* 0x0000000a10107981 */ /* 0x000f22000c1e1b00 */
[----:B------:R-:W-:Y:S01]  /*21b0*/  DADD R12, R14, R12 ;  /* 0x000000000e0c7229 */ /* 0x000fe2000000000c */
[----:B------:R-:W-:-:S04]  /*21c0*/  IMAD.WIDE.U32 R14, R25, 0x8, R6 ;  /* 0x00000008190e7825 */ /* 0x000fc800078e0006 */
[----:B------:R-:W-:Y:S02]  /*21d0*/  VIADD R25, R5, 0xa00 ;  /* 0x00000a0005197836 */ /* 0x000fe40000000000 */
[----:B------:R-:W5:Y:S01]  /*21e0*/  LDG.E.64 R14, desc[UR10][R14.64] ;  /* 0x0000000a0e0e7981 */ /* 0x000f62000c1e1b00 */
        /* <DEDUP_REMOVED lines=9> */
[----:B------:R-:W-:Y:S01]  /*2280*/  IMAD.WIDE.U32 R8, R25, 0x8, R6 ;  /* 0x0000000819087825 */ /* 0x000fe200078e0006 */
[----:B------:R-:W-:-:S05]  /*2290*/  IADD3 R25, PT, PT, R5, 0x1180, RZ ;  /* 0x0000118005197810 */ /* 0x000fca0007ffe0ff */
[----:B------:R-:W5:Y:S01]  /*22a0*/  LDG.E.64 R8, desc[UR10][R8.64] ;  /* 0x0000000a08087981 */ /* 0x000f62000c1e1b00 */
[----:B------:R-:W-:-:S06]  /*22b0*/  IMAD.WIDE.U32 R24, R25, 0x8, R6 ;  /* 0x0000000819187825 */ /* 0x000fcc00078e0006 */
[----:B------:R-:W5:Y:S01]  /*22c0*/  LDG.E.64 R24, desc[UR10][R24.64] ;  /* 0x0000000a18187981 */ /* 0x000f62000c1e1b00 */
[----:B------:R-:W-:Y:S02]  /*22d0*/  VIADD R26, R26, 0x10 ;  /* 0x000000101a1a7836 */ /* 0x000fe40000000000 */
[----:B------:R-:W-:Y:S02]  /*22e0*/  VIADD R0, R0, 0x2800 ;  /* 0x0000280000007836 */ /* 0x000fe40000000000 */
[----:B------:R-:W-:Y:S01]  /*22f0*/  VIADD R5, R5, 0x2800 ;  /* 0x0000280005057836 */ /* 0x000fe20000000000 */
[----:B------:R-:W-:Y:S01]  /*2300*/  ISETP.NE.AND P0, PT, R26, RZ, PT ;  /* 0x000000ff1a00720c */ /* 0x000fe20003f05270 */
        /* <DEDUP_REMOVED lines=9> */
[----:B------:R-:W-:Y:S05]  /*23a0*/  BSYNC.RECONVERGENT B3 ;  /* 0x0000000000037941 */ /* 0x000fea0003800200 */
.L_x_202:
[----:B------:R-:W-:-:S07]  /*23b0*/  VIADD R0, R0, 0xffffec00 ;  /* 0xffffec0000007836 */ /* 0x000fce0000000000 */
.L_x_201:
[----:B------:R-:W-:Y:S05]  /*23c0*/  BSYNC.RECONVERGENT B2 ;  /* 0x0000000000027941 */ /* 0x000fea0003800200 */
.L_x_200:
[----:B------:R-:W-:-:S13]  /*23d0*/  ISETP.NE.AND P0, PT, R4, RZ, PT ;  /* 0x000000ff0400720c */ /* 0x000fda0003f05270 */
[----:B------:R-:W-:Y:S05]  /*23e0*/  @!P0 BRA `(.L_x_199) ;  /* 0x0000000400308947 */ /* 0x000fea0003800000 */
[----:B------:R-:W-:Y:S01]  /*23f0*/  ISETP.GE.U32.AND P0, PT, R4, 0x8, PT ;  /* 0x000000080400780c */ /* 0x000fe20003f06070 */
[----:B------:R-:W-:Y:S01]  /*2400*/  BSSY.RECONVERGENT B2, `(.L_x_204) ;  /* 0x0000025000027945 */ /* 0x000fe20003800200 */
[----:B------:R-:W-:-:S04]  /*2410*/  LOP3.LUT R22, R3, 0x7, RZ, 0xc0, !PT ;  /* 0x0000000703167812 */ /* 0x000fc800078ec0ff */
[----:B------:R-:W-:-:S07]  /*2420*/  ISETP.NE.AND P1, PT, R22, RZ, PT ;  /* 0x000000ff1600720c */ /* 0x000fce0003f25270 */
[----:B------:R-:W-:Y:S06]  /*2430*/  @!P0 BRA `(.L_x_205) ;  /* 0x0000000000848947 */ /* 0x000fec0003800000 */
[----:B------:R-:W-:-:S04]  /*2440*/  VIADD R19, R0, UR12 ;  /* 0x0000000c00137c36 */ /* 0x000fc80008000000 */
[----:B------:R-:W-:-:S04]  /*2450*/  IMAD.WIDE.U32 R4, R19, 0x8, R6 ;  /* 0x0000000813047825 */ /* 0x000fc800078e0006 */
[C---:B------:R-:W-:Y:S02]  /*2460*/  VIADD R17, R19.reuse, 0x280 ;  /* 0x0000028013117836 */ /* 0x040fe40000000000 */
[----:B------:R-:W2:Y:S01]  /*2470*/  LDG.E.64 R4, desc[UR10][R4.64] ;  /* 0x0000000a04047981 */ /* 0x000ea2000c1e1b00 */
        /* <DEDUP_REMOVED lines=14> */
[--C-:B------:R-:W-:Y:S02]  /*2560*/  IMAD.WIDE.U32 R20, R21, 0x8, R6.reuse ;  /* 0x0000000815147825 */ /* 0x100fe400078e0006 */
[----:B------:R-:W5:Y:S02]  /*2570*/  LDG.E.64 R8, desc[UR10][R8.64] ;  /* 0x0000000a08087981 */ /* 0x000f64000c1e1b00 */
[----:B------:R-:W-:Y:S02]  /*2580*/  VIADD R19, R19, 0x1180 ;  /* 0x0000118013137836 */ /* 0x000fe40000000000 */
[----:B------:R-:W5:Y:S02]  /*2590*/  LDG.E.64 R20, desc[UR10][R20.64] ;  /* 0x0000000a14147981 */ /* 0x000f64000c1e1b00 */
[----:B------:R-:W-:-:S06]  /*25a0*/  IMAD.WIDE.U32 R18, R19, 0x8, R6 ;  /* 0x0000000813127825 */ /* 0x000fcc00078e0006 */
        /* <DEDUP_REMOVED lines=10> */
.L_x_205:
[----:B------:R-:W-:Y:S05]  /*2650*/  BSYNC.RECONVERGENT B2 ;  /* 0x0000000000027941 */ /* 0x000fea0003800200 */
.L_x_204:
[----:B------:R-:W-:Y:S05]  /*2660*/  @!P1 BRA `(.L_x_199) ;  /* 0x0000000000909947 */ /* 0x000fea0003800000 */
[----:B------:R-:W-:Y:S01]  /*2670*/  ISETP.GE.U32.AND P0, PT, R22, 0x4, PT ;  /* 0x000000041600780c */ /* 0x000fe20003f06070 */
[----:B------:R-:W-:Y:S01]  /*2680*/  BSSY.RECONVERGENT B2, `(.L_x_206) ;  /* 0x0000014000027945 */ /* 0x000fe20003800200 */
[----:B------:R-:W-:-:S11]  /*2690*/  LOP3.LUT P1, RZ, R3, 0x3, RZ, 0xc0, !PT ;  /* 0x0000000303ff7812 */ /* 0x000fd6000782c0ff */
[----:B------:R-:W-:Y:S05]  /*26a0*/  @!P0 BRA `(.L_x_207) ;  /* 0x0000000000448947 */ /* 0x000fea0003800000 */
        /* <DEDUP_REMOVED lines=8> */
[----:B------:R-:W-:Y:S02]  /*2730*/  VIADD R13, R3, 0x780 ;  /* 0x00000780030d7836 */ /* 0x000fe40000000000 */
[----:B------:R-:W4:Y:S02]  /*2740*/  LDG.E.64 R10, desc[UR10][R10.64] ;  /* 0x0000000a0a0a7981 */ /* 0x000f24000c1e1b00 */
[----:B------:R-:W-:-:S06]  /*2750*/  IMAD.WIDE.U32 R12, R13, 0x8, R6 ;  /* 0x000000080d0c7825 */ /* 0x000fcc00078e0006 */
[----:B------:R-:W5:Y:S01]  /*2760*/  LDG.E.64 R12, desc[UR10][R12.64] ;  /* 0x0000000a0c0c7981 */ /* 0x000f62000c1e1b00 */
[----:B------:R-:W-:Y:S01]  /*2770*/  VIADD R0, R0, 0xa00 ;  /* 0x00000a0000007836 */ /* 0x000fe20000000000 */
[----:B--2---:R-:W-:-:S08]  /*2780*/  DADD R28, R28, R4 ;  /* 0x000000001c1c7229 */ /* 0x004fd00000000004 */
[----:B---3--:R-:W-:-:S08]  /*2790*/  DADD R28, R28, R8 ;  /* 0x000000001c1c7229 */ /* 0x008fd00000000008 */
[----:B----4-:R-:W-:-:S08]  /*27a0*/  DADD R28, R28, R10 ;  /* 0x000000001c1c7229 */ /* 0x010fd0000000000a */
[----:B-----5:R-:W-:-:S11]  /*27b0*/  DADD R28, R28, R12 ;  /* 0x000000001c1c7229 */ /* 0x020fd6000000000c */
.L_x_207:
[----:B------:R-:W-:Y:S05]  /*27c0*/  BSYNC.RECONVERGENT B2 ;  /* 0x0000000000027941 */ /* 0x000fea0003800200 */
.L_x_206:
[----:B------:R-:W-:Y:S05]  /*27d0*/  @!P1 BRA `(.L_x_199) ;  /* 0x0000000000349947 */ /* 0x000fea0003800000 */
[----:B------:R-:W-:-:S04]  /*27e0*/  IMAD.HI.U32 R2, R2, -0x33333333, RZ ;  /* 0xcccccccd02027827 */ /* 0x000fc800078e00ff */
[----:B------:R-:W-:Y:S01]  /*27f0*/  VIADD R5, R0, UR6 ;  /* 0x0000000600057c36 */ /* 0x000fe20008000000 */
[----:B------:R-:W-:-:S04]  /*2800*/  LOP3.LUT R2, R2, 0xffff, RZ, 0xc0, !PT ;  /* 0x0000ffff02027812 */ /* 0x000fc800078ec0ff */
[----:B------:R-:W-:-:S04]  /*2810*/  LEA.HI R2, R2, 0x1, RZ, 0x17 ;  /* 0x0000000102027811 */ /* 0x000fc800078fb8ff */
[----:B------:R-:W-:-:S05]  /*2820*/  LOP3.LUT R2, R2, 0x3, RZ, 0xc0, !PT ;  /* 0x0000000302027812 */ /* 0x000fca00078ec0ff */
[----:B------:R-:W-:-:S07]  /*2830*/  IMAD.MOV R0, RZ, RZ, -R2 ;  /* 0x000000ffff007224 */ /* 0x000fce00078e0a02 */
.L_x_208:
[----:B------:R-:W-:-:S06]  /*2840*/  IMAD.WIDE.U32 R2, R5, 0x8, R6 ;  /* 0x0000000805027825 */ /* 0x000fcc00078e0006 */
[----:B------:R-:W2:Y:S01]  /*2850*/  LDG.E.64 R2, desc[UR10][R2.64] ;  /* 0x0000000a02027981 */ /* 0x000ea2000c1e1b00 */
[----:B------:R-:W-:Y:S02]  /*2860*/  VIADD R0, R0, 0x1 ;  /* 0x0000000100007836 */ /* 0x000fe40000000000 */
[----:B------:R-:W-:-:S03]  /*2870*/  VIADD R5, R5, 0x280 ;  /* 0x0000028005057836 */ /* 0x000fc60000000000 */
[----:B------:R-:W-:Y:S01]  /*2880*/  ISETP.NE.AND P0, PT, R0, RZ, PT ;  /* 0x000000ff0000720c */ /* 0x000fe20003f05270 */
[----:B--2---:R-:W-:-:S12]  /*2890*/  DADD R28, R2, R28 ;  /* 0x00000000021c7229 */ /* 0x004fd8000000001c */
[----:B------:R-:W-:Y:S05]  /*28a0*/  @P0 BRA `(.L_x_208) ;  /* 0xfffffffc00e40947 */ /* 0x000fea000383ffff */
.L_x_199:
[----:B------:R-:W-:Y:S05]  /*28b0*/  BSYNC.RECONVERGENT B1 ;  /* 0x0000000000017941 */ /* 0x000fea0003800200 */
.L_x_196:
[----:B------:R-:W0:Y:S01]  /*28c0*/  S2R R0, SR_LANEID ;  /* 0x0000000000007919 */ /* 0x000e220000000000 */
[----:B------:R-:W-:Y:S04]  /*28d0*/  SHFL.DOWN PT, R2, R28, 0x1, 0x1f ;  /* 0x08201f001c027f89 */ /* 0x000fe800000e0000 */
[----:B------:R-:W2:Y:S01]  /*28e0*/  SHFL.DOWN PT, R3, R29, 0x1, 0x1f ;  /* 0x08201f001d037f89 */ /* 0x000ea200000e0000 */
[----:B------:R-:W3:Y:S01]  /*28f0*/  S2R R11, SR_TID.X ;  /* 0x00000000000b7919 */ /* 0x000ee20000002100 */
[----:B--2---:R-:W-:Y:S01]  /*2900*/  DADD R2, R2, R28 ;  /* 0x0000000002027229 */ /* 0x004fe2000000001c */
[C---:B0-----:R-:W-:Y:S02]  /*2910*/  ISETP.GT.AND P0, PT, R0.reuse, 0x1e, PT ;  /* 0x0000001e0000780c */ /* 0x041fe40003f04270 */
[----:B------:R-:W-:-:S07]  /*2920*/  ISETP.NE.AND P1, PT, R0, RZ, PT ;  /* 0x000000ff0000720c */ /* 0x000fce0003f25270 */
[----:B------:R-:W-:Y:S02]  /*2930*/  FSEL R4, R28, R2, P0 ;  /* 0x000000021c047208 */ /* 0x000fe40000000000 */
[----:B------:R-:W-:Y:S02]  /*2940*/  FSEL R5, R29, R3, P0 ;  /* 0x000000031d057208 */ /* 0x000fe40000000000 */
[----:B------:R-:W-:Y:S01]  /*2950*/  ISETP.GT.AND P0, PT, R0, 0x1d, PT ;  /* 0x0000001d0000780c */ /* 0x000fe20003f04270 */
[----:B------:R-:W-:Y:S04]  /*2960*/  SHFL.DOWN PT, R2, R4, 0x2, 0x1f ;  /* 0x08401f0004027f89 */ /* 0x000fe800000e0000 */
[----:B------:R-:W0:Y:S01]  /*2970*/  SHFL.DOWN PT, R3, R5, 0x2, 0x1f ;  /* 0x08401f0005037f89 */ /* 0x000e2200000e0000 */
[----:B------:R-:W2:Y:S01]  /*2980*/  @!P1 S2R R10, SR_CgaCtaId ;  /* 0x00000000000a9919 */ /* 0x000ea20000008800 */
        /* <DEDUP_REMOVED lines=12> */
[----:B---3--:R-:W-:Y:S01]  /*2a50*/  @!P1 SHF.R.U32.HI R6, RZ, 0x2, R11 ;  /* 0x00000002ff069819 */ /* 0x008fe2000001160b */
[----:B------:R-:W0:Y:S01]  /*2a60*/  SHFL.DOWN PT, R3, R9, 0x8, 0x1f ;  /* 0x09001f0009037f89 */ /* 0x000e2200000e0000 */
[----:B--2---:R-:W-:-:S02]  /*2a70*/  @!P1 LEA R7, R10, R7, 0x18 ;  /* 0x000000070a079211 */ /* 0x004fc400078ec0ff */
        /* <DEDUP_REMOVED lines=19> */
[----:B------:R-:W3:Y:S04]  /*2bb0*/  LDS.128 R12, [UR4+0x30] ;  /* 0x00003004ff0c7984 */ /* 0x000ee80008000c00 */
[----:B------:R-:W4:Y:S01]  /*2bc0*/  LDS.128 R8, [UR4+0x40] ;  /* 0x00004004ff087984 */ /* 0x000f220008000c00 */
[----:B0-----:R-:W-:-:S03]  /*2bd0*/  DADD R16, R4, R16 ;  /* 0x0000000004107229 */ /* 0x001fc60000000010 */
[----:B--2---:R-:W0:Y:S05]  /*2be0*/  LDS.128 R4, [UR4+0x50] ;  /* 0x00005004ff047984 */ /* 0x004e2a0008000c00 */
[----:B------:R-:W-:-:S08]  /*2bf0*/  DADD R16, R16, R18 ;  /* 0x0000000010107229 */ /* 0x000fd00000000012 */
[----:B---3--:R-:W-:-:S08]  /*2c00*/  DADD R12, R16, R12 ;  /* 0x00000000100c7229 */ /* 0x008fd0000000000c */
[----:B------:R-:W-:Y:S02]  /*2c10*/  DADD R2, R12, R14 ;  /* 0x000000000c027229 */ /* 0x000fe4000000000e */
[----:B------:R-:W2:Y:S06]  /*2c20*/  LDS.128 R12, [UR4+0x60] ;  /* 0x00006004ff0c7984 */ /* 0x000eac0008000c00 */
[----:B----4-:R-:W-:-:S08]  /*2c30*/  DADD R2, R2, R8 ;  /* 0x0000000002027229 */ /* 0x010fd00000000008 */
[----:B------:R-:W-:Y:S01]  /*2c40*/  DADD R2, R2, R10 ;  /* 0x0000000002027229 */ /* 0x000fe2000000000a */
[----:B------:R-:W3:Y:S07]  /*2c50*/  LDS.128 R8, [UR4+0x70] ;  /* 0x00007004ff087984 */ /* 0x000eee0008000c00 */
[----:B0-----:R-:W-:-:S08]  /*2c60*/  DADD R2, R2, R4 ;  /* 0x0000000002027229 */ /* 0x001fd00000000004 */
[----:B------:R-:W-:Y:S01]  /*2c70*/  DADD R2, R2, R6 ;  /* 0x0000000002027229 */ /* 0x000fe20000000006 */
[----:B------:R-:W0:Y:S07]  /*2c80*/  LDS.128 R4, [UR4+0x80] ;  /* 0x00008004ff047984 */ /* 0x000e2e0008000c00 */
[----:B--2---:R-:W-:-:S08]  /*2c90*/  DADD R2, R2, R12 ;  /* 0x0000000002027229 */ /* 0x004fd0000000000c */
[----:B------:R-:W-:Y:S01]  /*2ca0*/  DADD R2, R2, R14 ;  /* 0x0000000002027229 */ /* 0x000fe2000000000e */
[----:B------:R-:W2:Y:S07]  /*2cb0*/  LDS.128 R12, [UR4+0x90] ;  /* 0x00009004ff0c7984 */ /* 0x000eae0008000c00 */
[----:B---3--:R-:W-:-:S08]  /*2cc0*/  DADD R2, R2, R8 ;  /* 0x0000000002027229 */ /* 0x008fd00000000008 */
[----:B------:R-:W-:Y:S01]  /*2cd0*/  DADD R2, R2, R10 ;  /* 0x0000000002027229 */ /* 0x000fe2000000000a */
[----:B------:R-:W3:Y:S07]  /*2ce0*/  LDS.128 R8, [UR4+0xa0] ;  /* 0x0000a004ff087984 */ /* 0x000eee0008000c00 */
[----:B0-----:R-:W-:Y:S01]  /*2cf0*/  DADD R2, R2, R4 ;  /* 0x0000000002027229 */ /* 0x001fe20000000004 */
[----:B------:R-:W0:Y:S07]  /*2d00*/  LDS.64 R4, [UR4+0xb0] ;  /* 0x0000b004ff047984 */ /* 0x000e2e0008000a00 */
[----:B------:R-:W-:-:S08]  /*2d10*/  DADD R2, R2, R6 ;  /* 0x0000000002027229 */ /* 0x000fd00000000006 */
[----:B--2---:R-:W-:-:S08]  /*2d20*/  DADD R2, R2, R12 ;  /* 0x0000000002027229 */ /* 0x004fd0000000000c */
[----:B------:R-:W-:-:S08]  /*2d30*/  DADD R2, R2, R14 ;  /* 0x0000000002027229 */ /* 0x000fd0000000000e */
[----:B---3--:R-:W-:-:S08]  /*2d40*/  DADD R2, R2, R8 ;  /* 0x0000000002027229 */ /* 0x008fd00000000008 */
[----:B------:R-:W-:-:S08]  /*2d50*/  DADD R2, R2, R10 ;  /* 0x0000000002027229 */ /* 0x000fd0000000000a */
[----:B0-----:R-:W-:-:S11]  /*2d60*/  DADD R4, R2, R4 ;  /* 0x0000000002047229 */ /* 0x001fd60000000004 */
.L_x_195:
[----:B-1----:R-:W-:Y:S05]  /*2d70*/  BSYNC.RECONVERGENT B0 ;  /* 0x0000000000007941 */ /* 0x002fea0003800200 */
.L_x_179:
[----:B------:R-:W-:Y:S05]  /*2d80*/  @P0 EXIT ;  /* 0x000000000000094d */ /* 0x000fea0003800000 */
[----:B------:R-:W1:Y:S02]  /*2d90*/  LDCU.64 UR4, c[0x0][0x388] ;  /* 0x00007100ff0477ac */ /* 0x000e640008000a00 */
[----:B-1----:R-:W-:-:S06]  /*2da0*/  UIMAD.WIDE.U32 UR4, UR9, 0x8, UR4 ;  /* 0x00000008090478a5 */ /* 0x002fcc000f8e0004 */
[----:B--2---:R-:W-:Y:S02]  /*2db0*/  IMAD.U32 R2, RZ, RZ, UR4 ;  /* 0x00000004ff027e24 */ /* 0x004fe4000f8e00ff */
[----:B------:R-:W-:-:S05]  /*2dc0*/  IMAD.U32 R3, RZ, RZ, UR5 ;  /* 0x00000005ff037e24 */ /* 0x000fca000f8e00ff */
[----:B------:R-:W-:Y:S01]  /*2dd0*/  STG.E.64 desc[UR10][R2.64], R4 ;  /* 0x0000000402007986 */ /* 0x000fe2000c101b0a */
[----:B------:R-:W-:Y:S05]  /*2de0*/  EXIT ;  /* 0x000000000000794d */ /* 0x000fea0003800000 */
.L_x_209:
        /* <DEDUP_REMOVED lines=9> */
.L_x_433:


//--------------------- .text._ZN3cub18CUB_300001_SM_10006detail6reduce28DeviceReduceSingleTileKernelINS2_10policy_hubIdjN4cuda3std3__44plusIdEEE10Policy1000EN6thrust24THRUST_300001_SM_1000_NS6detail15normal_iteratorINSD_10device_ptrIdEEEEPdjS9_ddNS7_10__identityEEEvT0_T1_T2_T3_T4_T6_ --------------------------
	.section	.text._ZN3cub18CUB_300001_SM_10006detail6reduce28DeviceReduceSingleTileKernelINS2_10policy_hubIdjN4cuda3std3__44plusIdEEE10Policy1000EN6thrust24THRUST_300001_SM_1000_NS6detail15normal_iteratorINSD_10device_ptrIdEEEEPdjS9_ddNS7_10__identityEEEvT0_T1_T2_T3_T4_T6_,"ax",@progbits
	.align	128
        .global         _ZN3cub18CUB_300001_SM_10006detail6reduce28DeviceReduceSingleTileKernelINS2_10policy_hubIdjN4cuda3std3__44plusIdEEE10Policy1000EN6thrust24THRUST_300001_SM_1000_NS6detail15normal_iteratorINSD_10device_ptrIdEEEEPdjS9_ddNS7_10__identityEEEvT0_T1_T2_T3_T4_T6_
        .type           _ZN3cub18CUB_300001_SM_10006detail6reduce28DeviceReduceSingleTileKernelINS2_10policy_hubIdjN4cuda3std3__44plusIdEEE10Policy1000EN6thrust24THRUST_300001_SM_1000_NS6detail15normal_iteratorINSD_10device_ptrIdEEEEPdjS9_ddNS7_10__identityEEEvT0_T1_T2_T3_T4_T6_,@function
        .size           _ZN3cub18CUB_300001_SM_10006detail6reduce28DeviceReduceSingleTileKernelINS2_10policy_hubIdjN4cuda3std3__44plusIdEEE10Policy1000EN6thrust24THRUST_300001_SM_1000_NS6detail15normal_iteratorINSD_10device_ptrIdEEEEPdjS9_ddNS7_10__identityEEEvT0_T1_T2_T3_T4_T6_,(.L_x_434 - _ZN3cub18CUB_300001_SM_10006detail6reduce28DeviceReduceSingleTileKernelINS2_10policy_hubIdjN4cuda3std3__44plusIdEEE10Policy1000EN6thrust24THRUST_300001_SM_1000_NS6detail15normal_iteratorINSD_10device_ptrIdEEEEPdjS9_ddNS7_10__identityEEEvT0_T1_T2_T3_T4_T6_)
        .other          _ZN3cub18CUB_300001_SM_10006detail6reduce28DeviceReduceSingleTileKernelINS2_10policy_hubIdjN4cuda3std3__44plusIdEEE10Policy1000EN6thrust24THRUST_300001_SM_1000_NS6detail15normal_iteratorINSD_10device_ptrIdEEEEPdjS9_ddNS7_10__identityEEEvT0_T1_T2_T3_T4_T6_,@"STO_CUDA_ENTRY STV_DEFAULT"
_ZN3cub18CUB_300001_SM_10006detail6reduce28DeviceReduceSingleTileKernelINS2_10policy_hubIdjN4cuda3std3__44plusIdEEE10Policy1000EN6thrust24THRUST_300001_SM_1000_NS6detail15normal_iteratorINSD_10device_ptrIdEEEEPdjS9_ddNS7_10__identityEEEvT0_T1_T2_T3_T4_T6_:
.text._ZN3cub18CUB_300001_SM_10006detail6reduce28DeviceReduceSingleTileKernelINS2_10policy_hubIdjN4cuda3std3__44plusIdEEE10Policy1000EN6thrust24THRUST_300001_SM_1000_NS6detail15normal_iteratorINSD_10device_ptrIdEEEEPdjS9_ddNS7_10__identityEEEvT0_T1_T2_T3_T4_T6_:
        /* <DEDUP_REMOVED lines=13> */
.L_x_210:
[----:B------:R-:W-:Y:S01]  /*00d0*/  ISETP.GT.U32.AND P0, PT, R2, 0x13ff, PT ;  /* 0x000013ff0200780c */ /* 0x000fe20003f04070 */
[----:B------:R-:W-:-:S12]  /*00e0*/  BSSY.RECONVERGENT B0, `(.L_x_211) ;  /* 0x0000280000007945 */ /* 0x000fd80003800200 */
        /* <DEDUP_REMOVED lines=11> */
.L_x_214:
[----:B------:R-:W-:Y:S05]  /*01a0*/  BSYNC.RECONVERGENT B1 ;  /* 0x0000000000017941 */ /* 0x000fea0003800200 */
.L_x_213:
[----:B------:R-:W-:Y:S01]  /*01b0*/  ISETP.GE.U32.AND P0, PT, R41, R2, PT ;  /* 0x000000022900720c */ /* 0x000fe20003f06070 */
[----:B------:R-:W-:-:S12]  /*01c0*/  BSSY.RECONVERGENT B1, `(.L_x_215) ;  /* 0x0000073000017945 */ /* 0x000fd80003800200 */
[----:B------:R-:W-:Y:S05]  /*01d0*/  @P0 BRA `(.L_x_216) ;  /* 0x0000000400c40947 */ /* 0x000fea0003800000 */
[----:B------:R-:W-:Y:S01]  /*01e0*/  LOP3.LUT R5, RZ, R41, RZ, 0x33, !PT ;  /* 0x00000029ff057212 */ /* 0x000fe200078e33ff */
[----:B------:R-:W-:Y:S04]  /*01f0*/  BSSY.RECONVERGENT B2, `(.L_x_217) ;  /* 0x0000034000027945 */ /* 0x000fe80003800200 */
[----:B------:R-:W-:-:S04]  /*0200*/  IMAD.IADD R5, R5, 0x1, R2 ;  /* 0x0000000105057824 */ /* 0x000fc800078e0202 */
[C---:B------:R-:W-:Y:S01]  /*0210*/  IMAD.HI.U32 R40, R5.reuse, -0x33333333, RZ ;  /* 0xcccccccd05287827 */ /* 0x040fe200078e00ff */
[----:B------:R-:W-:-:S04]  /*0220*/  ISETP.GE.U32.AND P1, PT, R5, 0x2580, PT ;  /* 0x000025800500780c */ /* 0x000fc80003f26070 */
[----:B------:R-:W-:-:S04]  /*0230*/  LEA.HI R40, R40, 0x1, RZ, 0x17 ;  /* 0x0000000128287811 */ /* 0x000fc800078fb8ff */
[----:B------:R-:W-:-:S04]  /*0240*/  LOP3.LUT R42, R40, 0xf, RZ, 0xc0, !PT ;  /* 0x0000000f282a7812 */ /* 0x000fc800078ec0ff */
[----:B------:R-:W-:Y:S01]  /*0250*/  ISETP.NE.AND P0, PT, R42, RZ, PT ;  /* 0x000000ff2a00720c */ /* 0x000fe20003f05270 */
[----:B------:R-:W-:-:S12]  /*0260*/  @!P1 BRA `(.L_x_218) ;  /* 0x0000000000b09947 */ /* 0x000fd80003800000 */
[----:B------:R-:W0:Y:S01]  /*0270*/  LDC.64 R4, c[0x0][0x380] ;  /* 0x0000e000ff047b82 */ /* 0x000e220000000a00 */
[----:B------:R-:W-:-:S05]  /*0280*/  LOP3.LUT R0, R40, 0xfffff0, RZ, 0xc0, !PT ;  /* 0x00fffff028007812 */ /* 0x000fca00078ec0ff */
[----:B------:R-:W-:Y:S02]  /*0290*/  IMAD.MOV R0, RZ, RZ, -R0 ;  /* 0x000000ffff007224 */ /* 0x000fe400078e0a00 */
[----:B0-----:R-:W-:-:S03]  /*02a0*/  IMAD.WIDE.U32 R4, R41, 0x8, R4 ;  /* 0x0000000829047825 */ /* 0x001fc600078e0004 */
[----:B------:R-:W-:-:S05]  /*02b0*/  IADD3 R4, P1, PT, R4, 0xa000, RZ ;  /* 0x0000a00004047810 */ /* 0x000fca0007f3e0ff */
[----:B------:R-:W-:-:S08]  /*02c0*/  IMAD.X R5, RZ, RZ, R5, P1 ;  /* 0x000000ffff057224 */ /* 0x000fd000008e0605 */
.L_x_219:
        /* <DEDUP_REMOVED lines=38> */
.L_x_218:
[----:B------:R-:W-:Y:S05]  /*0530*/  BSYNC.RECONVERGENT B2 ;  /* 0x0000000000027941 */ /* 0x000fea0003800200 */
.L_x_217:
[----:B------:R-:W-:Y:S05]  /*0540*/  @!P0 BRA `(.L_x_216) ;  /* 0x0000000000e88947 */ /* 0x000fea0003800000 */
[----:B------:R-:W-:Y:S01]  /*0550*/  ISETP.GE.U32.AND P0, PT, R42, 0x8, PT ;  /* 0x000000082a00780c */ /* 0x000fe20003f06070 */
[----:B------:R-:W-:Y:S01]  /*0560*/  BSSY.RECONVERGENT B2, `(.L_x_220) ;  /* 0x0000017000027945 */ /* 0x000fe20003800200 */
[----:B------:R-:W-:-:S04]  /*0570*/  LOP3.LUT R22, R40, 0x7, RZ, 0xc0, !PT ;  /* 0x0000000728167812 */ /* 0x000fc800078ec0ff */
[----:B------:R-:W-:-:S07]  /*0580*/  ISETP.NE.AND P1, PT, R22, RZ, PT ;  /* 0x000000ff1600720c */ /* 0x000fce0003f25270 */
[----:B------:R-:W-:Y:S06]  /*0590*/  @!P0 BRA `(.L_x_221) ;  /* 0x00000000004c8947 */ /* 0x000fec0003800000 */
[----:B------:R-:W0:Y:S02]  /*05a0*/  LDC.64 R4, c[0x0][0x380] ;  /* 0x0000e000ff047b82 */ /* 0x000e240000000a00 */
[----:B0-----:R-:W-:-:S05]  /*05b0*/  IMAD.WIDE.U32 R20, R41, 0x8, R4 ;  /* 0x0000000829147825 */ /* 0x001fca00078e0004 */
        /* <DEDUP_REMOVED lines=17> */
.L_x_221:
[----:B------:R-:W-:Y:S05]  /*06d0*/  BSYNC.RECONVERGENT B2 ;  /* 0x0000000000027941 */ /* 0x000fea0003800200 */
.L_x_220:
        /* <DEDUP_REMOVED lines=17> */
.L_x_223:
[----:B------:R-:W-:Y:S05]  /*07f0*/  BSYNC.RECONVERGENT B2 ;  /* 0x0000000000027941 */ /* 0x000fea0003800200 */
.L_x_222:
[----:B------:R-:W-:Y:S05]  /*0800*/  @!P1 BRA `(.L_x_216) ;  /* 0x0000000000389947 */ /* 0x000fea0003800000 */
[----:B------:R-:W0:Y:S01]  /*0810*/  LDC.64 R4, c[0x0][0x380] ;  /* 0x0000e000ff047b82 */ /* 0x000e220000000a00 */
[----:B------:R-:W-:Y:S02]  /*0820*/  IMAD.MOV R0, RZ, RZ, -R0 ;  /* 0x000000ffff007224 */ /* 0x000fe400078e0a00 */
[----:B0-----:R-:W-:-:S04]  /*0830*/  IMAD.WIDE.U32 R4, R41, 0x8, R4 ;  /* 0x0000000829047825 */ /* 0x001fc800078e0004 */
[----:B------:R-:W-:Y:S02]  /*0840*/  IMAD.MOV.U32 R6, RZ, RZ, R4 ;  /* 0x000000ffff067224 */ /* 0x000fe400078e0004 */
[----:B------:R-:W-:-:S07]  /*0850*/  IMAD.MOV.U32 R7, RZ, RZ, R5 ;  /* 0x000000ffff077224 */ /* 0x000fce00078e0005 */
.L_x_224:
[----:B------:R-:W-:Y:S02]  /*0860*/  IMAD.MOV.U32 R4, RZ, RZ, R6 ;  /* 0x000000ffff047224 */ /* 0x000fe400078e0006 */
[----:B------:R-:W-:-:S06]  /*0870*/  IMAD.MOV.U32 R5, RZ, RZ, R7 ;  /* 0x000000ffff057224 */ /* 0x000fcc00078e0007 */
[----:B------:R-:W2:Y:S01]  /*0880*/  LDG.E.64 R4, desc[UR6][R4.64] ;  /* 0x0000000604047981 */ /* 0x000ea2000c1e1b00 */
[----:B------:R-:W-:Y:S01]  /*0890*/  VIADD R0, R0, 0x1 ;  /* 0x0000000100007836 */ /* 0x000fe20000000000 */
[----:B------:R-:W-:-:S04]  /*08a0*/  IADD3 R6, P1, PT, R6, 0x1400, RZ ;  /* 0x0000140006067810 */ /* 0x000fc80007f3e0ff */
[----:B------:R-:W-:Y:S01]  /*08b0*/  ISETP.NE.AND P0, PT, R0, RZ, PT ;  /* 0x000000ff0000720c */ /* 0x000fe20003f05270 */
[----:B------:R-:W-:Y:S01]  /*08c0*/  IMAD.X R7, RZ, RZ, R7, P1 ;  /* 0x000000ffff077224 */ /* 0x000fe200008e0607 */
[----:B--2--5:R-:W-:-:S11]  /*08d0*/  DADD R36, R4, R36 ;  /* 0x0000000004247229 */ /* 0x024fd60000000024 */
[----:B------:R-:W-:Y:S05]  /*08e0*/  @P0 BRA `(.L_x_224) ;  /* 0xfffffffc00dc0947 */ /* 0x000fea000383ffff */
.L_x_216:
[----:B------:R-:W-:Y:S05]  /*08f0*/  BSYNC.RECONVERGENT B1 ;  /* 0x0000000000017941 */ /* 0x000fea0003800200 */
.L_x_215:
        /* <DEDUP_REMOVED lines=28> */
[----:B-1----:R-:W-:-:S03]  /*0ac0*/  @!P1 LEA R9, R13, R2, 0x18 ;  /* 0x000000020d099211 */ /* 0x002fc600078ec0ff */
[----:B------:R-:W0:Y:S02]  /*0ad0*/  SHFL.DOWN PT, R5, R11, 0x8, 0x1f ;  /* 0x09001f000b057f89 */ /* 0x000e2400000e0000 */
[----:B0-----:R-:W-:-:S10]  /*0ae0*/  DADD R4, R4, R10 ;  /* 0x0000000004047229 */ /* 0x001fd4000000000a */
[----:B------:R-:W-:Y:S02]  /*0af0*/  FSEL R6, R10, R4, P0 ;  /* 0x000000040a067208 */ /* 0x000fe40000000000 */
[----:B------:R-:W-:Y:S01]  /*0b00*/  FSEL R7, R11, R5, P0 ;  /* 0x000000050b077208 */ /* 0x000fe20000000000 */
[----:B------:R-:W-:Y:S01]  /*0b10*/  @!P1 IMAD.IADD R11, R0, 0x1, R9 ;  /* 0x00000001000b9824 */ /* 0x000fe200078e0209 */
        /* <DEDUP_REMOVED lines=14> */
[----:B------:R-:W2:Y:S04]  /*0c00*/  LDS.128 R16, [UR4+0x30] ;  /* 0x00003004ff107984 */ /* 0x000ea80008000c00 */
[----:B-1----:R-:W1:Y:S01]  /*0c10*/  LDS.128 R4, [UR4+0x40] ;  /* 0x00004004ff047984 */ /* 0x002e620008000c00 */
[----:B0-----:R-:W-:-:S03]  /*0c20*/  DADD R12, R8, R12 ;  /* 0x00000000080c7229 */ /* 0x001fc6000000000c */
[----:B------:R-:W0:Y:S05]  /*0c30*/  LDS.128 R8, [UR4+0x50] ;  /* 0x00005004ff087984 */ /* 0x000e2a0008000c00 */
[----:B------:R-:W-:-:S08]  /*0c40*/  DADD R12, R12, R14 ;  /* 0x000000000c0c7229 */ /* 0x000fd0000000000e */
[----:B--2---:R-:W-:-:S08]  /*0c50*/  DADD R12, R12, R16 ;  /* 0x000000000c0c7229 */ /* 0x004fd00000000010 */
[----:B------:R-:W-:Y:S02]  /*0c60*/  DADD R18, R12, R18 ;  /* 0x000000000c127229 */ /* 0x000fe40000000012 */
[----:B------:R-:W2:Y:S06]  /*0c70*/  LDS.128 R12, [UR4+0x60] ;  /* 0x00006004ff0c7984 */ /* 0x000eac0008000c00 */
[----:B-1----:R-:W-:-:S08]  /*0c80*/  DADD R4, R18, R4 ;  /* 0x0000000012047229 */ /* 0x002fd00000000004 */
[----:B------:R-:W-:Y:S02]  /*0c90*/  DADD R2, R4, R6 ;  /* 0x0000000004027229 */ /* 0x000fe40000000006 */
[----:B------:R-:W1:Y:S06]  /*0ca0*/  LDS.128 R4, [UR4+0x70] ;  /* 0x00007004ff047984 */ /* 0x000e6c0008000c00 */
[----:B0-----:R-:W-:-:S08]  /*0cb0*/  DADD R2, R2, R8 ;  /* 0x0000000002027229 */ /* 0x001fd00000000008 */
[----:B------:R-:W-:Y:S01]  /*0cc0*/  DADD R2, R2, R10 ;  /* 0x0000000002027229 */ /* 0x000fe2000000000a */
[----:B------:R-:W0:Y:S07]  /*0cd0*/  LDS.128 R8, [UR4+0x80] ;  /* 0x00008004ff087984 */ /* 0x000e2e0008000c00 */
[----:B--2---:R-:W-:-:S08]  /*0ce0*/  DADD R2, R2, R12 ;  /* 0x0000000002027229 */ /* 0x004fd0000000000c */
        /* <DEDUP_REMOVED lines=14> */
.L_x_225:
        /* <DEDUP_REMOVED lines=26> */
[----:B0-----:R-:W-:-:S10]  /*0f70*/  DADD R4, R4, R8 ;  /* 0x0000000004047229 */ /* 0x001fd40000000008 */
[----:B------:R-:W-:Y:S02]  /*0f80*/  FSEL R6, R8, R4, P0 ;  /* 0x0000000408067208 */ /* 0x000fe40000000000 */
[----:B------:R-:W-:Y:S01]  /*0f90*/  FSEL R7, R9, R5, P0 ;  /* 0x0000000509077208 */ /* 0x000fe20000000000 */
[----:B------:R-:W0:Y:S01]  /*0fa0*/  @!P1 S2R R8, SR_CgaCtaId ;  /* 0x0000000000089919 */ /* 0x000e220000008800 */
[----:B------:R-:W-:Y:S01]  /*0fb0*/  ISETP.GT.AND P0, PT, R0, R13, PT ;  /* 0x0000000d0000720c */ /* 0x000fe20003f04270 */
[----:B------:R-:W-:Y:S01]  /*0fc0*/  VIADD R0, R12, 0x10 ;  /* 0x000000100c007836 */ /* 0x000fe20000000000 */
[----:B------:R-:W-:Y:S04]  /*0fd0*/  SHFL.DOWN PT, R4, R6, 0x8, R13 ;  /* 0x0900000006047989 */ /* 0x000fe800000e000d */
[----:B------:R-:W1:Y:S02]  /*0fe0*/  SHFL.DOWN PT, R5, R7, 0x8, R13 ;  /* 0x0900000007057989 */ /* 0x000e6400000e000d */
[----:B-1----:R-:W-:-:S10]  /*0ff0*/  DADD R4, R4, R6 ;  /* 0x0000000004047229 */ /* 0x002fd40000000006 */
[----:B------:R-:W-:Y:S02]  /*1000*/  FSEL R10, R6, R4, P0 ;  /* 0x00000004060a7208 */ /* 0x000fe40000000000 */
[----:B------:R-:W-:Y:S02]  /*1010*/  FSEL R11, R7, R5, P0 ;  /* 0x00000005070b7208 */ /* 0x000fe40000000000 */
[----:B------:R-:W-:Y:S01]  /*1020*/  @!P1 MOV R7, 0x400 ;  /* 0x0000040000079802 */ /* 0x000fe20000000f00 */
[----:B------:R-:W-:Y:S01]  /*1030*/  SHFL.DOWN PT, R4, R10, 0x10, R13 ;  /* 0x0a0000000a047989 */ /* 0x000fe200000e000d */
[----:B------:R-:W-:Y:S02]  /*1040*/  ISETP.GT.AND P0, PT, R0, R13, PT ;  /* 0x0000000d0000720c */ /* 0x000fe40003f04270 */
        /* <DEDUP_REMOVED lines=14> */
[----:B------:R-:W-:Y:S01]  /*1130*/  ISETP.GT.U32.AND P1, PT, R2, 0x20, PT ;  /* 0x000000200200780c */ /* 0x000fe20003f24070 */
[----:B-1----:R-:W-:-:S09]  /*1140*/  ULEA UR4, UR5, UR4, 0x18 ;  /* 0x0000000405047291 */ /* 0x002fd2000f8ec0ff */
[----:B------:R-:W1:Y:S04]  /*1150*/  LDS.128 R12, [UR4+0x20] ;  /* 0x00002004ff0c7984 */ /* 0x000e680008000c00 */
[----:B0-----:R-:W0:Y:S01]  /*1160*/  LDS.128 R4, [UR4+0x30] ;  /* 0x00003004ff047984 */ /* 0x001e220008000c00 */
        /* <DEDUP_REMOVED lines=70> */
[----:B------:R-:W0:Y:S01]  /*15d0*/  LDS.64 R4, [UR4+0xb0] ;  /* 0x0000b004ff047984 */ /* 0x000e220008000a00 */
        /* <DEDUP_REMOVED lines=8> */
[----:B------:R-:W-:-:S04]  /*1660*/  ISETP.GT.U32.AND P1, PT, R2, 0x260, PT ;  /* 0x000002600200780c */ /* 0x000fc80003f24070 */
[----:B0-----:R-:W-:-:S10]  /*1670*/  DADD R4, R4, R6 ;  /* 0x0000000004047229 */ /* 0x001fd40000000006 */
[----:B------:R-:W-:Y:S02]  /*1680*/  FSEL R8, R4, R6, P1 ;  /* 0x0000000604087208 */ /* 0x000fe40000800000 */
[----:B------:R-:W-:Y:S01]  /*1690*/  FSEL R9, R5, R7, P1 ;  /* 0x0000000705097208 */ /* 0x000fe20000800000 */
[----:B------:R-:W-:Y:S06]  /*16a0*/  BRA `(.L_x_226) ;  /* 0x00000010008c7947 */ /* 0x000fec0003800000 */
.L_x_212:
[----:B------:R-:W0:Y:S01]  /*16b0*/  S2R R0, SR_TID.X ;  /* 0x0000000000007919 */ /* 0x000e220000002100 */
[----:B------:R-:W1:Y:S02]  /*16c0*/  LDCU.64 UR4, c[0x0][0x380] ;  /* 0x00007000ff0477ac */ /* 0x000e640008000a00 */
[----:B-1----:R-:W-:Y:S02]  /*16d0*/  IMAD.U32 R6, RZ, RZ, UR4 ;  /* 0x00000004ff067e24 */ /* 0x002fe4000f8e00ff */
[----:B------:R-:W-:Y:S02]  /*16e0*/  IMAD.U32 R7, RZ, RZ, UR5 ;  /* 0x00000005ff077e24 */ /* 0x000fe4000f8e00ff */
[----:B0-----:R-:W-:-:S05]  /*16f0*/  IMAD.WIDE.U32 R20, R0, 0x8, R6 ;  /* 0x0000000800147825 */ /* 0x001fca00078e0006 */
        /* <DEDUP_REMOVED lines=8> */
[----:B------:R-:W-:Y:S01]  /*1780*/  VIADD R3, R2, 0xffffec00 ;  /* 0xffffec0002037836 */ /* 0x000fe20000000000 */
[----:B------:R-:W-:-:S04]  /*1790*/  UMOV UR4, 0x1400 ;  /* 0x0000140000047882 */ /* 0x000fc80000000000 */
[----:B------:R-:W-:Y:S01]  /*17a0*/  ISETP.GE.U32.AND P0, PT, R3, 0x1400, PT ;  /* 0x000014000300780c */ /* 0x000fe20003f06070 */
        /* <DEDUP_REMOVED lines=8> */
[----:B------:R-:W0:Y:S01]  /*1830*/  LDC R2, c[0x0][0x390] ;  /* 0x0000e400ff027b82 */ /* 0x000e220000000800 */
[----:B------:R-:W-:-:S07]  /*1840*/  UMOV UR4, 0x1400 ;  /* 0x0000140000047882 */ /* 0x000fce0000000000 */
[----:B------:R-:W1:Y:S02]  /*1850*/  LDC.64 R6, c[0x0][0x380] ;  /* 0x0000e000ff067b82 */ /* 0x000e640000000a00 */
.L_x_229:
[----:B------:R-:W-:-:S04]  /*1860*/  VIADD R9, R0, UR4 ;  /* 0x0000000400097c36 */ /* 0x000fc80008000000 */
[----:B-1----:R-:W-:-:S05]  /*1870*/  IMAD.WIDE.U32 R8, R9, 0x8, R6 ;  /* 0x0000000809087825 */ /* 0x002fca00078e0006 */
        /* <DEDUP_REMOVED lines=8> */
[----:B--2---:R-:W-:-:S08]  /*1900*/  DADD R10, R10, R38 ;  /* 0x000000000a0a7229 */ /* 0x004fd00000000026 */
[----:B---3--:R-:W-:Y:S01]  /*1910*/  DADD R10, R12, R10 ;  /* 0x000000000c0a7229 */ /* 0x008fe2000000000a */
[----:B0-----:R-:W-:-:S05]  /*1920*/  VIADD R12, R2, -UR4 ;  /* 0x80000004020c7c36 */ /* 0x001fca0008000000 */
[----:B------:R-:W-:Y:S02]  /*1930*/  ISETP.GE.U32.AND P0, PT, R12, 0x1400, PT ;  /* 0x000014000c00780c */ /* 0x000fe40003f06070 */
[----:B----4-:R-:W-:-:S08]  /*1940*/  DADD R10, R14, R10 ;  /* 0x000000000e0a7229 */ /* 0x010fd0000000000a */
[----:B-----5:R-:W-:-:S08]  /*1950*/  DADD R10, R16, R10 ;  /* 0x00000000100a7229 */ /* 0x020fd0000000000a */
[----:B------:R-:W-:-:S08]  /*1960*/  DADD R10, R18, R10 ;  /* 0x00000000120a7229 */ /* 0x000fd0000000000a */
[----:B------:R-:W-:-:S08]  /*1970*/  DADD R10, R20, R10 ;  /* 0x00000000140a7229 */ /* 0x000fd0000000000a */
[----:B------:R-:W-:-:S08]  /*1980*/  DADD R10, R22, R10 ;  /* 0x00000000160a7229 */ /* 0x000fd0000000000a */
[----:B------:R-:W-:Y:S01]  /*1990*/  DADD R38, R4, R10 ;  /* 0x0000000004267229 */ /* 0x000fe2000000000a */
[----:B------:R-:W-:Y:S10]  /*19a0*/  @!P0 BRA `(.L_x_228) ;  /* 0x0000000800a48947 */ /* 0x000ff40003800000 */
[----:B------:R-:W-:-:S06]  /*19b0*/  UIADD3 UR4, UPT, UPT, UR4, 0x1400, URZ ;  /* 0x0000140004047890 */ /* 0x000fcc000fffe0ff */
[----:B------:R-:W-:-:S13]  /*19c0*/  ISETP.LT.U32.AND P0, PT, R3, UR4, PT ;  /* 0x0000000403007c0c */ /* 0x000fda000bf01070 */
[----:B------:R-:W-:Y:S05]  /*19d0*/  @!P0 BRA `(.L_x_229) ;  /* 0xfffffffc00a08947 */ /* 0x000fea000383ffff */
.L_x_227:
[----:B------:R-:W-:Y:S01]  /*19e0*/  VIADD R3, R2, -UR4 ;  /* 0x8000000402037c36 */ /* 0x000fe20008000000 */
[----:B------:R-:W-:Y:S04]  /*19f0*/  BSSY.RECONVERGENT B1, `(.L_x_228) ;  /* 0x00000a4000017945 */ /* 0x000fe80003800200 */
[----:B------:R-:W-:-:S04]  /*1a00*/  ISETP.GE.AND P0, PT, R0, R3, PT ;  /* 0x000000030000720c */ /* 0x000fc80003f06270 */
[----:B------:R-:W-:-:S13]  /*1a10*/  ISETP.LE.U32.OR P0, PT, R2, UR4, P0 ;  /* 0x0000000402007c0c */ /* 0x000fda0008703470 */
[----:B------:R-:W-:Y:S05]  /*1a20*/  @P0 BRA `(.L_x_230) ;  /* 0x0000000800800947 */ /* 0x000fea0003800000 */
[----:B------:R-:W-:Y:S01]  /*1a30*/  LOP3.LUT R3, RZ, R0, RZ, 0x33, !PT ;  /* 0x00000000ff037212 */ /* 0x000fe200078e33ff */
[----:B------:R-:W-:Y:S03]  /*1a40*/  BSSY.RECONVERGENT B2, `(.L_x_231) ;  /* 0x0000053000027945 */ /* 0x000fe60003800200 */
[----:B------:R-:W-:-:S04]  /*1a50*/  IADD3 R3, PT, PT, R2, -UR4, R3 ;  /* 0x8000000402037c10 */ /* 0x000fc8000fffe003 */
[C---:B------:R-:W-:Y:S01]  /*1a60*/  ISETP.GE.U32.AND P0, PT, R3.reuse, 0x2580, PT ;  /* 0x000025800300780c */ /* 0x040fe20003f06070 */
[----:B------:R-:W-:-:S05]  /*1a70*/  IMAD.HI.U32 R2, R3, -0x33333333, RZ ;  /* 0xcccccccd03027827 */ /* 0x000fca00078e00ff */
[----:B------:R-:W-:Y:S01]  /*1a80*/  LEA.HI R3, R2, 0x1, RZ, 0x17 ;  /* 0x0000000102037811 */ /* 0x000fe200078fb8ff */
[----:B------:R-:W-:-:S03]  /*1a90*/  IMAD.MOV.U32 R2, RZ, RZ, R0 ;  /* 0x000000ffff027224 */ /* 0x000fc600078e0000 */
[----:B------:R-:W-:-:S03]  /*1aa0*/  LOP3.LUT R4, R3, 0xf, RZ, 0xc0, !PT ;  /* 0x0000000f03047812 */ /* 0x000fc600078ec0ff */
[----:B------:R-:W-:Y:S05]  /*1ab0*/  @!P0 BRA `(.L_x_232) ;  /* 0x00000004002c8947 */ /* 0x000fea0003800000 */
[----:B------:R-:W-:Y:S01]  /*1ac0*/  LOP3.LUT R42, R3, 0xfffff0, RZ, 0xc0, !PT ;  /* 0x00fffff0032a7812 */ /* 0x000fe200078ec0ff */
[----:B------:R-:W-:Y:S01]  /*1ad0*/  BSSY.RECONVERGENT B3, `(.L_x_233) ;  /* 0x0000048000037945 */ /* 0x000fe20003800200 */
[C---:B------:R-:W-:Y:S01]  /*1ae0*/  LOP3.LUT R2, R0.reuse, 0x1400, RZ, 0xfc, !PT ;  /* 0x0000140000027812 */ /* 0x040fe200078efcff */
[----:B------:R-:W-:Y:S02]  /*1af0*/  VIADD R5, R0, UR4 ;  /* 0x0000000400057c36 */ /* 0x000fe40008000000 */
[----:B------:R-:W-:-:S07]  /*1b00*/  IMAD.MOV R42, RZ, RZ, -R42 ;  /* 0x000000ffff2a7224 */ /* 0x000fce00078e0a2a */
.L_x_234:
        /* <DEDUP_REMOVED lines=68> */
[----:B------:R-:W-:Y:S05]  /*1f50*/  BSYNC.RECONVERGENT B3 ;  /* 0x0000000000037941 */ /* 0x000fea0003800200 */
.L_x_233:
[----:B------:R-:W-:-:S07]  /*1f60*/  VIADD R2, R2, 0xffffec00 ;  /* 0xffffec0002027836 */ /* 0x000fce0000000000 */
.L_x_232:
[----:B------:R-:W-:Y:S05]  /*1f70*/  BSYNC.RECONVERGENT B2 ;  /* 0x0000000000027941 */ /* 0x000fea0003800200 */
.L_x_231:
        /* <DEDUP_REMOVED lines=40> */
.L_x_236:
[----:B------:R-:W-:Y:S05]  /*2200*/  BSYNC.RECONVERGENT B2 ;  /* 0x0000000000027941 */ /* 0x000fea0003800200 */
.L_x_235:
        /* <DEDUP_REMOVED lines=23> */
.L_x_238:
[----:B------:R-:W-:Y:S05]  /*2380*/  BSYNC.RECONVERGENT B2 ;  /* 0x0000000000027941 */ /* 0x000fea0003800200 */
.L_x_237:
[----:B------:R-:W-:Y:S05]  /*2390*/  @!P1 BRA `(.L_x_230) ;  /* 0x0000000000249947 */ /* 0x000fea0003800000 */
[----:B------:R-:W-:Y:S02]  /*23a0*/  VIADD R5, R2, UR4 ;  /* 0x0000000402057c36 */ /* 0x000fe40008000000 */
[----:B------:R-:W-:-:S07]  /*23b0*/  IMAD.MOV R4, RZ, RZ, -R3 ;  /* 0x000000ffff047224 */ /* 0x000fce00078e0a03 */
.L_x_239:
[----:B------:R-:W-:-:S06]  /*23c0*/  IMAD.WIDE.U32 R2, R5, 0x8, R6 ;  /* 0x0000000805027825 */ /* 0x000fcc00078e0006 */
[----:B------:R-:W2:Y:S01]  /*23d0*/  LDG.E.64 R2, desc[UR6][R2.64] ;  /* 0x0000000602027981 */ /* 0x000ea2000c1e1b00 */
[----:B------:R-:W-:Y:S02]  /*23e0*/  VIADD R4, R4, 0x1 ;  /* 0x0000000104047836 */ /* 0x000fe40000000000 */
[----:B------:R-:W-:-:S03]  /*23f0*/  VIADD R5, R5, 0x280 ;  /* 0x0000028005057836 */ /* 0x000fc60000000000 */
[----:B------:R-:W-:Y:S01]  /*2400*/  ISETP.NE.AND P0, PT, R4, RZ, PT ;  /* 0x000000ff0400720c */ /* 0x000fe20003f05270 */
[----:B--2---:R-:W-:-:S12]  /*2410*/  DADD R38, R2, R38 ;  /* 0x0000000002267229 */ /* 0x004fd80000000026 */
[----:B------:R-:W-:Y:S05]  /*2420*/  @P0 BRA `(.L_x_239) ;  /* 0xfffffffc00e40947 */ /* 0x000fea000383ffff */
.L_x_230:
[----:B------:R-:W-:Y:S05]  /*2430*/  BSYNC.RECONVERGENT B1 ;  /* 0x0000000000017941 */ /* 0x000fea0003800200 */
.L_x_228:
        /* <DEDUP_REMOVED lines=49> */
[----:B------:R-:W0:Y:S05]  /*2750*/  LDS.128 R8, [UR4+0x50] ;  /* 0x00005004ff087984 */ /* 0x000e2a0008000c00 */
[----:B------:R-:W-:-:S08]  /*2760*/  DADD R12, R12, R14 ;  /* 0x000000000c0c7229 */ /* 0x000fd0000000000e */
[----:B-1----:R-:W-:-:S08]  /*2770*/  DADD R12, R12, R16 ;  /* 0x000000000c0c7229 */ /* 0x002fd00000000010 */
[----:B------:R-:W-:Y:S02]  /*2780*/  DADD R18, R12, R18 ;  /* 0x000000000c127229 */ /* 0x000fe40000000012 */
[----:B------:R-:W1:Y:S06]  /*2790*/  LDS.128 R12, [UR4+0x60] ;  /* 0x00006004ff0c7984 */ /* 0x000e6c0008000c00 */
        /* <DEDUP_REMOVED lines=12> */
[----:B0-----:R-:W-:Y:S01]  /*2860*/  DADD R2, R2, R8 ;  /* 0x0000000002027229 */ /* 0x001fe20000000008 */
[----:B------:R-:W0:Y:S07]  /*2870*/  LDS.64 R8, [UR4+0xb0] ;  /* 0x0000b004ff087984 */ /* 0x000e2e0008000a00 */
[----:B------:R-:W-:-:S08]  /*2880*/  DADD R2, R2, R10 ;  /* 0x0000000002027229 */ /* 0x000fd0000000000a */
[----:B-1----:R-:W-:-:S08]  /*2890*/  DADD R2, R2, R12 ;  /* 0x0000000002027229 */ /* 0x002fd0000000000c */
[----:B------:R-:W-:-:S08]  /*28a0*/  DADD R2, R2, R14 ;  /* 0x0000000002027229 */ /* 0x000fd0000000000e */
[----:B--2---:R-:W-:-:S08]  /*28b0*/  DADD R2, R2, R4 ;  /* 0x0000000002027229 */ /* 0x004fd00000000004 */
[----:B------:R-:W-:-:S08]  /*28c0*/  DADD R2, R2, R6 ;  /* 0x0000000002027229 */ /* 0x000fd00000000006 */
[----:B0-----:R-:W-:-:S11]  /*28d0*/  DADD R8, R2, R8 ;  /* 0x0000000002087229 */ /* 0x001fd60000000008 */
.L_x_226:
[----:B------:R-:W-:Y:S05]  /*28e0*/  BSYNC.RECONVERGENT B0 ;  /* 0x0000000000007941 */ /* 0x000fea0003800200 */
.L_x_211:
[----:B------:R-:W-:Y:S05]  /*28f0*/  @P0 EXIT ;  /* 0x000000000000094d */ /* 0x000fea0003800000 */
[----:B------:R-:W0:Y:S01]  /*2900*/  LDCU.64 UR4, c[0x0][0x398] ;  /* 0x00007300ff0477ac */ /* 0x000e220008000a00 */
[----:B--2---:R-:W2:Y:S01]  /*2910*/  LDC.64 R2, c[0x0][0x388] ;  /* 0x0000e200ff027b82 */ /* 0x004ea20000000a00 */
[----:B0-----:R-:W-:-:S07]  /*2920*/  DADD R8, R8, UR4 ;  /* 0x0000000408087e29 */ /* 0x001fce0008000000 */
[----:B--2---:R-:W-:Y:S01]  /*2930*/  STG.E.64 desc[UR6][R2.64], R8 ;  /* 0x0000000802007986 */ /* 0x004fe2000c101b06 */
[----:B------:R-:W-:Y:S05]  /*2940*/  EXIT ;  /* 0x000000000000794d */ /* 0x000fea0003800000 */
.L_x_240:
        /* <DEDUP_REMOVED lines=11> */
.L_x_434:


//--------------------- .text._ZN3cub18CUB_300001_SM_10006detail6reduce28DeviceReduceSingleTileKernelINS2_10policy_hubIlyN4cuda3std3__44plusIlEEE10Policy1000EPlSC_iS9_llNS7_10__identityEEEvT0_T1_T2_T3_T4_T6_ --------------------------
	.section	.text._ZN3cub18CUB_300001_SM_10006detail6reduce28DeviceReduceSingleTileKernelINS2_10policy_hubIlyN4cuda3std3__44plusIlEEE10Policy1000EPlSC_iS9_llNS7_10__identityEEEvT0_T1_T2_T3_T4_T6_,"ax",@progbits
	.align	128
        .global         _ZN3cub18CUB_300001_SM_10006detail6reduce28DeviceReduceSingleTileKernelINS2_10policy_hubIlyN4cuda3std3__44plusIlEEE10Policy1000EPlSC_iS9_llNS7_10__identityEEEvT0_T1_T2_T3_T4_T6_
        .type           _ZN3cub18CUB_300001_SM_10006detail6reduce28DeviceReduceSingleTileKernelINS2_10policy_hubIlyN4cuda3std3__44plusIlEEE10Policy1000EPlSC_iS9_llNS7_10__identityEEEvT0_T1_T2_T3_T4_T6_,@function
        .size           _ZN3cub18CUB_300001_SM_10006detail6reduce28DeviceReduceSingleTileKernelINS2_10policy_hubIlyN4cuda3std3__44plusIlEEE10Policy1000EPlSC_iS9_llNS7_10__identityEEEvT0_T1_T2_T3_T4_T6_,(.L_x_435 - _ZN3cub18CUB_300001_SM_10006detail6reduce28DeviceReduceSingleTileKernelINS2_10policy_hubIlyN4cuda3std3__44plusIlEEE10Policy1000EPlSC_iS9_llNS7_10__identityEEEvT0_T1_T2_T3_T4_T6_)
        .other          _ZN3cub18CUB_300001_SM_10006detail6reduce28DeviceReduceSingleTileKernelINS2_10policy_hubIlyN4cuda3std3__44plusIlEEE10Policy1000EPlSC_iS9_llNS7_10__identityEEEvT0_T1_T2_T3_T4_T6_,@"STO_CUDA_ENTRY STV_DEFAULT"
_ZN3cub18CUB_300001_SM_10006detail6reduce28DeviceReduceSingleTileKernelINS2_10policy_hubIlyN4cuda3std3__44plusIlEEE10Policy1000EPlSC_iS9_llNS7_10__identityEEEvT0_T1_T2_T3_T4_T6_:
.text._ZN3cub18CUB_300001_SM_10006detail6reduce28DeviceReduceSingleTileKernelINS2_10policy_hubIlyN4cuda3std3__44plusIlEEE10Policy1000EPlSC_iS9_llNS7_10__identityEEEvT0_T1_T2_T3_T4_T6_:
        /* <DEDUP_REMOVED lines=13> */
.L_x_241:
        /* <DEDUP_REMOVED lines=13> */
.L_x_245:
[----:B------:R-:W-:Y:S05]  /*01a0*/  BSYNC.RECONVERGENT B1 ;  /* 0x0000000000017941 */ /* 0x000fea0003800200 */
.L_x_244:
        /* <DEDUP_REMOVED lines=17> */
.L_x_250:
        /* <DEDUP_REMOVED lines=8> */
[----:B--2--5:R-:W-:-:S05]  /*0340*/  IADD3 R2, P2, PT, R8, R2, RZ ;  /* 0x0000000208027210 */ /* 0x024fca0007f5e0ff */
[----:B------:R-:W-:-:S06]  /*0350*/  IMAD.X R3, R9, 0x1, R3, P2 ;  /* 0x0000000109037824 */ /* 0x000fcc00010e0603 */
[----:B------:R-:W-:Y:S05]  /*0360*/  @P0 BRA `(.L_x_250) ;  /* 0xfffffffc00d40947 */ /* 0x000fea000383ffff */
.L_x_249:
[----:B------:R-:W-:Y:S05]  /*0370*/  BSYNC.RECONVERGENT B2 ;  /* 0x0000000000027941 */ /* 0x000fea0003800200 */
.L_x_248:
        /* <DEDUP_REMOVED lines=8> */
.L_x_253:
[----:B------:R-:W0:Y:S01]  /*0400*/  LDC.64 R44, c[0x0][0x380] ;  /* 0x0000e000ff2c7b82 */ /* 0x000e220000000a00 */
[C---:B------:R-:W-:Y:S02]  /*0410*/  VIADD R41, R7.reuse, 0x800 ;  /* 0x0000080007297836 */ /* 0x040fe40000000000 */
[C---:B------:R-:W-:Y:S02]  /*0420*/  VIADD R43, R7.reuse, 0x1000 ;  /* 0x00001000072b7836 */ /* 0x040fe40000000000 */
[----:B0-----:R-:W-:-:S05]  /*0430*/  IMAD.WIDE R28, R7, 0x8, R44 ;  /* 0x00000008071c7825 */ /* 0x001fca00078e022c */
[----:B------:R-:W2:Y:S01]  /*0440*/  LDG.E.64.CONSTANT R8, desc[UR6][R28.64] ;  /* 0x000000061c087981 */ /* 0x000ea2000c1e9b00 */
[----:B------:R-:W-:-:S03]  /*0450*/  IMAD.WIDE R40, R41, 0x8, R44 ;  /* 0x0000000829287825 */ /* 0x000fc600078e022c */
[----:B------:R-:W2:Y:S04]  /*0460*/  LDG.E.64.CONSTANT R10, desc[UR6][R28.64+0x1000] ;  /* 0x001000061c0a7981 */ /* 0x000ea8000c1e9b00 */
[----:B------:R-:W3:Y:S04]  /*0470*/  LDG.E.64.CONSTANT R12, desc[UR6][R28.64+0x2000] ;  /* 0x002000061c0c7981 */ /* 0x000ee8000c1e9b00 */
[----:B------:R-:W3:Y:S01]  /*0480*/  LDG.E.64.CONSTANT R14, desc[UR6][R28.64+0x3000] ;  /* 0x003000061c0e7981 */ /* 0x000ee2000c1e9b00 */
[----:B------:R-:W-:-:S03]  /*0490*/  IMAD.WIDE R42, R43, 0x8, R44 ;  /* 0x000000082b2a7825 */ /* 0x000fc600078e022c */
[----:B------:R-:W4:Y:S04]  /*04a0*/  LDG.E.64.CONSTANT R16, desc[UR6][R40.64] ;  /* 0x0000000628107981 */ /* 0x000f28000c1e9b00 */
[----:B------:R-:W4:Y:S04]  /*04b0*/  LDG.E.64.CONSTANT R18, desc[UR6][R40.64+0x1000] ;  /* 0x0010000628127981 */ /* 0x000f28000c1e9b00 */
[----:B------:R-:W4:Y:S04]  /*04c0*/  LDG.E.64.CONSTANT R20, desc[UR6][R40.64+0x2000] ;  /* 0x0020000628147981 */ /* 0x000f28000c1e9b00 */
[----:B------:R2:W4:Y:S01]  /*04d0*/  LDG.E.64.CONSTANT R26, desc[UR6][R40.64+0x3000] ;  /* 0x00300006281a7981 */ /* 0x000522000c1e9b00 */
[----:B------:R-:W-:-:S03]  /*04e0*/  VIADD R31, R7, 0x1800 ;  /* 0x00001800071f7836 */ /* 0x000fc60000000000 */
[----:B------:R-:W4:Y:S04]  /*04f0*/  LDG.E.64.CONSTANT R24, desc[UR6][R42.64] ;  /* 0x000000062a187981 */ /* 0x000f28000c1e9b00 */
[----:B------:R-:W4:Y:S01]  /*0500*/  LDG.E.64.CONSTANT R22, desc[UR6][R42.64+0x1000] ;  /* 0x001000062a167981 */ /* 0x000f22000c1e9b00 */
[----:B------:R-:W-:-:S03]  /*0510*/  IMAD.WIDE R44, R31, 0x8, R44 ;  /* 0x000000081f2c7825 */ /* 0x000fc600078e022c */
[----:B------:R-:W4:Y:S04]  /*0520*/  LDG.E.64.CONSTANT R28, desc[UR6][R42.64+0x2000] ;  /* 0x002000062a1c7981 */ /* 0x000f28000c1e9b00 */
[----:B------:R-:W4:Y:S04]  /*0530*/  LDG.E.64.CONSTANT R36, desc[UR6][R42.64+0x3000] ;  /* 0x003000062a247981 */ /* 0x000f28000c1e9b00 */
[----:B------:R-:W4:Y:S04]  /*0540*/  LDG.E.64.CONSTANT R34, desc[UR6][R44.64] ;  /* 0x000000062c227981 */ /* 0x000f28000c1e9b00 */
[----:B------:R-:W4:Y:S04]  /*0550*/  LDG.E.64.CONSTANT R32, desc[UR6][R44.64+0x1000] ;  /* 0x001000062c207981 */ /* 0x000f28000c1e9b00 */
[----:B------:R-:W4:Y:S04]  /*0560*/  LDG.E.64.CONSTANT R30, desc[UR6][R44.64+0x2000] ;  /* 0x002000062c1e7981 */ /* 0x000f28000c1e9b00 */
[----:B------:R-:W4:Y:S01]  /*0570*/  LDG.E.64.CONSTANT R38, desc[UR6][R44.64+0x3000] ;  /* 0x003000062c267981 */ /* 0x000f22000c1e9b00 */
[----:B------:R-:W-:Y:S01]  /*0580*/  VIADD R7, R7, 0x2000 ;  /* 0x0000200007077836 */ /* 0x000fe20000000000 */
[----:B--2--5:R-:W-:-:S04]  /*0590*/  IADD3 R41, P1, P2, R10, R8, R2 ;  /* 0x000000080a297210 */ /* 0x024fc80007a3e002 */
[----:B------:R-:W-:Y:S02]  /*05a0*/  IADD3.X R9, PT, PT, R11, R9, R3, P1, P2 ;  /* 0x000000090b097210 */ /* 0x000fe40000fe4403 */
[----:B---3--:R-:W-:-:S04]  /*05b0*/  IADD3 R41, P3, P4, R14, R12, R41 ;  /* 0x0000000c0e297210 */ /* 0x008fc80007c7e029 */
[----:B------:R-:W-:Y:S02]  /*05c0*/  IADD3.X R13, PT, PT, R15, R13, R9, P3, P4 ;  /* 0x0000000d0f0d7210 */ /* 0x000fe40001fe8409 */
[----:B----4-:R-:W-:-:S04]  /*05d0*/  IADD3 R3, P1, P2, R18, R16, R41 ;  /* 0x0000001012037210 */ /* 0x010fc80007a3e029 */
[----:B------:R-:W-:Y:S02]  /*05e0*/  IADD3.X R17, PT, PT, R19, R17, R13, P1, P2 ;  /* 0x0000001113117210 */ /* 0x000fe40000fe440d */
[----:B------:R-:W-:-:S04]  /*05f0*/  IADD3 R3, P3, P4, R26, R20, R3 ;  /* 0x000000141a037210 */ /* 0x000fc80007c7e003 */
[----:B------:R-:W-:Y:S02]  /*0600*/  IADD3.X R21, PT, PT, R27, R21, R17, P3, P4 ;  /* 0x000000151b157210 */ /* 0x000fe40001fe8411 */
[----:B------:R-:W-:-:S04]  /*0610*/  IADD3 R3, P1, P2, R22, R24, R3 ;  /* 0x0000001816037210 */ /* 0x000fc80007a3e003 */
[----:B------:R-:W-:Y:S02]  /*0620*/  IADD3.X R23, PT, PT, R23, R25, R21, P1, P2 ;  /* 0x0000001917177210 */ /* 0x000fe40000fe4415 */
[----:B------:R-:W-:-:S04]  /*0630*/  IADD3 R3, P3, P4, R36, R28, R3 ;  /* 0x0000001c24037210 */ /* 0x000fc80007c7e003 */
[----:B------:R-:W-:Y:S02]  /*0640*/  IADD3.X R29, PT, PT, R37, R29, R23, P3, P4 ;  /* 0x0000001d251d7210 */ /* 0x000fe40001fe8417 */
[----:B------:R-:W-:Y:S02]  /*0650*/  ISETP.GE.AND P3, PT, R7, R0, PT ;  /* 0x000000000700720c */ /* 0x000fe40003f66270 */
[----:B------:R-:W-:-:S04]  /*0660*/  IADD3 R3, P2, P1, R32, R34, R3 ;  /* 0x0000002220037210 */ /* 0x000fc8000795e003 */
[----:B------:R-:W-:Y:S02]  /*0670*/  IADD3 R2, P4, P5, R38, R30, R3 ;  /* 0x0000001e26027210 */ /* 0x000fe40007d9e003 */
[----:B------:R-:W-:-:S04]  /*0680*/  IADD3.X R3, PT, PT, R33, R35, R29, P2, P1 ;  /* 0x0000002321037210 */ /* 0x000fc800017e241d */
[----:B------:R-:W-:Y:S01]  /*0690*/  IADD3.X R3, PT, PT, R39, R31, R3, P4, P5 ;  /* 0x0000001f27037210 */ /* 0x000fe200027ea403 */
[----:B------:R-:W-:Y:S06]  /*06a0*/  @!P3 BRA `(.L_x_253) ;  /* 0xfffffffc0054b947 */ /* 0x000fec000383ffff */
.L_x_252:
[----:B------:R-:W-:Y:S05]  /*06b0*/  BSYNC.RECONVERGENT B2 ;  /* 0x0000000000027941 */ /* 0x000fea0003800200 */
.L_x_251:
[----:B------:R-:W-:Y:S01]  /*06c0*/  IMAD.IADD R0, R4, 0x1, -R7 ;  /* 0x0000000104007824 */ /* 0x000fe200078e0a07 */
[----:B------:R-:W-:Y:S04]  /*06d0*/  BSSY.RECONVERGENT B2, `(.L_x_254) ;  /* 0x0000019000027945 */ /* 0x000fe80003800200 */
[----:B------:R-:W-:-:S13]  /*06e0*/  ISETP.GT.AND P1, PT, R0, 0x800, PT ;  /* 0x000008000000780c */ /* 0x000fda0003f24270 */
[----:B------:R-:W-:Y:S05]  /*06f0*/  @!P1 BRA `(.L_x_255) ;  /* 0x0000000000589947 */ /* 0x000fea0003800000 */
[----:B------:R-:W0:Y:S01]  /*0700*/  LDC.64 R18, c[0x0][0x380] ;  /* 0x0000e000ff127b82 */ /* 0x000e220000000a00 */
[C---:B------:R-:W-:Y:S02]  /*0710*/  VIADD R15, R7.reuse, 0x800 ;  /* 0x00000800070f7836 */ /* 0x040fe40000000000 */
[----:B0-----:R-:W-:-:S05]  /*0720*/  IMAD.WIDE R8, R7, 0x8, R18 ;  /* 0x0000000807087825 */ /* 0x001fca00078e0212 */
[----:B------:R-:W2:Y:S01]  /*0730*/  LDG.E.64.CONSTANT R10, desc[UR6][R8.64] ;  /* 0x00000006080a7981 */ /* 0x000ea2000c1e9b00 */
[----:B------:R-:W-:-:S03]  /*0740*/  IMAD.WIDE R18, R15, 0x8, R18 ;  /* 0x000000080f127825 */ /* 0x000fc600078e0212 */
[----:B------:R-:W2:Y:S04]  /*0750*/  LDG.E.64.CONSTANT R12, desc[UR6][R8.64+0x1000] ;  /* 0x00100006080c7981 */ /* 0x000ea8000c1e9b00 */
[----:B------:R-:W3:Y:S04]  /*0760*/  LDG.E.64.CONSTANT R14, desc[UR6][R8.64+0x2000] ;  /* 0x00200006080e7981 */ /* 0x000ee8000c1e9b00 */
[----:B------:R-:W3:Y:S04]  /*0770*/  LDG.E.64.CONSTANT R16, desc[UR6][R8.64+0x3000] ;  /* 0x0030000608107981 */ /* 0x000ee8000c1e9b00 */
[----:B------:R-:W4:Y:S04]  /*0780*/  LDG.E.64.CONSTANT R20, desc[UR6][R18.64] ;  /* 0x0000000612147981 */ /* 0x000f28000c1e9b00 */
[----:B------:R-:W4:Y:S04]  /*0790*/  LDG.E.64.CONSTANT R22, desc[UR6][R18.64+0x1000] ;  /* 0x0010000612167981 */ /* 0x000f28000c1e9b00 */
[----:B------:R-:W4:Y:S04]  /*07a0*/  LDG.E.64.CONSTANT R24, desc[UR6][R18.64+0x2000] ;  /* 0x0020000612187981 */ /* 0x000f28000c1e9b00 */
[----:B------:R-:W4:Y:S01]  /*07b0*/  LDG.E.64.CONSTANT R26, desc[UR6][R18.64+0x3000] ;  /* 0x00300006121a7981 */ /* 0x000f22000c1e9b00 */
[----:B------:R-:W-:Y:S01]  /*07c0*/  VIADD R7, R7, 0x1000 ;  /* 0x0000100007077836 */ /* 0x000fe20000000000 */
[----:B--2--5:R-:W-:-:S04]  /*07d0*/  IADD3 R29, P0, P1, R12, R10, R2 ;  /* 0x0000000a0c1d7210 */ /* 0x024fc8000791e002 */
[----:B------:R-:W-:Y:S02]  /*07e0*/  IADD3.X R11, PT, PT, R13, R11, R3, P0, P1 ;  /* 0x0000000b0d0b7210 */ /* 0x000fe400007e2403 */
[----:B------:R-:W-:Y:S02]  /*07f0*/  PLOP3.LUT P0, PT, PT, PT, PT, 0x8, 0x80 ;  /* 0x000000000080781c */ /* 0x000fe40003f0e170 */
[----:B---3--:R-:W-:-:S04]  /*0800*/  IADD3 R29, P2, P3, R16, R14, R29 ;  /* 0x0000000e101d7210 */ /* 0x008fc80007b5e01d */
[----:B------:R-:W-:Y:S02]  /*0810*/  IADD3.X R15, PT, PT, R17, R15, R11, P2, P3 ;  /* 0x0000000f110f7210 */ /* 0x000fe400017e640b */
[----:B----4-:R-:W-:-:S04]  /*0820*/  IADD3 R3, P1, P4, R22, R20, R29 ;  /* 0x0000001416037210 */ /* 0x010fc80007c3e01d */
[----:B------:R-:W-:Y:S02]  /*0830*/  IADD3 R2, P2, P3, R26, R24, R3 ;  /* 0x000000181a027210 */ /* 0x000fe40007b5e003 */
[----:B------:R-:W-:-:S04]  /*0840*/  IADD3.X R3, PT, PT, R23, R21, R15, P1, P4 ;  /* 0x0000001517037210 */ /* 0x000fc80000fe840f */
[----:B------:R-:W-:-:S07]  /*0850*/  IADD3.X R3, PT, PT, R27, R25, R3, P2, P3 ;  /* 0x000000191b037210 */ /* 0x000fce00017e6403 */
.L_x_255:
[----:B------:R-:W-:Y:S05]  /*0860*/  BSYNC.RECONVERGENT B2 ;  /* 0x0000000000027941 */ /* 0x000fea0003800200 */
.L_x_254:
[----:B------:R-:W-:-:S13]  /*0870*/  ISETP.LT.OR P0, PT, R7, R4, P0 ;  /* 0x000000040700720c */ /* 0x000fda0000701670 */
[----:B------:R-:W-:Y:S05]  /*0880*/  @!P0 BRA `(.L_x_247) ;  /* 0x0000000000288947 */ /* 0x000fea0003800000 */
[----:B------:R-:W0:Y:S02]  /*0890*/  LDC.64 R8, c[0x0][0x380] ;  /* 0x0000e000ff087b82 */ /* 0x000e240000000a00 */
[----:B0-----:R-:W-:-:S05]  /*08a0*/  IMAD.WIDE R6, R7, 0x8, R8 ;  /* 0x0000000807067825 */ /* 0x001fca00078e0208 */
[----:B------:R-:W2:Y:S04]  /*08b0*/  LDG.E.64.CONSTANT R8, desc[UR6][R6.64] ;  /* 0x0000000606087981 */ /* 0x000ea8000c1e9b00 */
[----:B------:R-:W2:Y:S04]  /*08c0*/  LDG.E.64.CONSTANT R10, desc[UR6][R6.64+0x1000] ;  /* 0x00100006060a7981 */ /* 0x000ea8000c1e9b00 */
[----:B------:R-:W3:Y:S04]  /*08d0*/  LDG.E.64.CONSTANT R12, desc[UR6][R6.64+0x2000] ;  /* 0x00200006060c7981 */ /* 0x000ee8000c1e9b00 */
[----:B------:R-:W3:Y:S01]  /*08e0*/  LDG.E.64.CONSTANT R14, desc[UR6][R6.64+0x3000] ;  /* 0x00300006060e7981 */ /* 0x000ee2000c1e9b00 */
[----:B--2--5:R-:W-:-:S04]  /*08f0*/  IADD3 R17, P0, P1, R10, R8, R2 ;  /* 0x000000080a117210 */ /* 0x024fc8000791e002 */
[----:B------:R-:W-:Y:S02]  /*0900*/  IADD3.X R3, PT, PT, R11, R9, R3, P0, P1 ;  /* 0x000000090b037210 */ /* 0x000fe400007e2403 */
[----:B---3--:R-:W-:-:S04]  /*0910*/  IADD3 R2, P2, P3, R14, R12, R17 ;  /* 0x0000000c0e027210 */ /* 0x008fc80007b5e011 */
[----:B------:R-:W-:-:S09]  /*0920*/  IADD3.X R3, PT, PT, R15, R13, R3, P2, P3 ;  /* 0x0000000d0f037210 */ /* 0x000fd200017e6403 */
.L_x_247:
[----:B------:R-:W-:Y:S05]  /*0930*/  BSYNC.RECONVERGENT B1 ;  /* 0x0000000000017941 */ /* 0x000fea0003800200 */
.L_x_246:
[----:B------:R-:W-:-:S13]  /*0940*/  ISETP.GE.AND P0, PT, R4, 0x200, PT ;  /* 0x000002000400780c */ /* 0x000fda0003f06270 */
[----:B------:R-:W-:Y:S05]  /*0950*/  @!P0 BRA `(.L_x_256) ;  /* 0x00000004002c8947 */ /* 0x000fea0003800000 */
[----:B------:R-:W0:Y:S01]  /*0960*/  S2R R8, SR_LANEID ;  /* 0x0000000000087919 */ /* 0x000e220000000000 */
[----:B-----5:R-:W1:Y:S04]  /*0970*/  SHFL.DOWN PT, R0, R2, 0x1, 0x1f ;  /* 0x08201f0002007f89 */ /* 0x020e6800000e0000 */
[----:B------:R-:W2:Y:S01]  /*0980*/  SHFL.DOWN PT, R4, R3, 0x1, 0x1f ;  /* 0x08201f0003047f89 */ /* 0x000ea200000e0000 */
[----:B0-----:R-:W-:-:S04]  /*0990*/  ISETP.GT.AND P0, PT, R8, 0x1e, PT ;  /* 0x0000001e0800780c */ /* 0x001fc80003f04270 */
[----:B-1----:R-:W-:Y:S02]  /*09a0*/  SEL R9, R0, RZ, !P0 ;  /* 0x000000ff00097207 */ /* 0x002fe40004000000 */
[----:B--2---:R-:W-:Y:S02]  /*09b0*/  SEL R4, R4, RZ, !P0 ;  /* 0x000000ff04047207 */ /* 0x004fe40004000000 */
[----:B------:R-:W-:-:S05]  /*09c0*/  IADD3 R9, P0, PT, R2, R9, RZ ;  /* 0x0000000902097210 */ /* 0x000fca0007f1e0ff */
[----:B------:R-:W-:Y:S01]  /*09d0*/  IMAD.X R6, R3, 0x1, R4, P0 ;  /* 0x0000000103067824 */ /* 0x000fe200000e0604 */
[----:B------:R-:W0:Y:S01]  /*09e0*/  SHFL.DOWN PT, R0, R9, 0x2, 0x1f ;  /* 0x08401f0009007f89 */ /* 0x000e2200000e0000 */
[----:B------:R-:W-:-:S03]  /*09f0*/  ISETP.GT.AND P0, PT, R8, 0x1d, PT ;  /* 0x0000001d0800780c */ /* 0x000fc60003f04270 */
[----:B------:R-:W1:Y:S01]  /*0a00*/  SHFL.DOWN PT, R4, R6, 0x2, 0x1f ;  /* 0x08401f0006047f89 */ /* 0x000e6200000e0000 */
[----:B0-----:R-:W-:-:S04]  /*0a10*/  SEL R0, R0, RZ, !P0 ;  /* 0x000000ff00007207 */ /* 0x001fc80004000000 */
[----:B------:R-:W-:Y:S02]  /*0a20*/  IADD3 R7, P1, PT, R0, R9, RZ ;  /* 0x0000000900077210 */ /* 0x000fe40007f3e0ff */
[----:B-1----:R-:W-:Y:S02]  /*0a30*/  SEL R3, R4, RZ, !P0 ;  /* 0x000000ff04037207 */ /* 0x002fe40004000000 */
[----:B------:R-:W-:Y:S01]  /*0a40*/  ISETP.GT.AND P0, PT, R8, 0x1b, PT ;  /* 0x0000001b0800780c */ /* 0x000fe20003f04270 */
[----:B------:R-:W0:Y:S02]  /*0a50*/  SHFL.DOWN PT, R0, R7, 0x4, 0x1f ;  /* 0x08801f0007007f89 */ /* 0x000e2400000e0000 */
[----:B------:R-:W-:-:S05]  /*0a60*/  IMAD.X R3, R3, 0x1, R6, P1 ;  /* 0x0000000103037824 */ /* 0x000fca00008e0606 */
[----:B------:R-:W1:Y:S01]  /*0a70*/  SHFL.DOWN PT, R2, R3, 0x4, 0x1f ;  /* 0x08801f0003027f89 */ /* 0x000e6200000e0000 */
[----:B0-----:R-:W-:-:S04]  /*0a80*/  SEL R0, R0, RZ, !P0 ;  /* 0x000000ff00007207 */ /* 0x001fc80004000000 */
[----:B------:R-:W-:Y:S02]  /*0a90*/  IADD3 R11, P1, PT, R0, R7, RZ ;  /* 0x00000007000b7210 */ /* 0x000fe40007f3e0ff */
[----:B-1----:R-:W-:-:S03]  /*0aa0*/  SEL R2, R2, RZ, !P0 ;  /* 0x000000ff02027207 */ /* 0x002fc60004000000 */
[----:B------:R-:W0:Y:S01]  /*0ab0*/  SHFL.DOWN PT, R0, R11, 0x8, 0x1f ;  /* 0x09001f000b007f89 */ /* 0x000e2200000e0000 */
[----:B------:R-:W-:Y:S01]  /*0ac0*/  ISETP.GT.AND P0, PT, R8, 0x17, PT ;  /* 0x000000170800780c */ /* 0x000fe20003f04270 */
[----:B------:R-:W-:Y:S01]  /*0ad0*/  IMAD.X R13, R2, 0x1, R3, P1 ;  /* 0x00000001020d7824 */ /* 0x000fe200008e0603 */
[----:B------:R-:W-:-:S04]  /*0ae0*/  ISETP.NE.AND P1, PT, R8, RZ, PT ;  /* 0x000000ff0800720c */ /* 0x000fc80003f25270 */
[----:B------:R-:W1:Y:S09]  /*0af0*/  SHFL.DOWN PT, R2, R13, 0x8, 0x1f ;  /* 0x09001f000d027f89 */ /* 0x000e7200000e0000 */
[----:B------:R-:W2:Y:S01]  /*0b00*/  @!P1 S2R R7, SR_CgaCtaId ;  /* 0x0000000000079919 */ /* 0x000ea20000008800 */
[----:B0-----:R-:W-:-:S04]  /*0b10*/  SEL R0, R0, RZ, !P0 ;  /* 0x000000ff00007207 */ /* 0x001fc80004000000 */
[----:B------:R-:W-:Y:S02]  /*0b20*/  IADD3 R9, P2, PT, R0, R11, RZ ;  /* 0x0000000b00097210 */ /* 0x000fe40007f5e0ff */
[----:B-1----:R-:W-:-:S03]  /*0b30*/  SEL R2, R2, RZ, !P0 ;  /* 0x000000ff02027207 */ /* 0x002fc60004000000 */
[----:B------:R-:W0:Y:S01]  /*0b40*/  SHFL.DOWN PT, R0, R9, 0x10, 0x1f ;  /* 0x0a001f0009007f89 */ /* 0x000e2200000e0000 */
[----:B------:R-:W-:Y:S01]  /*0b50*/  ISETP.GT.AND P0, PT, R8, 0xf, PT ;  /* 0x0000000f0800780c */ /* 0x000fe20003f04270 */
[----:B------:R-:W-:Y:S01]  /*0b60*/  IMAD.X R6, R2, 0x1, R13, P2 ;  /* 0x0000000102067824 */ /* 0x000fe200010e060d */
[----:B------:R-:W-:-:S04]  /*0b70*/  @!P1 MOV R2, 0x400 ;  /* 0x0000040000029802 */ /* 0x000fc80000000f00 */
[----:B------:R-:W1:Y:S01]  /*0b80*/  SHFL.DOWN PT, R3, R6, 0x10, 0x1f ;  /* 0x0a001f0006037f89 */ /* 0x000e6200000e0000 */
[----:B--2---:R-:W-:Y:S02]  /*0b90*/  @!P1 LEA R7, R7, R2, 0x18 ;  /* 0x0000000207079211 */ /* 0x004fe400078ec0ff */
[----:B0-----:R-:W-:Y:S02]  /*0ba0*/  SEL R4, R0, RZ, !P0 ;  /* 0x000000ff00047207 */ /* 0x001fe40004000000 */
[----:B------:R-:W-:Y:S02]  /*0bb0*/  @!P1 SHF.R.U32.HI R0, RZ, 0x2, R5 ;  /* 0x00000002ff009819 */ /* 0x000fe40000011605 */
[----:B------:R-:W-:Y:S02]  /*0bc0*/  IADD3 R2, P2, PT, R4, R9, RZ ;  /* 0x0000000904027210 */ /* 0x000fe40007f5e0ff */
[----:B------:R-:W-:Y:S02]  /*0bd0*/  @!P1 LOP3.LUT R0, R0, 0xf8, RZ, 0xc0, !PT ;  /* 0x000000f800009812 */ /* 0x000fe400078ec0ff */
[----:B-1----:R-:W-:-:S02]  /*0be0*/  SEL R3, R3, RZ, !P0 ;  /* 0x000000ff03037207 */ /* 0x002fc40004000000 */
[----:B------:R-:W-:Y:S01]  /*0bf0*/  ISETP.NE.AND P0, PT, R5, RZ, PT ;  /* 0x000000ff0500720c */ /* 0x000fe20003f05270 */
[----:B------:R-:W-:Y:S02]  /*0c00*/  @!P1 IMAD.IADD R7, R0, 0x1, R7 ;  /* 0x0000000100079824 */ /* 0x000fe400078e0207 */
[----:B------:R-:W-:-:S05]  /*0c10*/  IMAD.X R3, R3, 0x1, R6, P2 ;  /* 0x0000000103037824 */ /* 0x000fca00010e0606 */
[----:B------:R2:W-:Y:S01]  /*0c20*/  @!P1 STS.64 [R7+0x10], R2 ;  /* 0x0000100207009388 */ /* 0x0005e20000000a00 */
[----:B------:R-:W-:Y:S06]  /*0c30*/  BAR.SYNC.DEFER_BLOCKING 0x0 ;  /* 0x0000000000007b1d */ /* 0x000fec0000010000 */
[----:B------:R-:W-:Y:S05]  /*0c40*/  @P0 BRA `(.L_x_257) ;  /* 0x00000018007c0947 */ /* 0x000fea0003800000 */
[----:B------:R-:W0:Y:S01]  /*0c50*/  S2UR UR5, SR_CgaCtaId ;  /* 0x00000000000579c3 */ /* 0x000e220000008800 */
[----:B------:R-:W-:Y:S02]  /*0c60*/  UMOV UR4, 0x400 ;  /* 0x0000040000047882 */ /* 0x000fe40000000000 */
[----:B0-----:R-:W-:-:S09]  /*0c70*/  ULEA UR4, UR5, UR4, 0x18 ;  /* 0x0000000405047291 */ /* 0x001fd2000f8ec0ff */
[----:B------:R-:W-:Y:S04]  /*0c80*/  LDS.64 R32, [UR4+0x18] ;  /* 0x00001804ff207984 */ /* 0x000fe80008000a00 */
[----:B------:R-:W0:Y:S04]  /*0c90*/  LDS.128 R28, [UR4+0x20] ;  /* 0x00002004ff1c7984 */ /* 0x000e280008000c00 */
[----:B------:R-:W1:Y:S04]  /*0ca0*/  LDS.128 R24, [UR4+0x30] ;  /* 0x00003004ff187984 */ /* 0x000e680008000c00 */
[----:B------:R-:W3:Y:S04]  /*0cb0*/  LDS.128 R20, [UR4+0x40] ;  /* 0x00004004ff147984 */ /* 0x000ee80008000c00 */
[----:B------:R-:W4:Y:S04]  /*0cc0*/  LDS.128 R16, [UR4+0x50] ;  /* 0x00005004ff107984 */ /* 0x000f280008000c00 */
[----:B------:R-:W5:Y:S04]  /*0cd0*/  LDS.128 R12, [UR4+0x60] ;  /* 0x00006004ff0c7984 */ /* 0x000f680008000c00 */
[----:B------:R-:W5:Y:S04]  /*0ce0*/  LDS.128 R8, [UR4+0x70] ;  /* 0x00007004ff087984 */ /* 0x000f680008000c00 */
[----:B--2---:R-:W2:Y:S01]  /*0cf0*/  LDS.128 R4, [UR4+0x80] ;  /* 0x00008004ff047984 */ /* 0x004ea20008000c00 */
[----:B0-----:R-:W-:-:S04]  /*0d00*/  IADD3 R35, P1, P2, R28, R32, R2 ;  /* 0x000000201c237210 */ /* 0x001fc80007a3e002 */
[----:B-1----:R-:W-:Y:S02]  /*0d10*/  IADD3 R35, P3, P4, R24, R35, R30 ;  /* 0x0000002318237210 */ /* 0x002fe40007c7e01e */
[----:B------:R-:W-:Y:S02]  /*0d20*/  IADD3.X R29, PT, PT, R29, R33, R3, P1, P2 ;  /* 0x000000211d1d7210 */ /* 0x000fe40000fe4403 */
[----:B---3--:R-:W-:Y:S02]  /*0d30*/  IADD3 R3, P1, P2, R20, R35, R26 ;  /* 0x0000002314037210 */ /* 0x008fe40007a3e01a */
[----:B------:R-:W-:Y:S02]  /*0d40*/  IADD3.X R25, PT, PT, R25, R29, R31, P3, P4 ;  /* 0x0000001d19197210 */ /* 0x000fe40001fe841f */
[----:B----4-:R-:W-:Y:S02]  /*0d50*/  IADD3 R3, P3, P4, R16, R3, R22 ;  /* 0x0000000310037210 */ /* 0x010fe40007c7e016 */
[----:B------:R-:W-:-:S02]  /*0d60*/  IADD3.X R21, PT, PT, R21, R25, R27, P1, P2 ;  /* 0x0000001915157210 */ /* 0x000fc40000fe441b */
[----:B-----5:R-:W-:Y:S02]  /*0d70*/  IADD3 R3, P1, P2, R12, R3, R18 ;  /* 0x000000030c037210 */ /* 0x020fe40007a3e012 */
[----:B------:R-:W-:Y:S02]  /*0d80*/  IADD3.X R17, PT, PT, R17, R21, R23, P3, P4 ;  /* 0x0000001511117210 */ /* 0x000fe40001fe8417 */
[----:B------:R-:W-:Y:S02]  /*0d90*/  IADD3 R3, P3, P4, R8, R3, R14 ;  /* 0x0000000308037210 */ /* 0x000fe40007c7e00e */
[----:B------:R-:W-:Y:S02]  /*0da0*/  IADD3.X R13, PT, PT, R13, R17, R19, P1, P2 ;  /* 0x000000110d0d7210 */ /* 0x000fe40000fe4413 */
[----:B--2---:R-:W-:Y:S02]  /*0db0*/  IADD3 R3, P1, P2, R4, R3, R10 ;  /* 0x0000000304037210 */ /* 0x004fe40007a3e00a */
[----:B------:R-:W-:-:S02]  /*0dc0*/  IADD3.X R9, PT, PT, R9, R13, R15, P3, P4 ;  /* 0x0000000d09097210 */ /* 0x000fc40001fe840f */
[----:B------:R-:W-:Y:S02]  /*0dd0*/  IADD3 R2, P3, PT, R3, R6, RZ ;  /* 0x0000000603027210 */ /* 0x000fe40007f7e0ff */
[----:B------:R-:W-:-:S05]  /*0de0*/  IADD3.X R3, PT, PT, R5, R9, R11, P1, P2 ;  /* 0x0000000905037210 */ /* 0x000fca0000fe440b */
[----:B------:R-:W-:Y:S01]  /*0df0*/  IMAD.X R3, R3, 0x1, R7, P3 ;  /* 0x0000000103037824 */ /* 0x000fe200018e0607 */
[----:B------:R-:W-:Y:S06]  /*0e00*/  BRA `(.L_x_257) ;  /* 0x00000018000c7947 */ /* 0x000fec0003800000 */
.L_x_256:
[----:B------:R-:W-:Y:S01]  /*0e10*/  LOP3.LUT R0, R5, 0x3e0, RZ, 0xc0, !PT ;  /* 0x000003e005007812 */ /* 0x000fe200078ec0ff */
[----:B------:R-:W0:Y:S03]  /*0e20*/  S2R R12, SR_LANEID ;  /* 0x00000000000c7919 */ /* 0x000e260000000000 */
[----:B------:R-:W-:Y:S01]  /*0e30*/  LOP3.LUT R9, RZ, R0, RZ, 0x33, !PT ;  /* 0x00000000ff097212 */ /* 0x000fe200078e33ff */
[----:B------:R-:W-:-:S04]  /*0e40*/  VIADD R7, R0, 0x20 ;  /* 0x0000002000077836 */ /* 0x000fc80000000000 */
[----:B------:R-:W-:Y:S01]  /*0e50*/  IMAD.IADD R9, R9, 0x1, R4 ;  /* 0x0000000109097824 */ /* 0x000fe200078e0204 */
[----:B------:R-:W-:-:S04]  /*0e60*/  ISETP.GT.AND P0, PT, R7, R4, PT ;  /* 0x000000040700720c */ /* 0x000fc80003f04270 */
[----:B------:R-:W-:-:S05]  /*0e70*/  SEL R9, R9, 0x1f, P0 ;  /* 0x0000001f09097807 */ /* 0x000fca0000000000 */
[----:B-----5:R-:W1:Y:S04]  /*0e80*/  SHFL.DOWN PT, R0, R2, 0x1, R9 ;  /* 0x0820000002007989 */ /* 0x020e6800000e0009 */
[----:B------:R-:W2:Y:S01]  /*0e90*/  SHFL.DOWN PT, R6, R3, 0x1, R9 ;  /* 0x0820000003067989 */ /* 0x000ea200000e0009 */
[C---:B0-----:R-:W-:Y:S01]  /*0ea0*/  ISETP.GE.AND P0, PT, R12.reuse, R9, PT ;  /* 0x000000090c00720c */ /* 0x041fe20003f06270 */
[C---:B------:R-:W-:Y:S01]  /*0eb0*/  VIADD R8, R12.reuse, 0x2 ;  /* 0x000000020c087836 */ /* 0x040fe20000000000 */
[----:B------:R-:W-:Y:S02]  /*0ec0*/  ISETP.NE.AND P2, PT, R12, RZ, PT ;  /* 0x000000ff0c00720c */ /* 0x000fe40003f45270 */
[----:B-1----:R-:W-:Y:S02]  /*0ed0*/  SEL R7, R0, RZ, !P0 ;  /* 0x000000ff00077207 */ /* 0x002fe40004000000 */
[----:B--2---:R-:W-:-:S02]  /*0ee0*/  SEL R6, R6, RZ, !P0 ;  /* 0x000000ff06067207 */ /* 0x004fc40004000000 */
[----:B------:R-:W-:-:S05]  /*0ef0*/  IADD3 R7, P0, PT, R2, R7, RZ ;  /* 0x0000000702077210 */ /* 0x000fca0007f1e0ff */
[----:B------:R-:W-:Y:S01]  /*0f00*/  IMAD.X R11, R3, 0x1, R6, P0 ;  /* 0x00000001030b7824 */ /* 0x000fe200000e0606 */
[----:B------:R-:W0:Y:S01]  /*0f10*/  SHFL.DOWN PT, R0, R7, 0x2, R9 ;  /* 0x0840000007007989 */ /* 0x000e2200000e0009 */
[----:B------:R-:W-:-:S03]  /*0f20*/  ISETP.GT.AND P0, PT, R8, R9, PT ;  /* 0x000000090800720c */ /* 0x000fc60003f04270 */
[----:B------:R-:W1:Y:S01]  /*0f30*/  SHFL.DOWN PT, R6, R11, 0x2, R9 ;  /* 0x084000000b067989 */ /* 0x000e6200000e0009 */
[----:B0-----:R-:W-:-:S04]  /*0f40*/  SEL R0, R0, RZ, !P0 ;  /* 0x000000ff00007207 */ /* 0x001fc80004000000 */
[----:B------:R-:W-:Y:S02]  /*0f50*/  IADD3 R8, P1, PT, R0, R7, RZ ;  /* 0x0000000700087210 */ /* 0x000fe40007f3e0ff */
[----:B-1----:R-:W-:-:S03]  /*0f60*/  SEL R6, R6, RZ, !P0 ;  /* 0x000000ff06067207 */ /* 0x002fc60004000000 */
[----:B------:R-:W0:Y:S02]  /*0f70*/  SHFL.DOWN PT, R0, R8, 0x4, R9 ;  /* 0x0880000008007989 */ /* 0x000e2400000e0009 */
[----:B------:R-:W-:Y:S02]  /*0f80*/  IMAD.X R10, R6, 0x1, R11, P1 ;  /* 0x00000001060a7824 */ /* 0x000fe400008e060b */
[----:B------:R-:W-:Y:S01]  /*0f90*/  VIADD R6, R12, 0x4 ;  /* 0x000000040c067836 */ /* 0x000fe20000000000 */
[----:B------:R-:W1:Y:S02]  /*0fa0*/  @!P2 S2R R11, SR_CgaCtaId ;  /* 0x00000000000ba919 */ /* 0x000e640000008800 */
[----:B------:R-:W2:Y:S02]  /*0fb0*/  SHFL.DOWN PT, R2, R10, 0x4, R9 ;  /* 0x088000000a027989 */ /* 0x000ea400000e0009 */
[----:B------:R-:W-:Y:S01]  /*0fc0*/  ISETP.GT.AND P0, PT, R6, R9, PT ;  /* 0x000000090600720c */ /* 0x000fe20003f04270 */
[----:B------:R-:W-:-:S03]  /*0fd0*/  VIADD R6, R12, 0x8 ;  /* 0x000000080c067836 */ /* 0x000fc60000000000 */
[----:B0-----:R-:W-:-:S04]  /*0fe0*/  SEL R0, R0, RZ, !P0 ;  /* 0x000000ff00007207 */ /* 0x001fc80004000000 */
[----:B------:R-:W-:Y:S02]  /*0ff0*/  IADD3 R3, P1, PT, R0, R8, RZ ;  /* 0x0000000800037210 */ /* 0x000fe40007f3e0ff */
[----:B--2---:R-:W-:-:S03]  /*1000*/  SEL R2, R2, RZ, !P0 ;  /* 0x000000ff02027207 */ /* 0x004fc60004000000 */
[----:B------:R-:W0:Y:S01]  /*1010*/  SHFL.DOWN PT, R0, R3, 0x8, R9 ;  /* 0x0900000003007989 */ /* 0x000e2200000e0009 */
[----:B------:R-:W-:Y:S01]  /*1020*/  ISETP.GT.AND P0, PT, R6, R9, PT ;  /* 0x000000090600720c */ /* 0x000fe20003f04270 */
[----:B------:R-:W-:-:S05]  /*1030*/  IMAD.X R7, R2, 0x1, R10, P1 ;  /* 0x0000000102077824 */ /* 0x000fca00008e060a */
[----:B------:R-:W2:Y:S01]  /*1040*/  SHFL.DOWN PT, R2, R7, 0x8, R9 ;  /* 0x0900000007027989 */ /* 0x000ea200000e0009 */
[----:B0-----:R-:W-:-:S04]  /*1050*/  SEL R0, R0, RZ, !P0 ;  /* 0x000000ff00007207 */ /* 0x001fc80004000000 */
[----:B------:R-:W-:Y:S02]  /*1060*/  IADD3 R6, P1, PT, R0, R3, RZ ;  /* 0x0000000300067210 */ /* 0x000fe40007f3e0ff */
[----:B--2---:R-:W-:-:S03]  /*1070*/  SEL R2, R2, RZ, !P0 ;  /* 0x000000ff02027207 */ /* 0x004fc60004000000 */
[----:B------:R-:W0:Y:S02]  /*1080*/  SHFL.DOWN PT, R0, R6, 0x10, R9 ;  /* 0x0a00000006007989 */ /* 0x000e2400000e0009 */
[----:B------:R-:W-:Y:S01]  /*1090*/  IMAD.X R8, R2, 0x1, R7, P1 ;  /* 0x0000000102087824 */ /* 0x000fe200008e0607 */
[----:B------:R-:W-:Y:S01]  /*10a0*/  @!P2 SHF.R.U32.HI R7, RZ, 0x2, R5 ;  /* 0x00000002ff07a819 */ /* 0x000fe20000011605 */
[----:B------:R-:W-:-:S03]  /*10b0*/  VIADD R2, R12, 0x10 ;  /* 0x000000100c027836 */ /* 0x000fc60000000000 */
[----:B------:R-:W2:Y:S01]  /*10c0*/  SHFL.DOWN PT, R3, R8, 0x10, R9 ;  /* 0x0a00000008037989 */ /* 0x000ea200000e0009 */
[----:B------:R-:W-:Y:S02]  /*10d0*/  @!P2 LOP3.LUT R7, R7, 0xf8, RZ, 0xc0, !PT ;  /* 0x000000f80707a812 */ /* 0x000fe400078ec0ff */
[----:B------:R-:W-:Y:S02]  /*10e0*/  ISETP.GT.AND P0, PT, R2, R9, PT ;  /* 0x000000090200720c */ /* 0x000fe40003f04270 */
[----:B------:R-:W-:-:S04]  /*10f0*/  @!P2 MOV R2, 0x400 ;  /* 0x000004000002a802 */ /* 0x000fc80000000f00 */
[----:B-1----:R-:W-:-:S05]  /*1100*/  @!P2 LEA R10, R11, R2, 0x18 ;  /* 0x000000020b0aa211 */ /* 0x002fca00078ec0ff */
[----:B------:R-:W-:Y:S01]  /*1110*/  @!P2 IMAD.IADD R7, R7, 0x1, R10 ;  /* 0x000000010707a824 */ /* 0x000fe200078e020a */
[----:B0-----:R-:W-:-:S04]  /*1120*/  SEL R0, R0, RZ, !P0 ;  /* 0x000000ff00007207 */ /* 0x001fc80004000000 */
[----:B------:R-:W-:Y:S02]  /*1130*/  IADD3 R2, P1, PT, R0, R6, RZ ;  /* 0x0000000600027210 */ /* 0x000fe40007f3e0ff */
[----:B--2---:R-:W-:Y:S02]  /*1140*/  SEL R3, R3, RZ, !P0 ;  /* 0x000000ff03037207 */ /* 0x004fe40004000000 */
[----:B------:R-:W-:-:S03]  /*1150*/  ISETP.NE.AND P0, PT, R5, RZ, PT ;  /* 0x000000ff0500720c */ /* 0x000fc60003f05270 */
[----:B------:R-:W-:-:S05]  /*1160*/  IMAD.X R3, R3, 0x1, R8, P1 ;  /* 0x0000000103037824 */ /* 0x000fca00008e0608 */
[----:B------:R1:W-:Y:S01]  /*1170*/  @!P2 STS.64 [R7+0x10], R2 ;  /* 0x000010020700a388 */ /* 0x0003e20000000a00 */
[----:B------:R-:W-:Y:S06]  /*1180*/  BAR.SYNC.DEFER_BLOCKING 0x0 ;  /* 0x0000000000007b1d */ /* 0x000fec0000010000 */
[----:B------:R-:W-:Y:S05]  /*1190*/  @P0 BRA `(.L_x_257) ;  /* 0x0000001400280947 */ /* 0x000fea0003800000 */
[----:B------:R-:W0:Y:S01]  /*11a0*/  S2UR UR5, SR_CgaCtaId ;  /* 0x00000000000579c3 */ /* 0x000e220000008800 */
[----:B------:R-:W-:Y:S01]  /*11b0*/  UMOV UR4, 0x400 ;  /* 0x0000040000047882 */ /* 0x000fe20000000000 */
[C---:B------:R-:W-:Y:S02]  /*11c0*/  ISETP.GT.AND P2, PT, R4.reuse, 0x40, PT ;  /* 0x000000400400780c */ /* 0x040fe40003f44270 */
[C---:B------:R-:W-:Y:S02]  /*11d0*/  ISETP.GT.AND P1, PT, R4.reuse, 0x20, PT ;  /* 0x000000200400780c */ /* 0x040fe40003f24270 */
[C---:B------:R-:W-:Y:S02]  /*11e0*/  ISETP.GT.AND P5, PT, R4.reuse, 0x180, PT ;  /* 0x000001800400780c */ /* 0x040fe40003fa4270 */
[----:B------:R-:W-:Y:S01]  /*11f0*/  ISETP.GT.AND P6, PT, R4, 0x1a0, PT ;  /* 0x000001a00400780c */ /* 0x000fe20003fc4270 */
[----:B0-----:R-:W-:-:S09]  /*1200*/  ULEA UR4, UR5, UR4, 0x18 ;  /* 0x0000000405047291 */ /* 0x001fd2000f8ec0ff */
[----:B------:R-:W0:Y:S04]  /*1210*/  LDS.128 R8, [UR4+0x20] ;  /* 0x00002004ff087984 */ /* 0x000e280008000c00 */
[----:B-1----:R-:W1:Y:S04]  /*1220*/  LDS.64 R6, [UR4+0x18] ;  /* 0x00001804ff067984 */ /* 0x002e680008000a00 */
[----:B------:R-:W2:Y:S04]  /*1230*/  LDS.128 R12, [UR4+0x30] ;  /* 0x00003004ff0c7984 */ /* 0x000ea80008000c00 */
[----:B------:R-:W3:Y:S04]  /*1240*/  LDS.128 R16, [UR4+0x40] ;  /* 0x00004004ff107984 */ /* 0x000ee80008000c00 */
[----:B------:R-:W4:Y:S04]  /*1250*/  LDS.128 R20, [UR4+0x50] ;  /* 0x00005004ff147984 */ /* 0x000f280008000c00 */
[----:B------:R-:W5:Y:S04]  /*1260*/  LDS.128 R24, [UR4+0x60] ;  /* 0x00006004ff187984 */ /* 0x000f680008000c00 */
[----:B------:R-:W5:Y:S04]  /*1270*/  LDS.128 R32, [UR4+0x70] ;  /* 0x00007004ff207984 */ /* 0x000f680008000c00 */
[----:B------:R-:W5:Y:S01]  /*1280*/  LDS.128 R28, [UR4+0x80] ;  /* 0x00008004ff1c7984 */ /* 0x000f620008000c00 */
[----:B0-----:R-:W-:-:S02]  /*1290*/  SEL R5, R8, RZ, P2 ;  /* 0x000000ff08057207 */ /* 0x001fc40001000000 */
[----:B------:R-:W-:Y:S02]  /*12a0*/  SEL R8, R9, RZ, P2 ;  /* 0x000000ff09087207 */ /* 0x000fe40001000000 */
[----:B-1----:R-:W-:Y:S02]  /*12b0*/  SEL R0, R6, RZ, P1 ;  /* 0x000000ff06007207 */ /* 0x002fe40000800000 */
[----:B------:R-:W-:Y:S02]  /*12c0*/  SEL R7, R7, RZ, P1 ;  /* 0x000000ff07077207 */ /* 0x000fe40000800000 */
[C---:B------:R-:W-:Y:S02]  /*12d0*/  ISETP.GT.AND P1, PT, R4.reuse, 0x60, PT ;  /* 0x000000600400780c */ /* 0x040fe40003f24270 */
[----:B------:R-:W-:Y:S02]  /*12e0*/  ISETP.GT.AND P2, PT, R4, 0x80, PT ;  /* 0x000000800400780c */ /* 0x000fe40003f44270 */
[----:B------:R-:W-:-:S02]  /*12f0*/  IADD3 R0, P3, P4, R5, R0, R2 ;  /* 0x0000000005007210 */ /* 0x000fc40007c7e002 */
[----:B------:R-:W-:Y:S02]  /*1300*/  SEL R5, R10, RZ, P1 ;  /* 0x000000ff0a057207 */ /* 0x000fe40000800000 */
[----:B------:R-:W-:Y:S02]  /*1310*/  SEL R11, R11, RZ, P1 ;  /* 0x000000ff0b0b7207 */ /* 0x000fe40000800000 */
[----:B--2---:R-:W-:Y:S02]  /*1320*/  SEL R2, R12, RZ, P2 ;  /* 0x000000ff0c027207 */ /* 0x004fe40001000000 */
[----:B------:R-:W-:Y:S02]  /*1330*/  SEL R6, R13, RZ, P2 ;  /* 0x000000ff0d067207 */ /* 0x000fe40001000000 */
[C---:B------:R-:W-:Y:S02]  /*1340*/  ISETP.GT.AND P1, PT, R4.reuse, 0xa0, PT ;  /* 0x000000a00400780c */ /* 0x040fe40003f24270 */
[----:B------:R-:W-:-:S02]  /*1350*/  ISETP.GT.AND P2, PT, R4, 0xc0, PT ;  /* 0x000000c00400780c */ /* 0x000fc40003f44270 */
[----:B------:R-:W-:Y:S02]  /*1360*/  IADD3.X R7, PT, PT, R8, R7, R3, P3, P4 ;  /* 0x0000000708077210 */ /* 0x000fe40001fe8403 */
[----:B------:R-:W-:Y:S02]  /*1370*/  IADD3 R2, P3, P4, R2, R0, R5 ;  /* 0x0000000002027210 */ /* 0x000fe40007c7e005 */
[----:B------:R-:W-:Y:S02]  /*1380*/  SEL R3, R14, RZ, P1 ;  /* 0x000000ff0e037207 */ /* 0x000fe40000800000 */
[----:B---3--:R-:W-:Y:S02]  /*1390*/  SEL R0, R16, RZ, P2 ;  /* 0x000000ff10007207 */ /* 0x008fe40001000000 */
[----:B------:R-:W-:Y:S02]  /*13a0*/  SEL R14, R15, RZ, P1 ;  /* 0x000000ff0f0e7207 */ /* 0x000fe40000800000 */
[----:B------:R-:W-:-:S02]  /*13b0*/  ISETP.GT.AND P1, PT, R4, 0xe0, PT ;  /* 0x000000e00400780c */ /* 0x000fc40003f24270 */
[----:B------:R-:W-:Y:S02]  /*13c0*/  IADD3.X R6, PT, PT, R6, R7, R11, P3, P4 ;  /* 0x0000000706067210 */ /* 0x000fe40001fe840b */
[----:B------:R-:W-:Y:S02]  /*13d0*/  SEL R5, R17, RZ, P2 ;  /* 0x000000ff11057207 */ /* 0x000fe40001000000 */
[----:B------:R-:W-:Y:S02]  /*13e0*/  IADD3 R0, P3, P4, R0, R2, R3 ;  /* 0x0000000200007210 */ /* 0x000fe40007c7e003 */
[----:B------:R-:W-:Y:S02]  /*13f0*/  ISETP.GT.AND P2, PT, R4, 0x100, PT ;  /* 0x000001000400780c */ /* 0x000fe40003f44270 */
[----:B------:R-:W-:Y:S02]  /*1400*/  SEL R3, R18, RZ, P1 ;  /* 0x000000ff12037207 */ /* 0x000fe40000800000 */
[----:B------:R-:W-:-:S02]  /*1410*/  SEL R19, R19, RZ, P1 ;  /* 0x000000ff13137207 */ /* 0x000fc40000800000 */
[----:B------:R-:W-:Y:S02]  /*1420*/  ISETP.GT.AND P1, PT, R4, 0x120, PT ;  /* 0x000001200400780c */ /* 0x000fe40003f24270 */
[----:B------:R-:W-:Y:S02]  /*1430*/  IADD3.X R5, PT, PT, R5, R6, R14, P3, P4 ;  /* 0x0000000605057210 */ /* 0x000fe40001fe840e */
[----:B----4-:R-:W-:Y:S02]  /*1440*/  SEL R2, R20, RZ, P2 ;  /* 0x000000ff14027207 */ /* 0x010fe40001000000 */
[----:B------:R-:W-:Y:S02]  /*1450*/  SEL R6, R21, RZ, P2 ;  /* 0x000000ff15067207 */ /* 0x000fe40001000000 */
[----:B------:R-:W-:Y:S02]  /*1460*/  ISETP.GT.AND P2, PT, R4, 0x140, PT ;  /* 0x000001400400780c */ /* 0x000fe40003f44270 */
[----:B------:R-:W-:-:S02]  /*1470*/  SEL R7, R22, RZ, P1 ;  /* 0x000000ff16077207 */ /* 0x000fc40000800000 */
[----:B------:R-:W-:Y:S02]  /*1480*/  SEL R22, R23, RZ, P1 ;  /* 0x000000ff17167207 */ /* 0x000fe40000800000 */
[----:B------:R-:W-:Y:S02]  /*1490*/  IADD3 R2, P3, P4, R2, R0, R3 ;  /* 0x0000000002027210 */ /* 0x000fe40007c7e003 */
[----:B------:R-:W-:Y:S02]  /*14a0*/  ISETP.GT.AND P1, PT, R4, 0x160, PT ;  /* 0x000001600400780c */ /* 0x000fe40003f24270 */
[----:B-----5:R-:W-:Y:S02]  /*14b0*/  SEL R0, R24, RZ, P2 ;  /* 0x000000ff18007207 */ /* 0x020fe40001000000 */
[----:B------:R-:W-:Y:S02]  /*14c0*/  IADD3.X R6, PT, PT, R6, R5, R19, P3, P4 ;  /* 0x0000000506067210 */ /* 0x000fe40001fe8413 */
[----:B------:R-:W-:-:S02]  /*14d0*/  SEL R3, R26, RZ, P1 ;  /* 0x000000ff1a037207 */ /* 0x000fc40000800000 */
[----:B------:R-:W-:Y:S02]  /*14e0*/  SEL R27, R27, RZ, P1 ;  /* 0x000000ff1b1b7207 */ /* 0x000fe40000800000 */
[----:B------:R-:W-:Y:S02]  /*14f0*/  SEL R5, R25, RZ, P2 ;  /* 0x000000ff19057207 */ /* 0x000fe40001000000 */
[----:B------:R-:W-:Y:S02]  /*1500*/  IADD3 R0, P1, P3, R0, R2, R7 ;  /* 0x0000000200007210 */ /* 0x000fe40007b3e007 */
[----:B------:R-:W-:Y:S02]  /*1510*/  SEL R2, R32, RZ, P5 ;  /* 0x000000ff20027207 */ /* 0x000fe40002800000 */
[----:B------:R-:W-:Y:S02]  /*1520*/  ISETP.GT.AND P2, PT, R4, 0x1c0, PT ;  /* 0x000001c00400780c */ /* 0x000fe40003f44270 */
[----:B------:R-:W-:-:S02]  /*1530*/  IADD3.X R5, PT, PT, R5, R6, R22, P1, P3 ;  /* 0x0000000605057210 */ /* 0x000fc40000fe6416 */
[----:B------:R-:W-:Y:S02]  /*1540*/  IADD3 R2, P3, P4, R2, R0, R3 ;  /* 0x0000000002027210 */ /* 0x000fe40007c7e003 */
[----:B------:R-:W-:Y:S02]  /*1550*/  SEL R0, R34, RZ, P6 ;  /* 0x000000ff22007207 */ /* 0x000fe40003000000 */
[----:B------:R-:W-:Y:S02]  /*1560*/  SEL R3, R28, RZ, P2 ;  /* 0x000000ff1c037207 */ /* 0x000fe40001000000 */
[----:B------:R-:W-:Y:S02]  /*1570*/  ISETP.GT.AND P1, PT, R4, 0x1e0, PT ;  /* 0x000001e00400780c */ /* 0x000fe40003f24270 */
[----:B------:R-:W-:Y:S02]  /*1580*/  SEL R4, R33, RZ, P5 ;  /* 0x000000ff21047207 */ /* 0x000fe40002800000 */
[----:B------:R-:W-:-:S02]  /*1590*/  SEL R35, R35, RZ, P6 ;  /* 0x000000ff23237207 */ /* 0x000fc40003000000 */
[----:B------:R-:W-:Y:S02]  /*15a0*/  IADD3 R3, P5, P6, R3, R2, R0 ;  /* 0x0000000203037210 */ /* 0x000fe40007ebe000 */
[----:B------:R-:W-:Y:S02]  /*15b0*/  SEL R2, R30, RZ, P1 ;  /* 0x000000ff1e027207 */ /* 0x000fe40000800000 */
[----:B------:R-:W-:Y:S02]  /*15c0*/  IADD3.X R4, PT, PT, R4, R5, R27, P3, P4 ;  /* 0x0000000504047210 */ /* 0x000fe40001fe841b */
[----:B------:R-:W-:Y:S02]  /*15d0*/  SEL R0, R29, RZ, P2 ;  /* 0x000000ff1d007207 */ /* 0x000fe40001000000 */
[----:B------:R-:W-:Y:S02]  /*15e0*/  IADD3 R2, P2, PT, R2, R3, RZ ;  /* 0x0000000302027210 */ /* 0x000fe40007f5e0ff */
[----:B------:R-:W-:-:S02]  /*15f0*/  SEL R3, R31, RZ, P1 ;  /* 0x000000ff1f037207 */ /* 0x000fc40000800000 */
[----:B------:R-:W-:-:S05]  /*1600*/  IADD3.X R0, PT, PT, R0, R4, R35, P5, P6 ;  /* 0x0000000400007210 */ /* 0x000fca0002fec423 */
[----:B------:R-:W-:Y:S01]  /*1610*/  IMAD.X R3, R3, 0x1, R0, P2 ;  /* 0x0000000103037824 */ /* 0x000fe200010e0600 */
[----:B------:R-:W-:Y:S06]  /*1620*/  BRA `(.L_x_257) ;  /* 0x0000001000047947 */ /* 0x000fec0003800000 */
.L_x_243:
[----:B------:R-:W0:Y:S01]  /*1630*/  S2R R39, SR_TID.X ;  /* 0x0000000000277919 */ /* 0x000e220000002100 */
[----:B------:R-:W1:Y:S02]  /*1640*/  LDCU.64 UR4, c[0x0][0x380] ;  /* 0x00007000ff0477ac */ /* 0x000e640008000a00 */
[----:B-1----:R-:W-:Y:S02]  /*1650*/  IMAD.U32 R2, RZ, RZ, UR4 ;  /* 0x00000004ff027e24 */ /* 0x002fe4000f8e00ff */
[----:B------:R-:W-:Y:S02]  /*1660*/  IMAD.U32 R3, RZ, RZ, UR5 ;  /* 0x00000005ff037e24 */ /* 0x000fe4000f8e00ff */
[----:B0-----:R-:W-:-:S05]  /*1670*/  IMAD.WIDE.U32 R18, R39, 0x8, R2 ;  /* 0x0000000827127825 */ /* 0x001fca00078e0002 */
[----:B------:R-:W2:Y:S04]  /*1680*/  LDG.E.64.CONSTANT R20, desc[UR6][R18.64] ;  /* 0x0000000612147981 */ /* 0x000ea8000c1e9b00 */
[----:B------:R-:W2:Y:S04]  /*1690*/  LDG.E.64.CONSTANT R6, desc[UR6][R18.64+0x1000] ;  /* 0x0010000612067981 */ /* 0x000ea8000c1e9b00 */
[----:B------:R-:W2:Y:S04]  /*16a0*/  LDG.E.64.CONSTANT R8, desc[UR6][R18.64+0x2000] ;  /* 0x0020000612087981 */ /* 0x000ea8000c1e9b00 */
[----:B------:R-:W3:Y:S04]  /*16b0*/  LDG.E.64.CONSTANT R10, desc[UR6][R18.64+0x3000] ;  /* 0x00300006120a7981 */ /* 0x000ee8000c1e9b00 */
[----:B------:R-:W3:Y:S04]  /*16c0*/  LDG.E.64.CONSTANT R12, desc[UR6][R18.64+0x4000] ;  /* 0x00400006120c7981 */ /* 0x000ee8000c1e9b00 */
[----:B------:R-:W4:Y:S04]  /*16d0*/  LDG.E.64.CONSTANT R14, desc[UR6][R18.64+0x5000] ;  /* 0x00500006120e7981 */ /* 0x000f28000c1e9b00 */
[----:B------:R-:W4:Y:S01]  /*16e0*/  LDG.E.64.CONSTANT R16, desc[UR6][R18.64+0x6000] ;  /* 0x0060000612107981 */ /* 0x000f22000c1e9b00 */
[----:B------:R-:W-:Y:S01]  /*16f0*/  UMOV UR4, 0xe00 ;  /* 0x00000e0000047882 */ /* 0x000fe20000000000 */
[----:B--2---:R-:W-:-:S04]  /*1700*/  IADD3 R43, P0, P1, R8, R6, R20 ;  /* 0x00000006082b7210 */ /* 0x004fc8000791e014 */
[----:B------:R-:W-:Y:S02]  /*1710*/  IADD3.X R7, PT, PT, R9, R7, R21, P0, P1 ;  /* 0x0000000709077210 */ /* 0x000fe400007e2415 */
[----:B------:R-:W-:Y:S02]  /*1720*/  ISETP.GE.U32.AND P0, PT, R4, 0x1c00, PT ;  /* 0x00001c000400780c */ /* 0x000fe40003f06070 */
[----:B---3--:R-:W-:-:S04]  /*1730*/  IADD3 R43, P2, P3, R12, R10, R43 ;  /* 0x0000000a0c2b7210 */ /* 0x008fc80007b5e02b */
[----:B------:R-:W-:Y:S02]  /*1740*/  IADD3.X R11, PT, PT, R13, R11, R7, P2, P3 ;  /* 0x0000000b0d0b7210 */ /* 0x000fe400017e6407 */
[----:B----4-:R-:W-:-:S04]  /*1750*/  IADD3 R43, P1, P4, R16, R14, R43 ;  /* 0x0000000e102b7210 */ /* 0x010fc80007c3e02b */
[----:B------:R-:W-:Y:S01]  /*1760*/  IADD3.X R41, PT, PT, R17, R15, R11, P1, P4 ;  /* 0x0000000f11297210 */ /* 0x000fe20000fe840b */
[----:B------:R-:W-:Y:S08]  /*1770*/  @!P0 BRA `(.L_x_258) ;  /* 0x0000000000708947 */ /* 0x000ff00003800000 */
[----:B------:R-:W0:Y:S01]  /*1780*/  LDC R20, c[0x0][0x390] ;  /* 0x0000e400ff147b82 */ /* 0x000e220000000800 */
[----:B------:R-:W-:Y:S01]  /*1790*/  VIADD R21, R4, 0xfffff200 ;  /* 0xfffff20004157836 */ /* 0x000fe20000000000 */
[----:B------:R-:W-:-:S06]  /*17a0*/  UMOV UR4, 0xe00 ;  /* 0x00000e0000047882 */ /* 0x000fcc0000000000 */
[----:B------:R-:W1:Y:S02]  /*17b0*/  LDC.64 R2, c[0x0][0x380] ;  /* 0x0000e000ff027b82 */ /* 0x000e640000000a00 */
.L_x_260:
[----:B------:R-:W-:-:S04]  /*17c0*/  VIADD R7, R39, UR4 ;  /* 0x0000000427077c36 */ /* 0x000fc80008000000 */
[----:B-1----:R-:W-:-:S05]  /*17d0*/  IMAD.WIDE.U32 R6, R7, 0x8, R2 ;  /* 0x0000000807067825 */ /* 0x002fca00078e0002 */
[----:B------:R-:W2:Y:S04]  /*17e0*/  LDG.E.64.CONSTANT R4, desc[UR6][R6.64] ;  /* 0x0000000606047981 */ /* 0x000ea8000c1e9b00 */
[----:B------:R-:W2:Y:S04]  /*17f0*/  LDG.E.64.CONSTANT R8, desc[UR6][R6.64+0x1000] ;  /* 0x0010000606087981 */ /* 0x000ea8000c1e9b00 */
[----:B------:R-:W3:Y:S04]  /*1800*/  LDG.E.64.CONSTANT R10, desc[UR6][R6.64+0x2000] ;  /* 0x00200006060a7981 */ /* 0x000ee8000c1e9b00 */
[----:B------:R-:W3:Y:S04]  /*1810*/  LDG.E.64.CONSTANT R12, desc[UR6][R6.64+0x3000] ;  /* 0x00300006060c7981 */ /* 0x000ee8000c1e9b00 */
[----:B------:R-:W4:Y:S04]  /*1820*/  LDG.E.64.CONSTANT R14, desc[UR6][R6.64+0x4000] ;  /* 0x00400006060e7981 */ /* 0x000f28000c1e9b00 */
[----:B------:R-:W4:Y:S04]  /*1830*/  LDG.E.64.CONSTANT R16, desc[UR6][R6.64+0x5000] ;  /* 0x0050000606107981 */ /* 0x000f28000c1e9b00 */
[----:B------:R-:W5:Y:S01]  /*1840*/  LDG.E.64.CONSTANT R18, desc[UR6][R6.64+0x6000] ;  /* 0x0060000606127981 */ /* 0x000f62000c1e9b00 */
[----:B--2---:R-:W-:Y:S01]  /*1850*/  IADD3 R43, P0, P1, R8, R4, R43 ;  /* 0x00000004082b7210 */ /* 0x004fe2000791e02b */
[----:B0-----:R-:W-:-:S03]  /*1860*/  IMAD.MOV.U32 R4, RZ, RZ, R20 ;  /* 0x000000ffff047224 */ /* 0x001fc600078e0014 */
[----:B------:R-:W-:Y:S01]  /*1870*/  IADD3.X R5, PT, PT, R9, R5, R41, P0, P1 ;  /* 0x0000000509057210 */ /* 0x000fe200007e2429 */
[----:B------:R-:W-:Y:S01]  /*1880*/  VIADD R0, R4, -UR4 ;  /* 0x8000000404007c36 */ /* 0x000fe20008000000 */
[----:B---3--:R-:W-:-:S04]  /*1890*/  IADD3 R43, P2, P3, R12, R10, R43 ;  /* 0x0000000a0c2b7210 */ /* 0x008fc80007b5e02b */
[----:B------:R-:W-:Y:S02]  /*18a0*/  ISETP.GE.AND P0, PT, R0, 0xe00, PT ;  /* 0x00000e000000780c */ /* 0x000fe40003f06270 */
[----:B------:R-:W-:Y:S02]  /*18b0*/  IADD3.X R11, PT, PT, R13, R11, R5, P2, P3 ;  /* 0x0000000b0d0b7210 */ /* 0x000fe400017e6405 */
[----:B----4-:R-:W-:-:S04]  /*18c0*/  IADD3 R43, P1, P4, R16, R14, R43 ;  /* 0x0000000e102b7210 */ /* 0x010fc80007c3e02b */
[----:B-----5:R-:W-:Y:S02]  /*18d0*/  IADD3 R43, P2, PT, R18, R43, RZ ;  /* 0x0000002b122b7210 */ /* 0x020fe40007f5e0ff */
[----:B------:R-:W-:-:S05]  /*18e0*/  IADD3.X R15, PT, PT, R17, R15, R11, P1, P4 ;  /* 0x0000000f110f7210 */ /* 0x000fca0000fe840b */
[----:B------:R-:W-:Y:S01]  /*18f0*/  IMAD.X R41, R19, 0x1, R15, P2 ;  /* 0x0000000113297824 */ /* 0x000fe200010e060f */
[----:B------:R-:W-:Y:S06]  /*1900*/  @!P0 BRA `(.L_x_259) ;  /* 0x0000000800248947 */ /* 0x000fec0003800000 */
[----:B------:R-:W-:-:S06]  /*1910*/  UIADD3 UR4, UPT, UPT, UR4, 0xe00, URZ ;  /* 0x00000e0004047890 */ /* 0x000fcc000fffe0ff */
[----:B------:R-:W-:-:S13]  /*1920*/  ISETP.LT.AND P0, PT, R21, UR4, PT ;  /* 0x0000000415007c0c */ /* 0x000fda000bf01270 */
[----:B------:R-:W-:Y:S05]  /*1930*/  @!P0 BRA `(.L_x_260) ;  /* 0xfffffffc00a08947 */ /* 0x000fea000383ffff */
.L_x_258:
        /* <DEDUP_REMOVED lines=19> */
.L_x_264:
[----:B------:R-:W-:-:S06]  /*1a70*/  IMAD.WIDE.U32 R4, R7, 0x8, R2 ;  /* 0x0000000807047825 */ /* 0x000fcc00078e0002 */
[----:B------:R-:W2:Y:S01]  /*1a80*/  LDG.E.64.CONSTANT R4, desc[UR6][R4.64] ;  /* 0x0000000604047981 */ /* 0x000ea2000c1e9b00 */
[----:B------:R-:W-:Y:S02]  /*1a90*/  VIADD R6, R6, 0x1 ;  /* 0x0000000106067836 */ /* 0x000fe40000000000 */
[----:B------:R-:W-:Y:S02]  /*1aa0*/  VIADD R45, R45, 0x200 ;  /* 0x000002002d2d7836 */ /* 0x000fe40000000000 */
[----:B------:R-:W-:Y:S01]  /*1ab0*/  VIADD R7, R7, 0x200 ;  /* 0x0000020007077836 */ /* 0x000fe20000000000 */
[----:B------:R-:W-:Y:S02]  /*1ac0*/  ISETP.NE.AND P0, PT, R6, RZ, PT ;  /* 0x000000ff0600720c */ /* 0x000fe40003f05270 */
[----:B--2---:R-:W-:-:S05]  /*1ad0*/  IADD3 R43, P2, PT, R4, R43, RZ ;  /* 0x0000002b042b7210 */ /* 0x004fca0007f5e0ff */
[----:B------:R-:W-:-:S06]  /*1ae0*/  IMAD.X R41, R5, 0x1, R41, P2 ;  /* 0x0000000105297824 */ /* 0x000fcc00010e0629 */
[----:B------:R-:W-:Y:S05]  /*1af0*/  @P0 BRA `(.L_x_264) ;  /* 0xfffffffc00dc0947 */ /* 0x000fea000383ffff */
.L_x_263:
[----:B------:R-:W-:Y:S05]  /*1b00*/  BSYNC.RECONVERGENT B2 ;  /* 0x0000000000027941 */ /* 0x000fea0003800200 */
.L_x_262:
        /* <DEDUP_REMOVED lines=16> */
.L_x_267:
[C-C-:B------:R-:W-:Y:S01]  /*1c10*/  IMAD.WIDE.U32 R8, R38.reuse, 0x8, R2.reuse ;  /* 0x0000000826087825 */ /* 0x140fe200078e0002 */
[----:B------:R-:W2:Y:S03]  /*1c20*/  LDG.E.64.CONSTANT R4, desc[UR6][R6.64+-0x1000] ;  /* 0xfff0000606047981 */ /* 0x000ea6000c1e9b00 */
[----:B------:R-:W-:Y:S01]  /*1c30*/  VIADD R25, R38, 0x800 ;  /* 0x0000080026197836 */ /* 0x000fe20000000000 */
[----:B------:R-:W3:Y:S04]  /*1c40*/  LDG.E.64.CONSTANT R10, desc[UR6][R6.64] ;  /* 0x00000006060a7981 */ /* 0x000ee8000c1e9b00 */
[----:B------:R-:W2:Y:S01]  /*1c50*/  LDG.E.64.CONSTANT R8, desc[UR6][R8.64] ;  /* 0x0000000608087981 */ /* 0x000ea2000c1e9b00 */
[----:B------:R-:W-:-:S03]  /*1c60*/  IMAD.WIDE.U32 R24, R25, 0x8, R2 ;  /* 0x0000000819187825 */ /* 0x000fc600078e0002 */
[----:B------:R-:W3:Y:S01]  /*1c70*/  LDG.E.64.CONSTANT R26, desc[UR6][R6.64+0x1000] ;  /* 0x00100006061a7981 */ /* 0x000ee2000c1e9b00 */
[----:B------:R-:W-:-:S03]  /*1c80*/  VIADD R17, R38, 0x1000 ;  /* 0x0000100026117836 */ /* 0x000fc60000000000 */
[----:B------:R-:W4:Y:S01]  /*1c90*/  LDG.E.64.CONSTANT R22, desc[UR6][R6.64+0x3000] ;  /* 0x0030000606167981 */ /* 0x000f22000c1e9b00 */
[----:B------:R-:W-:-:S03]  /*1ca0*/  IMAD.WIDE.U32 R16, R17, 0x8, R2 ;  /* 0x0000000811107825 */ /* 0x000fc600078e0002 */
[----:B------:R-:W4:Y:S04]  /*1cb0*/  LDG.E.64.CONSTANT R24, desc[UR6][R24.64] ;  /* 0x0000000618187981 */ /* 0x000f28000c1e9b00 */
[----:B------:R-:W5:Y:S04]  /*1cc0*/  LDG.E.64.CONSTANT R20, desc[UR6][R6.64+0x4000] ;  /* 0x0040000606147981 */ /* 0x000f68000c1e9b00 */
[----:B------:R-:W5:Y:S04]  /*1cd0*/  LDG.E.64.CONSTANT R18, desc[UR6][R6.64+0x5000] ;  /* 0x0050000606127981 */ /* 0x000f68000c1e9b00 */
[----:B------:R-:W5:Y:S04]  /*1ce0*/  LDG.E.64.CONSTANT R14, desc[UR6][R6.64+0x7000] ;  /* 0x00700006060e7981 */ /* 0x000f68000c1e9b00 */
[----:B------:R-:W5:Y:S01]  /*1cf0*/  LDG.E.64.CONSTANT R16, desc[UR6][R16.64] ;  /* 0x0000000610107981 */ /* 0x000f62000c1e9b00 */
[----:B------:R-:W-:-:S03]  /*1d00*/  VIADD R33, R38, 0x1800 ;  /* 0x0000180026217836 */ /* 0x000fc60000000000 */
[----:B------:R-:W5:Y:S04]  /*1d10*/  LDG.E.64.CONSTANT R12, desc[UR6][R6.64+0x8000] ;  /* 0x00800006060c7981 */ /* 0x000f68000c1e9b00 */
[----:B------:R-:W5:Y:S01]  /*1d20*/  LDG.E.64.CONSTANT R28, desc[UR6][R6.64+0x9000] ;  /* 0x00900006061c7981 */ /* 0x000f62000c1e9b00 */
[----:B------:R-:W-:-:S03]  /*1d30*/  IMAD.WIDE.U32 R32, R33, 0x8, R2 ;  /* 0x0000000821207825 */ /* 0x000fc600078e0002 */
[----:B------:R-:W5:Y:S04]  /*1d40*/  LDG.E.64.CONSTANT R30, desc[UR6][R6.64+0xb000] ;  /* 0x00b00006061e7981 */ /* 0x000f68000c1e9b00 */
[----:B------:R-:W5:Y:S04]  /*1d50*/  LDG.E.64.CONSTANT R32, desc[UR6][R32.64] ;  /* 0x0000000620207981 */ /* 0x000f68000c1e9b00 */
[----:B------:R-:W5:Y:S04]  /*1d60*/  LDG.E.64.CONSTANT R34, desc[UR6][R6.64+0xc000] ;  /* 0x00c0000606227981 */ /* 0x000f68000c1e9b00 */
[----:B------:R0:W5:Y:S01]  /*1d70*/  LDG.E.64.CONSTANT R36, desc[UR6][R6.64+0xd000] ;  /* 0x00d0000606247981 */ /* 0x000162000c1e9b00 */
[----:B------:R-:W-:-:S02]  /*1d80*/  VIADD R45, R45, 0x2000 ;  /* 0x000020002d2d7836 */ /* 0x000fc40000000000 */
[----:B------:R-:W-:Y:S01]  /*1d90*/  VIADD R38, R38, 0x2000 ;  /* 0x0000200026267836 */ /* 0x000fe20000000000 */
[----:B0-----:R-:W-:-:S05]  /*1da0*/  IADD3 R6, P6, PT, R6, 0x10000, RZ ;  /* 0x0001000006067810 */ /* 0x001fca0007fde0ff */
[----:B------:R-:W-:Y:S01]  /*1db0*/  IMAD.X R7, RZ, RZ, R7, P6 ;  /* 0x000000ffff077224 */ /* 0x000fe200030e0607 */
[----:B--2---:R-:W-:-:S04]  /*1dc0*/  IADD3 R43, P1, P2, R4, R8, R43 ;  /* 0x00000008042b7210 */ /* 0x004fc80007a3e02b */
[----:B---3--:R-:W-:Y:S02]  /*1dd0*/  IADD3 R43, P3, P4, R26, R10, R43 ;  /* 0x0000000a1a2b7210 */ /* 0x008fe40007c7e02b */
[----:B------:R-:W-:-:S04]  /*1de0*/  IADD3.X R5, PT, PT, R5, R9, R41, P1, P2 ;  /* 0x0000000905057210 */ /* 0x000fc80000fe4429 */
[----:B------:R-:W-:Y:S02]  /*1df0*/  IADD3.X R11, PT, PT, R27, R11, R5, P3, P4 ;  /* 0x0000000b1b0b7210 */ /* 0x000fe40001fe8405 */
[----:B----4-:R-:W-:-:S04]  /*1e00*/  IADD3 R43, P1, P2, R22, R24, R43 ;  /* 0x00000018162b7210 */ /* 0x010fc80007a3e02b */
[----:B------:R-:W-:Y:S02]  /*1e10*/  IADD3.X R23, PT, PT, R23, R25, R11, P1, P2 ;  /* 0x0000001917177210 */ /* 0x000fe40000fe440b */
[----:B-----5:R-:W-:-:S04]  /*1e20*/  IADD3 R43, P3, P4, R18, R20, R43 ;  /* 0x00000014122b7210 */ /* 0x020fc80007c7e02b */
[----:B------:R-:W-:Y:S02]  /*1e30*/  IADD3.X R19, PT, PT, R19, R21, R23, P3, P4 ;  /* 0x0000001513137210 */ /* 0x000fe40001fe8417 */
[----:B------:R-:W-:-:S04]  /*1e40*/  IADD3 R43, P1, P2, R14, R16, R43 ;  /* 0x000000100e2b7210 */ /* 0x000fc80007a3e02b */
[----:B------:R-:W-:Y:S02]  /*1e50*/  IADD3.X R15, PT, PT, R15, R17, R19, P1, P2 ;  /* 0x000000110f0f7210 */ /* 0x000fe40000fe4413 */
[----:B------:R-:W-:-:S04]  /*1e60*/  IADD3 R43, P3, P4, R28, R12, R43 ;  /* 0x0000000c1c2b7210 */ /* 0x000fc80007c7e02b */
[----:B------:R-:W-:Y:S02]  /*1e70*/  IADD3.X R13, PT, PT, R29, R13, R15, P3, P4 ;  /* 0x0000000d1d0d7210 */ /* 0x000fe40001fe840f */
[----:B------:R-:W-:Y:S02]  /*1e80*/  ISETP.GE.AND P3, PT, R45, R40, PT ;  /* 0x000000282d00720c */ /* 0x000fe40003f66270 */
[----:B------:R-:W-:-:S04]  /*1e90*/  IADD3 R43, P2, P1, R30, R32, R43 ;  /* 0x000000201e2b7210 */ /* 0x000fc8000795e02b */
[----:B------:R-:W-:Y:S02]  /*1ea0*/  IADD3.X R31, PT, PT, R31, R33, R13, P2, P1 ;  /* 0x000000211f1f7210 */ /* 0x000fe400017e240d */
[----:B------:R-:W-:-:S04]  /*1eb0*/  IADD3 R43, P4, P5, R36, R34, R43 ;  /* 0x00000022242b7210 */ /* 0x000fc80007d9e02b */
[----:B------:R-:W-:Y:S01]  /*1ec0*/  IADD3.X R41, PT, PT, R37, R35, R31, P4, P5 ;  /* 0x0000002325297210 */ /* 0x000fe200027ea41f */
[----:B------:R-:W-:Y:S08]  /*1ed0*/  @!P3 BRA `(.L_x_267) ;  /* 0xfffffffc004cb947 */ /* 0x000ff0000383ffff */
.L_x_266:
[----:B------:R-:W-:Y:S05]  /*1ee0*/  BSYNC.RECONVERGENT B2 ;  /* 0x0000000000027941 */ /* 0x000fea0003800200 */
.L_x_265:
[----:B------:R-:W-:Y:S01]  /*1ef0*/  IMAD.IADD R4, R0, 0x1, -R45 ;  /* 0x0000000100047824 */ /* 0x000fe200078e0a2d */
[----:B------:R-:W-:Y:S04]  /*1f00*/  BSSY.RECONVERGENT B2, `(.L_x_268) ;  /* 0x000001d000027945 */ /* 0x000fe80003800200 */
[----:B------:R-:W-:-:S13]  /*1f10*/  ISETP.GT.AND P1, PT, R4, 0x800, PT ;  /* 0x000008000400780c */ /* 0x000fda0003f24270 */
[----:B------:R-:W-:Y:S05]  /*1f20*/  @!P1 BRA `(.L_x_269) ;  /* 0x0000000000689947 */ /* 0x000fea0003800000 */
[C-C-:B------:R-:W-:Y:S01]  /*1f30*/  IMAD.WIDE.U32 R10, R38.reuse, 0x8, R2.reuse ;  /* 0x00000008260a7825 */ /* 0x140fe200078e0002 */
[----:B------:R-:W2:Y:S03]  /*1f40*/  LDG.E.64.CONSTANT R12, desc[UR6][R6.64+-0x1000] ;  /* 0xfff00006060c7981 */ /* 0x000ea6000c1e9b00 */
[----:B------:R-:W-:Y:S01]  /*1f50*/  VIADD R19, R38, 0x800 ;  /* 0x0000080026137836 */ /* 0x000fe20000000000 */
[----:B------:R-:W3:Y:S04]  /*1f60*/  LDG.E.64.CONSTANT R14, desc[UR6][R6.64] ;  /* 0x00000006060e7981 */ /* 0x000ee8000c1e9b00 */
[----:B------:R-:W2:Y:S01]  /*1f70*/  LDG.E.64.CONSTANT R10, desc[UR6][R10.64] ;  /* 0x000000060a0a7981 */ /* 0x000ea2000c1e9b00 */
[----:B------:R-:W-:-:S03]  /*1f80*/  IMAD.WIDE.U32 R18, R19, 0x8, R2 ;  /* 0x0000000813127825 */ /* 0x000fc600078e0002 */
[----:B------:R-:W3:Y:S04]  /*1f90*/  LDG.E.64.CONSTANT R16, desc[UR6][R6.64+0x1000] ;  /* 0x0010000606107981 */ /* 0x000ee8000c1e9b00 */
[----:B------:R-:W4:Y:S04]  /*1fa0*/  LDG.E.64.CONSTANT R20, desc[UR6][R6.64+0x3000] ;  /* 0x0030000606147981 */ /* 0x000f28000c1e9b00 */
[----:B------:R-:W4:Y:S04]  /*1fb0*/  LDG.E.64.CONSTANT R18, desc[UR6][R18.64] ;  /* 0x0000000612127981 */ /* 0x000f28000c1e9b00 */
[----:B------:R-:W5:Y:S04]  /*1fc0*/  LDG.E.64.CONSTANT R4, desc[UR6][R6.64+0x4000] ;  /* 0x0040000606047981 */ /* 0x000f68000c1e9b00 */
[----:B------:R-:W5:Y:S01]  /*1fd0*/  LDG.E.64.CONSTANT R8, desc[UR6][R6.64+0x5000] ;  /* 0x0050000606087981 */ /* 0x000f62000c1e9b00 */
[----:B------:R-:W-:-:S02]  /*1fe0*/  VIADD R45, R45, 0x1000 ;  /* 0x000010002d2d7836 */ /* 0x000fc40000000000 */
[----:B------:R-:W-:Y:S01]  /*1ff0*/  VIADD R38, R38, 0x1000 ;  /* 0x0000100026267836 */ /* 0x000fe20000000000 */
[----:B--2---:R-:W-:-:S04]  /*2000*/  IADD3 R43, P0, P1, R12, R10, R43 ;  /* 0x0000000a0c2b7210 */ /* 0x004fc8000791e02b */
[----:B------:R-:W-:Y:S02]  /*2010*/  IADD3.X R13, PT, PT, R13, R11, R41, P0, P1 ;  /* 0x0000000b0d0d7210 */ /* 0x000fe400007e2429 */
[----:B---3--:R-:W-:Y:S02]  /*2020*/  IADD3 R43, P0, P1, R16, R14, R43 ;  /* 0x0000000e102b7210 */ /* 0x008fe4000791e02b */
[----:B------:R-:W-:Y:S02]  /*2030*/  IADD3 R10, P3, PT, R6, 0x8000, RZ ;  /* 0x00008000060a7810 */ /* 0x000fe40007f7e0ff */
[----:B------:R-:W-:Y:S02]  /*2040*/  IADD3.X R15, PT, PT, R17, R15, R13, P0, P1 ;  /* 0x0000000f110f7210 */ /* 0x000fe400007e240d */
[----:B----4-:R-:W-:Y:S01]  /*2050*/  IADD3 R43, P0, P1, R20, R18, R43 ;  /* 0x00000012142b7210 */ /* 0x010fe2000791e02b */
[----:B------:R-:W-:-:S03]  /*2060*/  IMAD.X R11, RZ, RZ, R7, P3 ;  /* 0x000000ffff0b7224 */ /* 0x000fc600018e0607 */
[----:B------:R-:W-:Y:S02]  /*2070*/  IADD3.X R21, PT, PT, R21, R19, R15, P0, P1 ;  /* 0x0000001315157210 */ /* 0x000fe400007e240f */
[----:B-----5:R-:W-:Y:S01]  /*2080*/  IADD3 R43, P1, P2, R8, R4, R43 ;  /* 0x00000004082b7210 */ /* 0x020fe20007a3e02b */
[----:B------:R-:W-:Y:S01]  /*2090*/  IMAD.MOV.U32 R6, RZ, RZ, R10 ;  /* 0x000000ffff067224 */ /* 0x000fe200078e000a */
[----:B------:R-:W-:Y:S01]  /*20a0*/  PLOP3.LUT P0, PT, PT, PT, PT, 0x8, 0x80 ;  /* 0x000000000080781c */ /* 0x000fe20003f0e170 */
[----:B------:R-:W-:Y:S01]  /*20b0*/  IMAD.MOV.U32 R7, RZ, RZ, R11 ;  /* 0x000000ffff077224 */ /* 0x000fe200078e000b */
[----:B------:R-:W-:-:S11]  /*20c0*/  IADD3.X R41, PT, PT, R9, R5, R21, P1, P2 ;  /* 0x0000000509297210 */ /* 0x000fd60000fe4415 */
.L_x_269:
[----:B------:R-:W-:Y:S05]  /*20d0*/  BSYNC.RECONVERGENT B2 ;  /* 0x0000000000027941 */ /* 0x000fea0003800200 */
.L_x_268:
[----:B------:R-:W-:-:S13]  /*20e0*/  ISETP.LT.OR P0, PT, R45, R0, P0 ;  /* 0x000000002d00720c */ /* 0x000fda0000701670 */
[----:B------:R-:W-:Y:S05]  /*20f0*/  @!P0 BRA `(.L_x_261) ;  /* 0x0000000000248947 */ /* 0x000fea0003800000 */
[----:B------:R-:W-:Y:S01]  /*2100*/  IMAD.WIDE.U32 R2, R38, 0x8, R2 ;  /* 0x0000000826027825 */ /* 0x000fe200078e0002 */
[----:B------:R-:W2:Y:S04]  /*2110*/  LDG.E.64.CONSTANT R4, desc[UR6][R6.64+-0x1000] ;  /* 0xfff0000606047981 */ /* 0x000ea8000c1e9b00 */
[----:B------:R-:W3:Y:S04]  /*2120*/  LDG.E.64.CONSTANT R8, desc[UR6][R6.64] ;  /* 0x0000000606087981 */ /* 0x000ee8000c1e9b00 */
[----:B------:R-:W2:Y:S04]  /*2130*/  LDG.E.64.CONSTANT R2, desc[UR6][R2.64] ;  /* 0x0000000602027981 */ /* 0x000ea8000c1e9b00 */
[----:B------:R-:W3:Y:S01]  /*2140*/  LDG.E.64.CONSTANT R10, desc[UR6][R6.64+0x1000] ;  /* 0x00100006060a7981 */ /* 0x000ee2000c1e9b00 */
[----:B--2---:R-:W-:-:S04]  /*2150*/  IADD3 R43, P0, P1, R4, R2, R43 ;  /* 0x00000002042b7210 */ /* 0x004fc8000791e02b */
[----:B---3--:R-:W-:Y:S02]  /*2160*/  IADD3 R43, P2, P3, R10, R8, R43 ;  /* 0x000000080a2b7210 */ /* 0x008fe40007b5e02b */
[----:B------:R-:W-:-:S04]  /*2170*/  IADD3.X R41, PT, PT, R5, R3, R41, P0, P1 ;  /* 0x0000000305297210 */ /* 0x000fc800007e2429 */
[----:B------:R-:W-:-:S07]  /*2180*/  IADD3.X R41, PT, PT, R11, R9, R41, P2, P3 ;  /* 0x000000090b297210 */ /* 0x000fce00017e6429 */
.L_x_261:
[----:B------:R-:W-:Y:S05]  /*2190*/  BSYNC.RECONVERGENT B1 ;  /* 0x0000000000017941 */ /* 0x000fea0003800200 */
.L_x_259:
[----:B------:R-:W0:Y:S01]  /*21a0*/  S2R R6, SR_LANEID ;  /* 0x0000000000067919 */ /* 0x000e220000000000 */
[----:B------:R-:W1:Y:S04]  /*21b0*/  SHFL.DOWN PT, R0, R43, 0x1, 0x1f ;  /* 0x08201f002b007f89 */ /* 0x000e6800000e0000 */
[----:B------:R-:W2:Y:S01]  /*21c0*/  SHFL.DOWN PT, R2, R41, 0x1, 0x1f ;  /* 0x08201f0029027f89 */ /* 0x000ea200000e0000 */
[C---:B0-----:R-:W-:Y:S02]  /*21d0*/  ISETP.GT.AND P0, PT, R6.reuse, 0x1e, PT ;  /* 0x0000001e0600780c */ /* 0x041fe40003f04270 */
[----:B------:R-:W-:Y:S02]  /*21e0*/  ISETP.GT.AND P1, PT, R6, 0x1d, PT ;  /* 0x0000001d0600780c */ /* 0x000fe40003f24270 */
[----:B-1----:R-:W-:-:S02]  /*21f0*/  SEL R0, R0, RZ, !P0 ;  /* 0x000000ff00007207 */ /* 0x002fc40004000000 */
[----:B--2---:R-:W-:Y:S02]  /*2200*/  SEL R2, R2, RZ, !P0 ;  /* 0x000000ff02027207 */ /* 0x004fe40004000000 */
[----:B------:R-:W-:Y:S02]  /*2210*/  IADD3 R7, P0, PT, R43, R0, RZ ;  /* 0x000000002b077210 */ /* 0x000fe40007f1e0ff */
[----:B------:R-:W-:-:S03]  /*2220*/  ISETP.NE.AND P2, PT, R6, RZ, PT ;  /* 0x000000ff0600720c */ /* 0x000fc60003f45270 */
[----:B------:R-:W-:Y:S01]  /*2230*/  IMAD.X R9, R41, 0x1, R2, P0 ;  /* 0x0000000129097824 */ /* 0x000fe200000e0602 */
[----:B------:R-:W0:Y:S04]  /*2240*/  SHFL.DOWN PT, R0, R7, 0x2, 0x1f ;  /* 0x08401f0007007f89 */ /* 0x000e2800000e0000 */
[----:B------:R-:W1:Y:S05]  /*2250*/  SHFL.DOWN PT, R2, R9, 0x2, 0x1f ;  /* 0x08401f0009027f89 */ /* 0x000e6a00000e0000 */
[----:B------:R-:W2:Y:S01]  /*2260*/  @!P2 S2R R11, SR_CgaCtaId ;  /* 0x00000000000ba919 */ /* 0x000ea20000008800 */
        /* <DEDUP_REMOVED lines=12> */
[----:B------:R-:W-:-:S05]  /*2330*/  IMAD.X R9, R2, 0x1, R5, P0 ;  /* 0x0000000102097824 */ /* 0x000fca00000e0605 */
[----:B------:R-:W1:Y:S01]  /*2340*/  SHFL.DOWN PT, R2, R9, 0x8, 0x1f ;  /* 0x09001f0009027f89 */ /* 0x000e6200000e0000 */
[----:B0-----:R-:W-:-:S04]  /*2350*/  SEL R0, R0, RZ, !P1 ;  /* 0x000000ff00007207 */ /* 0x001fc80004800000 */
[----:B------:R-:W-:Y:S02]  /*2360*/  IADD3 R5, P0, PT, R0, R7, RZ ;  /* 0x0000000700057210 */ /* 0x000fe40007f1e0ff */
[----:B-1----:R-:W-:-:S03]  /*2370*/  SEL R2, R2, RZ, !P1 ;  /* 0x000000ff02027207 */ /* 0x002fc60004800000 */
[----:B------:R-:W0:Y:S01]  /*2380*/  SHFL.DOWN PT, R0, R5, 0x10, 0x1f ;  /* 0x0a001f0005007f89 */ /* 0x000e2200000e0000 */
[----:B------:R-:W-:Y:S02]  /*2390*/  ISETP.GT.AND P1, PT, R6, 0xf, PT ;  /* 0x0000000f0600780c */ /* 0x000fe40003f24270 */
[----:B------:R-:W-:Y:S01]  /*23a0*/  @!P2 SHF.R.U32.HI R6, RZ, 0x2, R39 ;  /* 0x00000002ff06a819 */ /* 0x000fe20000011627 */
[----:B------:R-:W-:Y:S01]  /*23b0*/  IMAD.X R4, R2, 0x1, R9, P0 ;  /* 0x0000000102047824 */ /* 0x000fe200000e0609 */
[----:B------:R-:W-:Y:S02]  /*23c0*/  @!P2 MOV R2, 0x400 ;  /* 0x000004000002a802 */ /* 0x000fe40000000f00 */
[----:B------:R-:W-:Y:S02]  /*23d0*/  @!P2 LOP3.LUT R6, R6, 0xf8, RZ, 0xc0, !PT ;  /* 0x000000f80606a812 */ /* 0x000fe400078ec0ff */
[----:B------:R-:W1:Y:S01]  /*23e0*/  SHFL.DOWN PT, R3, R4, 0x10, 0x1f ;  /* 0x0a001f0004037f89 */ /* 0x000e6200000e0000 */
[----:B--2---:R-:W-:-:S05]  /*23f0*/  @!P2 LEA R11, R11, R2, 0x18 ;  /* 0x000000020b0ba211 */ /* 0x004fca00078ec0ff */
[----:B------:R-:W-:Y:S01]  /*2400*/  @!P2 IMAD.IADD R11, R6, 0x1, R11 ;  /* 0x00000001060ba824 */ /* 0x000fe200078e020b */
[----:B0-----:R-:W-:-:S04]  /*2410*/  SEL R0, R0, RZ, !P1 ;  /* 0x000000ff00007207 */ /* 0x001fc80004800000 */
[----:B------:R-:W-:Y:S02]  /*2420*/  IADD3 R2, P0, PT, R0, R5, RZ ;  /* 0x0000000500027210 */ /* 0x000fe40007f1e0ff */
[----:B-1----:R-:W-:-:S05]  /*2430*/  SEL R3, R3, RZ, !P1 ;  /* 0x000000ff03037207 */ /* 0x002fca0004800000 */
[----:B------:R-:W-:Y:S01]  /*2440*/  IMAD.X R3, R3, 0x1, R4, P0 ;  /* 0x0000000103037824 */ /* 0x000fe200000e0604 */
[----:B------:R-:W-:-:S04]  /*2450*/  ISETP.NE.AND P0, PT, R39, RZ, PT ;  /* 0x000000ff2700720c */ /* 0x000fc80003f05270 */
[----:B------:R0:W-:Y:S01]  /*2460*/  @!P2 STS.64 [R11+0x10], R2 ;  /* 0x000010020b00a388 */ /* 0x0001e20000000a00 */
[----:B------:R-:W-:Y:S08]  /*2470*/  BAR.SYNC.DEFER_BLOCKING 0x0 ;  /* 0x0000000000007b1d */ /* 0x000ff00000010000 */
[----:B------:R-:W-:Y:S05]  /*2480*/  @P0 BRA `(.L_x_257) ;  /* 0x00000000006c0947 */ /* 0x000fea0003800000 */
[----:B------:R-:W1:Y:S01]  /*2490*/  S2UR UR5, SR_CgaCtaId ;  /* 0x00000000000579c3 */ /* 0x000e620000008800 */
[----:B------:R-:W-:Y:S02]  /*24a0*/  UMOV UR4, 0x400 ;  /* 0x0000040000047882 */ /* 0x000fe40000000000 */
[----:B-1----:R-:W-:-:S09]  /*24b0*/  ULEA UR4, UR5, UR4, 0x18 ;  /* 0x0000000405047291 */ /* 0x002fd2000f8ec0ff */
[----:B------:R-:W-:Y:S04]  /*24c0*/  LDS.64 R32, [UR4+0x18] ;  /* 0x00001804ff207984 */ /* 0x000fe80008000a00 */
[----:B------:R-:W1:Y:S04]  /*24d0*/  LDS.128 R28, [UR4+0x20] ;  /* 0x00002004ff1c7984 */ /* 0x000e680008000c00 */
[----:B------:R-:W2:Y:S04]  /*24e0*/  LDS.128 R24, [UR4+0x30] ;  /* 0x00003004ff187984 */ /* 0x000ea80008000c00 */
[----:B------:R-:W3:Y:S04]  /*24f0*/  LDS.128 R20, [UR4+0x40] ;  /* 0x00004004ff147984 */ /* 0x000ee80008000c00 */
[----:B------:R-:W4:Y:S04]  /*2500*/  LDS.128 R16, [UR4+0x50] ;  /* 0x00005004ff107984 */ /* 0x000f280008000c00 */
[----:B------:R-:W5:Y:S04]  /*2510*/  LDS.128 R12, [UR4+0x60] ;  /* 0x00006004ff0c7984 */ /* 0x000f680008000c00 */
[----:B0-----:R-:W0:Y:S04]  /*2520*/  LDS.128 R8, [UR4+0x70] ;  /* 0x00007004ff087984 */ /* 0x001e280008000c00 */
[----:B------:R-:W0:Y:S01]  /*2530*/  LDS.128 R4, [UR4+0x80] ;  /* 0x00008004ff047984 */ /* 0x000e220008000c00 */
[----:B-1----:R-:W-:-:S04]  /*2540*/  IADD3 R35, P1, P2, R28, R32, R2 ;  /* 0x000000201c237210 */ /* 0x002fc80007a3e002 */
[----:B--2---:R-:W-:Y:S02]  /*2550*/  IADD3 R35, P3, P4, R24, R35, R30 ;  /* 0x0000002318237210 */ /* 0x004fe40007c7e01e */
[----:B------:R-:W-:Y:S02]  /*2560*/  IADD3.X R29, PT, PT, R29, R33, R3, P1, P2 ;  /* 0x000000211d1d7210 */ /* 0x000fe40000fe4403 */
[----:B---3--:R-:W-:Y:S02]  /*2570*/  IADD3 R3, P1, P2, R20, R35, R26 ;  /* 0x0000002314037210 */ /* 0x008fe40007a3e01a */
[----:B------:R-:W-:Y:S02]  /*2580*/  IADD3.X R25, PT, PT, R25, R29, R31, P3, P4 ;  /* 0x0000001d19197210 */ /* 0x000fe40001fe841f */
[----:B----4-:R-:W-:Y:S02]  /*2590*/  IADD3 R3, P3, P4, R16, R3, R22 ;  /* 0x0000000310037210 */ /* 0x010fe40007c7e016 */
[----:B------:R-:W-:-:S02]  /*25a0*/  IADD3.X R21, PT, PT, R21, R25, R27, P1, P2 ;  /* 0x0000001915157210 */ /* 0x000fc40000fe441b */
[----:B-----5:R-:W-:Y:S02]  /*25b0*/  IADD3 R3, P1, P2, R12, R3, R18 ;  /* 0x000000030c037210 */ /* 0x020fe40007a3e012 */
[----:B------:R-:W-:Y:S02]  /*25c0*/  IADD3.X R17, PT, PT, R17, R21, R23, P3, P4 ;  /* 0x0000001511117210 */ /* 0x000fe40001fe8417 */
[----:B0-----:R-:W-:Y:S02]  /*25d0*/  IADD3 R3, P3, P4, R8, R3, R14 ;  /* 0x0000000308037210 */ /* 0x001fe40007c7e00e */
[----:B------:R-:W-:Y:S02]  /*25e0*/  IADD3.X R13, PT, PT, R13, R17, R19, P1, P2 ;  /* 0x000000110d0d7210 */ /* 0x000fe40000fe4413 */
[----:B------:R-:W-:Y:S02]  /*25f0*/  IADD3 R3, P1, P2, R4, R3, R10 ;  /* 0x0000000304037210 */ /* 0x000fe40007a3e00a */
[----:B------:R-:W-:-:S02]  /*2600*/  IADD3.X R9, PT, PT, R9, R13, R15, P3, P4 ;  /* 0x0000000d09097210 */ /* 0x000fc40001fe840f */
[----:B------:R-:W-:Y:S02]  /*2610*/  IADD3 R2, P3, PT, R3, R6, RZ ;  /* 0x0000000603027210 */ /* 0x000fe40007f7e0ff */
[----:B------:R-:W-:-:S05]  /*2620*/  IADD3.X R3, PT, PT, R5, R9, R11, P1, P2 ;  /* 0x0000000905037210 */ /* 0x000fca0000fe440b */
[----:B------:R-:W-:-:S07]  /*2630*/  IMAD.X R3, R3, 0x1, R7, P3 ;  /* 0x0000000103037824 */ /* 0x000fce00018e0607 */
.L_x_257:
[----:B------:R-:W-:Y:S05]  /*2640*/  BSYNC.RECONVERGENT B0 ;  /* 0x0000000000007941 */ /* 0x000fea0003800200 */
.L_x_242:
[----:B------:R-:W-:Y:S05]  /*2650*/  @P0 EXIT ;  /* 0x000000000000094d */ /* 0x000fea0003800000 */
[----:B------:R-:W0:Y:S01]  /*2660*/  LDCU.64 UR4, c[0x0][0x398] ;  /* 0x00007300ff0477ac */ /* 0x000e220008000a00 */
[----:B------:R-:W3:Y:S01]  /*2670*/  LDC.64 R4, c[0x0][0x388] ;  /* 0x0000e200ff047b82 */ /* 0x000ee20000000a00 */
[----:B012---:R-:W-:-:S04]  /*2680*/  IADD3 R2, P0, PT, R2, UR4, RZ ;  /* 0x0000000402027c10 */ /* 0x007fc8000ff1e0ff */
[----:B------:R-:W-:-:S05]  /*2690*/  IADD3.X R3, PT, PT, R3, UR5, RZ, P0, !PT ;  /* 0x0000000503037c10 */ /* 0x000fca00087fe4ff */
[----:B---3--:R-:W-:Y:S01]  /*26a0*/  STG.E.64 desc[UR6][R4.64], R2 ;  /* 0x0000000204007986 */ /* 0x008fe2000c101b06 */
[----:B------:R-:W-:Y:S05]  /*26b0*/  EXIT ;  /* 0x000000000000794d */ /* 0x000fea0003800000 */
.L_x_270:
        /* <DEDUP_REMOVED lines=12> */
.L_x_435:


//--------------------- .text._ZN3cub18CUB_300001_SM_10006detail6reduce18DeviceReduceKernelINS2_10policy_hubIlyN4cuda3std3__44plusIlEEE10Policy1000EN6thrust24THRUST_300001_SM_1000_NS18transform_iteratorI11is_positiveNSD_6detail15normal_iteratorINSD_10device_ptrIdEEEEllEEyS9_lNS7_10__identityEEEvT0_PT3_T1_NS0_13GridEvenShareISQ_EET2_T4_ --------------------------
	.section	.text._ZN3cub18CUB_300001_SM_10006detail6reduce18DeviceReduceKernelINS2_10policy_hubIlyN4cuda3std3__44plusIlEEE10Policy1000EN6thrust24THRUST_300001_SM_1000_NS18transform_iteratorI11is_positiveNSD_6detail15normal_iteratorINSD_10device_ptrIdEEEEllEEyS9_lNS7_10__identityEEEvT0_PT3_T1_NS0_13GridEvenShareISQ_EET2_T4_,"ax",@progbits
	.align	128
        .global         _ZN3cub18CUB_300001_SM_10006detail6reduce18DeviceReduceKernelINS2_10policy_hubIlyN4cuda3std3__44plusIlEEE10Policy1000EN6thrust24THRUST_300001_SM_1000_NS18transform_iteratorI11is_positiveNSD_6detail15normal_iteratorINSD_10device_ptrIdEEEEllEEyS9_lNS7_10__identityEEEvT0_PT3_T1_NS0_13GridEvenShareISQ_EET2_T4_
        .type           _ZN3cub18CUB_300001_SM_10006detail6reduce18DeviceReduceKernelINS2_10policy_hubIlyN4cuda3std3__44plusIlEEE10Policy1000EN6thrust24THRUST_300001_SM_1000_NS18transform_iteratorI11is_positiveNSD_6detail15normal_iteratorINSD_10device_ptrIdEEEEllEEyS9_lNS7_10__identityEEEvT0_PT3_T1_NS0_13GridEvenShareISQ_EET2_T4_,@function
        .size           _ZN3cub18CUB_300001_SM_10006detail6reduce18DeviceReduceKernelINS2_10policy_hubIlyN4cuda3std3__44plusIlEEE10Policy1000EN6thrust24THRUST_300001_SM_1000_NS18transform_iteratorI11is_positiveNSD_6detail15normal_iteratorINSD_10device_ptrIdEEEEllEEyS9_lNS7_10__identityEEEvT0_PT3_T1_NS0_13GridEvenShareISQ_EET2_T4_,(.L_x_436 - _ZN3cub18CUB_300001_SM_10006detail6reduce18DeviceReduceKernelINS2_10policy_hubIlyN4cuda3std3__44plusIlEEE10Policy1000EN6thrust24THRUST_300001_SM_1000_NS18transform_iteratorI11is_positiveNSD_6detail15normal_iteratorINSD_10device_ptrIdEEEEllEEyS9_lNS7_10__identityEEEvT0_PT3_T1_NS0_13GridEvenShareISQ_EET2_T4_)
        .other          _ZN3cub18CUB_300001_SM_10006detail6reduce18DeviceReduceKernelINS2_10policy_hubIlyN4cuda3std3__44plusIlEEE10Policy1000EN6thrust24THRUST_300001_SM_1000_NS18transform_iteratorI11is_positiveNSD_6detail15normal_iteratorINSD_10device_ptrIdEEEEllEEyS9_lNS7_10__identityEEEvT0_PT3_T1_NS0_13GridEvenShareISQ_EET2_T4_,@"STO_CUDA_ENTRY STV_DEFAULT"
_ZN3cub18CUB_300001_SM_10006detail6reduce18DeviceReduceKernelINS2_10policy_hubIlyN4cuda3std3__44plusIlEEE10Policy1000EN6thrust24THRUST_300001_SM_1000_NS18transform_iteratorI11is_positiveNSD_6detail15normal_iteratorINSD_10device_ptrIdEEEEllEEyS9_lNS7_10__identityEEEvT0_PT3_T1_NS0_13GridEvenShareISQ_EET2_T4_:
.text._ZN3cub18CUB_300001_SM_10006detail6reduce18DeviceReduceKernelINS2_10policy_hubIlyN4cuda3std3__44plusIlEEE10Policy1000EN6thrust24THRUST_300001_SM_1000_NS18transform_iteratorI11is_positiveNSD_6detail15normal_iteratorINSD_10device_ptrIdEEEEllEEyS9_lNS7_10__identityEEEvT0_PT3_T1_NS0_13GridEvenShareISQ_EET2_T4_:
        /* <DEDUP_REMOVED lines=19> */
[----:B------:R-:W-:Y:S02]  /*0130*/  IMAD.MOV.U32 R7, RZ, RZ, RZ ;  /* 0x000000ffff077224 */ /* 0x000fe400078e00ff */
[----:B------:R-:W-:Y:S01]  /*0140*/  IMAD.MOV.U32 R24, RZ, RZ, RZ ;  /* 0x000000ffff187224 */ /* 0x000fe200078e00ff */
[----:B0-----:R-:W-:Y:S01]  /*0150*/  ISETP.GE.AND P0, PT, R5, R2, PT ;  /* 0x000000020500720c */ /* 0x001fe20003f06270 */
[----:B------:R-:W-:-:S12]  /*0160*/  IMAD.MOV.U32 R3, RZ, RZ, R5 ;  /* 0x000000ffff037224 */ /* 0x000fd800078e0005 */
[----:B------:R-:W-:Y:S05]  /*0170*/  @P0 BRA `(.L_x_274) ;  /* 0x0000000000200947 */ /* 0x000fea0003800000 */
[----:B------:R-:W0:Y:S01]  /*0180*/  LDC.64 R8, c[0x0][0x380] ;  /* 0x0000e000ff087b82 */ /* 0x000e220000000a00 */
[----:B------:R-:W-:-:S04]  /*0190*/  VIADD R3, R5, UR9 ;  /* 0x0000000905037c36 */ /* 0x000fc80008000000 */
[----:B0-----:R-:W-:-:S06]  /*01a0*/  IMAD.WIDE.U32 R8, R3, 0x8, R8 ;  /* 0x0000000803087825 */ /* 0x001fcc00078e0008 */
[----:B------:R-:W2:Y:S01]  /*01b0*/  LDG.E.64 R8, desc[UR16][R8.64] ;  /* 0x0000001008087981 */ /* 0x000ea2000c1e1b00 */
[----:B------:R-:W-:Y:S02]  /*01c0*/  VIADD R3, R5, 0x200 ;  /* 0x0000020005037836 */ /* 0x000fe40000000000 */
[----:B------:R-:W-:Y:S01]  /*01d0*/  IMAD.MOV.U32 R24, RZ, RZ, RZ ;  /* 0x000000ffff187224 */ /* 0x000fe200078e00ff */
[----:B--2---:R-:W-:-:S06]  /*01e0*/  DSETP.GT.AND P0, PT, R8, RZ, PT ;  /* 0x000000ff0800722a */ /* 0x004fcc0003f04000 */
[----:B------:R-:W-:-:S08]  /*01f0*/  SEL R7, RZ, 0x1, !P0 ;  /* 0x00000001ff077807 */ /* 0x000fd00004000000 */
.L_x_274:
[----:B------:R-:W-:Y:S05]  /*0200*/  BSYNC.RECONVERGENT B1 ;  /* 0x0000000000017941 */ /* 0x000fea0003800200 */
.L_x_273:
        /* <DEDUP_REMOVED lines=20> */
.L_x_279:
        /* <DEDUP_REMOVED lines=8> */
[----:B--2---:R-:W-:-:S03]  /*03d0*/  DSETP.GT.AND P2, PT, R10, RZ, PT ;  /* 0x000000ff0a00722a */ /* 0x004fc60003f44000 */
[----:B------:R-:W2:Y:S01]  /*03e0*/  LDG.E.64 R10, desc[UR16][R8.64] ;  /* 0x00000010080a7981 */ /* 0x000ea2000c1e1b00 */
[----:B---3--:R-:W-:Y:S02]  /*03f0*/  DSETP.GT.AND P3, PT, R26, RZ, PT ;  /* 0x000000ff1a00722a */ /* 0x008fe40003f64000 */
[----:B----4-:R-:W-:Y:S01]  /*0400*/  DSETP.GT.AND P1, PT, R18, RZ, PT ;  /* 0x000000ff1200722a */ /* 0x010fe20003f24000 */
[----:B------:R-:W-:Y:S01]  /*0410*/  SEL R19, RZ, 0x1, !P2 ;  /* 0x00000001ff137807 */ /* 0x000fe20005000000 */
[----:B-----5:R-:W-:Y:S02]  /*0420*/  DSETP.GT.AND P2, PT, R12, RZ, PT ;  /* 0x000000ff0c00722a */ /* 0x020fe40003f44000 */
[----:B------:R-:W-:Y:S01]  /*0430*/  SEL R18, RZ, 0x1, !P3 ;  /* 0x00000001ff127807 */ /* 0x000fe20005800000 */
[----:B------:R-:W3:Y:S01]  /*0440*/  LDG.E.64 R12, desc[UR16][R8.64+0x1000] ;  /* 0x00100010080c7981 */ /* 0x000ee2000c1e1b00 */
[----:B------:R-:W-:Y:S02]  /*0450*/  DSETP.GT.AND P5, PT, R14, RZ, PT ;  /* 0x000000ff0e00722a */ /* 0x000fe40003fa4000 */
[----:B------:R-:W-:-:S02]  /*0460*/  IADD3 R7, P3, P4, R18, R7, R19 ;  /* 0x0000000712077210 */ /* 0x000fc40007c7e013 */
[----:B------:R-:W-:Y:S01]  /*0470*/  SEL R14, RZ, 0x1, !P1 ;  /* 0x00000001ff0e7807 */ /* 0x000fe20004800000 */
[----:B------:R-:W-:Y:S01]  /*0480*/  DSETP.GT.AND P6, PT, R16, RZ, PT ;  /* 0x000000ff1000722a */ /* 0x000fe20003fc4000 */
[----:B------:R-:W-:Y:S01]  /*0490*/  SEL R19, RZ, 0x1, !P2 ;  /* 0x00000001ff137807 */ /* 0x000fe20005000000 */
[----:B------:R-:W4:Y:S01]  /*04a0*/  LDG.E.64 R16, desc[UR16][R8.64+0x3000] ;  /* 0x0030001008107981 */ /* 0x000f22000c1e1b00 */
[----:B------:R-:W-:Y:S02]  /*04b0*/  SEL R18, RZ, 0x1, !P5 ;  /* 0x00000001ff127807 */ /* 0x000fe40006800000 */
[----:B------:R-:W-:Y:S02]  /*04c0*/  IADD3 R19, P1, P2, R19, R7, R14 ;  /* 0x0000000713137210 */ /* 0x000fe40007a3e00e */
[----:B------:R-:W5:Y:S01]  /*04d0*/  LDG.E.64 R14, desc[UR16][R8.64+0x2000] ;  /* 0x00200010080e7981 */ /* 0x000f62000c1e1b00 */
[----:B------:R-:W-:-:S04]  /*04e0*/  SEL R7, RZ, 0x1, !P6 ;  /* 0x00000001ff077807 */ /* 0x000fc80007000000 */
[----:B------:R-:W-:Y:S02]  /*04f0*/  IADD3 R7, P5, P6, R7, R19, R18 ;  /* 0x0000001307077210 */ /* 0x000fe40007ebe012 */
[----:B------:R-:W5:Y:S01]  /*0500*/  LDG.E.64 R18, desc[UR16][R8.64+0x4000] ;  /* 0x0040001008127981 */ /* 0x000f62000c1e1b00 */
[----:B------:R-:W-:Y:S01]  /*0510*/  IADD3.X R24, PT, PT, RZ, R24, RZ, P3, P4 ;  /* 0x00000018ff187210 */ /* 0x000fe20001fe84ff */
[----:B------:R-:W-:Y:S02]  /*0520*/  DSETP.GT.AND P3, PT, R20, RZ, PT ;  /* 0x000000ff1400722a */ /* 0x000fe40003f64000 */
[----:B------:R-:W5:Y:S01]  /*0530*/  LDG.E.64 R20, desc[UR16][R8.64+0x5000] ;  /* 0x0050001008147981 */ /* 0x000f62000c1e1b00 */
[----:B------:R-:W-:-:S03]  /*0540*/  DSETP.GT.AND P4, PT, R22, RZ, PT ;  /* 0x000000ff1600722a */ /* 0x000fc60003f84000 */
[----:B------:R-:W5:Y:S01]  /*0550*/  LDG.E.64 R22, desc[UR16][R8.64+0x6000] ;  /* 0x0060001008167981 */ /* 0x000f62000c1e1b00 */
[----:B------:R-:W-:Y:S01]  /*0560*/  SEL R25, RZ, 0x1, !P3 ;  /* 0x00000001ff197807 */ /* 0x000fe20005800000 */
[----:B--2---:R-:W-:Y:S02]  /*0570*/  DSETP.GT.AND P3, PT, R10, RZ, PT ;  /* 0x000000ff0a00722a */ /* 0x004fe40003f64000 */
[----:B------:R-:W2:Y:S01]  /*0580*/  LDG.E.64 R10, desc[UR16][R8.64+0x7000] ;  /* 0x00700010080a7981 */ /* 0x000ea2000c1e1b00 */
[----:B------:R-:W-:Y:S02]  /*0590*/  SEL R26, RZ, 0x1, !P4 ;  /* 0x00000001ff1a7807 */ /* 0x000fe40006000000 */
[----:B------:R-:W-:Y:S01]  /*05a0*/  IADD3.X R24, PT, PT, RZ, R24, RZ, P1, P2 ;  /* 0x00000018ff187210 */ /* 0x000fe20000fe44ff */
[----:B---3--:R-:W-:Y:S01]  /*05b0*/  DSETP.GT.AND P4, PT, R12, RZ, PT ;  /* 0x000000ff0c00722a */ /* 0x008fe20003f84000 */
[----:B------:R-:W-:Y:S02]  /*05c0*/  SEL R12, RZ, 0x1, !P3 ;  /* 0x00000001ff0c7807 */ /* 0x000fe40005800000 */
[----:B------:R-:W-:-:S03]  /*05d0*/  IADD3 R13, P1, P2, R26, R7, R25 ;  /* 0x000000071a0d7210 */ /* 0x000fc60007a3e019 */
[----:B------:R-:W-:Y:S01]  /*05e0*/  SEL R7, RZ, 0x1, !P4 ;  /* 0x00000001ff077807 */ /* 0x000fe20006000000 */
[----:B----4-:R-:W-:Y:S01]  /*05f0*/  DSETP.GT.AND P4, PT, R16, RZ, PT ;  /* 0x000000ff1000722a */ /* 0x010fe20003f84000 */
[----:B------:R-:W-:Y:S01]  /*0600*/  IADD3.X R24, PT, PT, RZ, R24, RZ, P5, P6 ;  /* 0x00000018ff187210 */ /* 0x000fe20002fec4ff */
[----:B-----5:R-:W-:Y:S01]  /*0610*/  DSETP.GT.AND P3, PT, R14, RZ, PT ;  /* 0x000000ff0e00722a */ /* 0x020fe20003f64000 */
[----:B------:R-:W-:-:S03]  /*0620*/  IADD3 R7, P5, P6, R7, R13, R12 ;  /* 0x0000000d07077210 */ /* 0x000fc60007ebe00c */
[----:B------:R-:W-:Y:S02]  /*0630*/  SEL R13, RZ, 0x1, !P4 ;  /* 0x00000001ff0d7807 */ /* 0x000fe40006000000 */
[----:B------:R-:W-:Y:S01]  /*0640*/  SEL R12, RZ, 0x1, !P3 ;  /* 0x00000001ff0c7807 */ /* 0x000fe20005800000 */
[----:B------:R-:W-:Y:S01]  /*0650*/  DSETP.GT.AND P3, PT, R18, RZ, PT ;  /* 0x000000ff1200722a */ /* 0x000fe20003f64000 */
[----:B------:R-:W-:Y:S02]  /*0660*/  IADD3.X R24, PT, PT, RZ, R24, RZ, P1, P2 ;  /* 0x00000018ff187210 */ /* 0x000fe40000fe44ff */
[----:B------:R-:W-:Y:S01]  /*0670*/  IADD3 R13, P2, P1, R13, R7, R12 ;  /* 0x000000070d0d7210 */ /* 0x000fe2000795e00c */
[----:B------:R-:W-:Y:S02]  /*0680*/  DSETP.GT.AND P4, PT, R20, RZ, PT ;  /* 0x000000ff1400722a */ /* 0x000fe40003f84000 */
[----:B------:R-:W-:Y:S01]  /*0690*/  SEL R12, RZ, 0x1, !P3 ;  /* 0x00000001ff0c7807 */ /* 0x000fe20005800000 */
[----:B------:R-:W-:Y:S01]  /*06a0*/  DSETP.GT.AND P3, PT, R22, RZ, PT ;  /* 0x000000ff1600722a */ /* 0x000fe20003f64000 */
[----:B------:R-:W-:-:S02]  /*06b0*/  VIADD R6, R6, 0x10 ;  /* 0x0000001006067836 */ /* 0x000fc40000000000 */
[----:B------:R-:W-:Y:S02]  /*06c0*/  SEL R7, RZ, 0x1, !P4 ;  /* 0x00000001ff077807 */ /* 0x000fe40006000000 */
[----:B------:R-:W-:-:S04]  /*06d0*/  IADD3.X R24, PT, PT, RZ, R24, RZ, P5, P6 ;  /* 0x00000018ff187210 */ /* 0x000fc80002fec4ff */
[----:B------:R-:W-:Y:S01]  /*06e0*/  IADD3.X R24, PT, PT, RZ, R24, RZ, P2, P1 ;  /* 0x00000018ff187210 */ /* 0x000fe200017e24ff */
[----:B------:R-:W-:Y:S01]  /*06f0*/  VIADD R3, R3, 0x2000 ;  /* 0x0000200003037836 */ /* 0x000fe20000000000 */
[----:B--2---:R-:W-:Y:S01]  /*0700*/  DSETP.GT.AND P4, PT, R10, RZ, PT ;  /* 0x000000ff0a00722a */ /* 0x004fe20003f84000 */
[----:B------:R-:W-:Y:S02]  /*0710*/  SEL R10, RZ, 0x1, !P3 ;  /* 0x00000001ff0a7807 */ /* 0x000fe40005800000 */
[----:B------:R-:W-:Y:S02]  /*0720*/  ISETP.NE.AND P3, PT, R6, RZ, PT ;  /* 0x000000ff0600720c */ /* 0x000fe40003f65270 */
[----:B------:R-:W-:Y:S02]  /*0730*/  IADD3 R11, P5, P6, R7, R13, R12 ;  /* 0x0000000d070b7210 */ /* 0x000fe40007ebe00c */
[----:B------:R-:W-:Y:S02]  /*0740*/  SEL R7, RZ, 0x1, !P4 ;  /* 0x00000001ff077807 */ /* 0x000fe40006000000 */
[----:B------:R-:W-:-:S02]  /*0750*/  IADD3 R8, P4, PT, R8, 0x10000, RZ ;  /* 0x0001000008087810 */ /* 0x000fc40007f9e0ff */
[----:B------:R-:W-:Y:S02]  /*0760*/  IADD3 R7, P1, P2, R7, R11, R10 ;  /* 0x0000000b07077210 */ /* 0x000fe40007a3e00a */
[----:B------:R-:W-:Y:S01]  /*0770*/  IADD3.X R24, PT, PT, RZ, R24, RZ, P5, P6 ;  /* 0x00000018ff187210 */ /* 0x000fe20002fec4ff */
[----:B------:R-:W-:-:S03]  /*0780*/  IMAD.X R9, RZ, RZ, R9, P4 ;  /* 0x000000ffff097224 */ /* 0x000fc600020e0609 */
[----:B------:R-:W-:Y:S01]  /*0790*/  IADD3.X R24, PT, PT, RZ, R24, RZ, P1, P2 ;  /* 0x00000018ff187210 */ /* 0x000fe20000fe44ff */
[----:B------:R-:W-:Y:S06]  /*07a0*/  @P3 BRA `(.L_x_279) ;  /* 0xfffffff800e83947 */ /* 0x000fec000383ffff */
.L_x_278:
[----:B------:R-:W-:Y:S05]  /*07b0*/  BSYNC.RECONVERGENT B2 ;  /* 0x0000000000027941 */ /* 0x000fea0003800200 */
.L_x_277:
        /* <DEDUP_REMOVED lines=20> */
[----:B--2---:R-:W-:-:S02]  /*0900*/  DSETP.GT.AND P1, PT, R22, RZ, PT ;  /* 0x000000ff1600722a */ /* 0x004fc40003f24000 */
[----:B---3--:R-:W-:-:S04]  /*0910*/  DSETP.GT.AND P2, PT, R18, RZ, PT ;  /* 0x000000ff1200722a */ /* 0x008fc80003f44000 */
[----:B------:R-:W-:Y:S01]  /*0920*/  SEL R4, RZ, 0x1, !P1 ;  /* 0x00000001ff047807 */ /* 0x000fe20004800000 */
[----:B----4-:R-:W-:Y:S01]  /*0930*/  DSETP.GT.AND P3, PT, R16, RZ, PT ;  /* 0x000000ff1000722a */ /* 0x010fe20003f64000 */
[----:B------:R-:W-:Y:S01]  /*0940*/  SEL R6, RZ, 0x1, !P2 ;  /* 0x00000001ff067807 */ /* 0x000fe20005000000 */
[----:B-----5:R-:W-:-:S03]  /*0950*/  DSETP.GT.AND P4, PT, R14, RZ, PT ;  /* 0x000000ff0e00722a */ /* 0x020fc60003f84000 */
[----:B------:R-:W-:Y:S02]  /*0960*/  IADD3 R6, P2, P1, R6, R7, R4 ;  /* 0x0000000706067210 */ /* 0x000fe4000795e004 */
[----:B------:R-:W-:Y:S01]  /*0970*/  SEL R7, RZ, 0x1, !P3 ;  /* 0x00000001ff077807 */ /* 0x000fe20005800000 */
[----:B------:R-:W-:Y:S01]  /*0980*/  DSETP.GT.AND P6, PT, R12, RZ, PT ;  /* 0x000000ff0c00722a */ /* 0x000fe20003fc4000 */
[----:B------:R-:W-:Y:S01]  /*0990*/  SEL R4, RZ, 0x1, !P4 ;  /* 0x00000001ff047807 */ /* 0x000fe20006000000 */
[----:B------:R-:W-:Y:S01]  /*09a0*/  DSETP.GT.AND P3, PT, R10, RZ, PT ;  /* 0x000000ff0a00722a */ /* 0x000fe20003f64000 */
[----:B------:R-:W-:Y:S02]  /*09b0*/  IADD3.X R24, PT, PT, RZ, R24, RZ, P2, P1 ;  /* 0x00000018ff187210 */ /* 0x000fe400017e24ff */
[----:B------:R-:W-:Y:S02]  /*09c0*/  IADD3 R4, P4, P5, R4, R6, R7 ;  /* 0x0000000604047210 */ /* 0x000fe40007d9e007 */
[----:B------:R-:W-:Y:S01]  /*09d0*/  SEL R7, RZ, 0x1, !P6 ;  /* 0x00000001ff077807 */ /* 0x000fe20007000000 */
[----:B------:R-:W-:Y:S01]  /*09e0*/  DSETP.GT.AND P6, PT, R8, RZ, PT ;  /* 0x000000ff0800722a */ /* 0x000fe20003fc4000 */
[----:B------:R-:W-:Y:S01]  /*09f0*/  SEL R6, RZ, 0x1, !P3 ;  /* 0x00000001ff067807 */ /* 0x000fe20005800000 */
[----:B------:R-:W-:Y:S01]  /*0a00*/  DSETP.GT.AND P3, PT, R26, RZ, PT ;  /* 0x000000ff1a00722a */ /* 0x000fe20003f64000 */
[----:B------:R-:W-:-:S02]  /*0a10*/  IADD3.X R24, PT, PT, RZ, R24, RZ, P4, P5 ;  /* 0x00000018ff187210 */ /* 0x000fc400027ea4ff */
[----:B------:R-:W-:Y:S02]  /*0a20*/  IADD3 R6, P1, P2, R6, R4, R7 ;  /* 0x0000000406067210 */ /* 0x000fe40007a3e007 */
[----:B------:R-:W-:Y:S02]  /*0a30*/  SEL R4, RZ, 0x1, !P6 ;  /* 0x00000001ff047807 */ /* 0x000fe40007000000 */
[----:B------:R-:W-:Y:S02]  /*0a40*/  SEL R7, RZ, 0x1, !P3 ;  /* 0x00000001ff077807 */ /* 0x000fe40005800000 */
[----:B------:R-:W-:Y:S02]  /*0a50*/  IADD3.X R24, PT, PT, RZ, R24, RZ, P1, P2 ;  /* 0x00000018ff187210 */ /* 0x000fe40000fe44ff */
[----:B------:R-:W-:-:S04]  /*0a60*/  IADD3 R7, P3, P4, R7, R6, R4 ;  /* 0x0000000607077210 */ /* 0x000fc80007c7e004 */
[----:B------:R-:W-:-:S09]  /*0a70*/  IADD3.X R24, PT, PT, RZ, R24, RZ, P3, P4 ;  /* 0x00000018ff187210 */ /* 0x000fd20001fe84ff */
.L_x_281:
[----:B------:R-:W-:Y:S05]  /*0a80*/  BSYNC.RECONVERGENT B2 ;  /* 0x0000000000027941 */ /* 0x000fea0003800200 */
.L_x_280:
        /* <DEDUP_REMOVED lines=14> */
[----:B------:R-:W5:Y:S01]  /*0b70*/  LDG.E.64 R14, desc[UR16][R8.64+0x3000] ;  /* 0x00300010080e7981 */ /* 0x000f62000c1e1b00 */
[----:B------:R-:W-:Y:S01]  /*0b80*/  VIADD R3, R3, 0x800 ;  /* 0x0000080003037836 */ /* 0x000fe20000000000 */
[----:B--2---:R-:W-:-:S02]  /*0b90*/  DSETP.GT.AND P1, PT, R16, RZ, PT ;  /* 0x000000ff1000722a */ /* 0x004fc40003f24000 */
[----:B---3--:R-:W-:-:S04]  /*0ba0*/  DSETP.GT.AND P2, PT, R10, RZ, PT ;  /* 0x000000ff0a00722a */ /* 0x008fc80003f44000 */
[----:B------:R-:W-:Y:S01]  /*0bb0*/  SEL R4, RZ, 0x1, !P1 ;  /* 0x00000001ff047807 */ /* 0x000fe20004800000 */
[----:B----4-:R-:W-:Y:S01]  /*0bc0*/  DSETP.GT.AND P3, PT, R12, RZ, PT ;  /* 0x000000ff0c00722a */ /* 0x010fe20003f64000 */
[----:B------:R-:W-:Y:S01]  /*0bd0*/  SEL R6, RZ, 0x1, !P2 ;  /* 0x00000001ff067807 */ /* 0x000fe20005000000 */
[----:B-----5:R-:W-:-:S04]  /*0be0*/  DSETP.GT.AND P4, PT, R14, RZ, PT ;  /* 0x000000ff0e00722a */ /* 0x020fc80003f84000 */
[----:B------:R-:W-:Y:S02]  /*0bf0*/  SEL R11, RZ, 0x1, !P3 ;  /* 0x00000001ff0b7807 */ /* 0x000fe40005800000 */
[----:B------:R-:W-:Y:S02]  /*0c00*/  IADD3 R4, P1, P2, R6, R7, R4 ;  /* 0x0000000706047210 */ /* 0x000fe40007a3e004 */
[----:B------:R-:W-:Y:S02]  /*0c10*/  SEL R10, RZ, 0x1, !P4 ;  /* 0x00000001ff0a7807 */ /* 0x000fe40006000000 */
[----:B------:R-:W-:Y:S02]  /*0c20*/  IADD3.X R24, PT, PT, RZ, R24, RZ, P1, P2 ;  /* 0x00000018ff187210 */ /* 0x000fe40000fe44ff */
[----:B------:R-:W-:-:S04]  /*0c30*/  IADD3 R7, P3, P4, R10, R4, R11 ;  /* 0x000000040a077210 */ /* 0x000fc80007c7e00b */
[----:B------:R-:W-:-:S09]  /*0c40*/  IADD3.X R24, PT, PT, RZ, R24, RZ, P3, P4 ;  /* 0x00000018ff187210 */ /* 0x000fd20001fe84ff */
.L_x_283:
[----:B------:R-:W-:Y:S05]  /*0c50*/  BSYNC.RECONVERGENT B2 ;  /* 0x0000000000027941 */ /* 0x000fea0003800200 */
.L_x_282:
[----:B------:R-:W-:Y:S05]  /*0c60*/  @!P0 BRA `(.L_x_276) ;  /* 0x0000000000388947 */ /* 0x000fea0003800000 */
[----:B------:R-:W0:Y:S01]  /*0c70*/  LDC.64 R8, c[0x0][0x380] ;  /* 0x0000e000ff087b82 */ /* 0x000e220000000a00 */
[----:B------:R-:W-:Y:S02]  /*0c80*/  IMAD.U32 R11, RZ, RZ, UR18 ;  /* 0x00000012ff0b7e24 */ /* 0x000fe4000f8e00ff */
[----:B------:R-:W-:Y:S02]  /*0c90*/  IMAD.MOV R0, RZ, RZ, -R0 ;  /* 0x000000ffff007224 */ /* 0x000fe400078e0a00 */
[----:B0-----:R-:W-:-:S07]  /*0ca0*/  IMAD.WIDE.U32 R8, R11, 0x7000, R8 ;  /* 0x000070000b087825 */ /* 0x001fce00078e0008 */
.L_x_284:
[----:B------:R-:W-:-:S06]  /*0cb0*/  IMAD.WIDE R10, R3, 0x8, R8 ;  /* 0x00000008030a7825 */ /* 0x000fcc00078e0208 */
[----:B------:R-:W2:Y:S01]  /*0cc0*/  LDG.E.64 R10, desc[UR16][R10.64] ;  /* 0x000000100a0a7981 */ /* 0x000ea2000c1e1b00 */
[----:B------:R-:W-:Y:S02]  /*0cd0*/  VIADD R0, R0, 0x1 ;  /* 0x0000000100007836 */ /* 0x000fe40000000000 */
[----:B------:R-:W-:Y:S01]  /*0ce0*/  VIADD R3, R3, 0x200 ;  /* 0x0000020003037836 */ /* 0x000fe20000000000 */
[----:B--2---:R-:W-:-:S06]  /*0cf0*/  DSETP.GT.AND P0, PT, R10, RZ, PT ;  /* 0x000000ff0a00722a */ /* 0x004fcc0003f04000 */
[----:B------:R-:W-:Y:S02]  /*0d00*/  SEL R4, RZ, 0x1, !P0 ;  /* 0x00000001ff047807 */ /* 0x000fe40004000000 */
[----:B------:R-:W-:Y:S02]  /*0d10*/  ISETP.NE.AND P0, PT, R0, RZ, PT ;  /* 0x000000ff0000720c */ /* 0x000fe40003f05270 */
[----:B------:R-:W-:-:S05]  /*0d20*/  IADD3 R7, P1, PT, R7, R4, RZ ;  /* 0x0000000407077210 */ /* 0x000fca0007f3e0ff */
[----:B------:R-:W-:-:S06]  /*0d30*/  IMAD.X R24, RZ, RZ, R24, P1 ;  /* 0x000000ffff187224 */ /* 0x000fcc00008e0618 */
[----:B------:R-:W-:Y:S05]  /*0d40*/  @P0 BRA `(.L_x_284) ;  /* 0xfffffffc00d80947 */ /* 0x000fea000383ffff */
.L_x_276:
[----:B------:R-:W-:Y:S05]  /*0d50*/  BSYNC.RECONVERGENT B1 ;  /* 0x0000000000017941 */ /* 0x000fea0003800200 */
.L_x_275:
[----:B------:R-:W-:-:S13]  /*0d60*/  ISETP.GE.AND P0, PT, R2, 0x200, PT ;  /* 0x000002000200780c */ /* 0x000fda0003f06270 */
[----:B------:R-:W-:Y:S05]  /*0d70*/  @!P0 BRA `(.L_x_285) ;  /* 0x0000000400308947 */ /* 0x000fea0003800000 */
[----:B------:R-:W0:Y:S01]  /*0d80*/  S2R R4, SR_LANEID ;  /* 0x0000000000047919 */ /* 0x000e220000000000 */
[----:B------:R-:W1:Y:S04]  /*0d90*/  SHFL.DOWN PT, R0, R7, 0x1, 0x1f ;  /* 0x08201f0007007f89 */ /* 0x000e6800000e0000 */
        /* <DEDUP_REMOVED lines=27> */
[----:B------:R-:W-:Y:S02]  /*0f50*/  @!P1 SHF.R.U32.HI R3, RZ, 0x2, R5 ;  /* 0x00000002ff039819 */ /* 0x000fe40000011605 */
[----:B-1----:R-:W-:Y:S01]  /*0f60*/  SEL R2, R2, RZ, !P0 ;  /* 0x000000ff02027207 */ /* 0x002fe20004000000 */
[----:B------:R-:W0:Y:S01]  /*0f70*/  SHFL.DOWN PT, R0, R9, 0x10, 0x1f ;  /* 0x0a001f0009007f89 */ /* 0x000e2200000e0000 */
[----:B------:R-:W-:Y:S02]  /*0f80*/  ISETP.GT.AND P0, PT, R4, 0xf, PT ;  /* 0x0000000f0400780c */ /* 0x000fe40003f04270 */
[----:B------:R-:W-:Y:S01]  /*0f90*/  @!P1 MOV R4, 0x400 ;  /* 0x0000040000049802 */ /* 0x000fe20000000f00 */
[----:B------:R-:W-:-:S05]  /*0fa0*/  IMAD.X R11, R2, 0x1, R13, P2 ;  /* 0x00000001020b7824 */ /* 0x000fca00010e060d */
[----:B------:R-:W1:Y:S01]  /*0fb0*/  SHFL.DOWN PT, R2, R11, 0x10, 0x1f ;  /* 0x0a001f000b027f89 */ /* 0x000e6200000e0000 */
[----:B--2---:R-:W-:Y:S02]  /*0fc0*/  @!P1 LEA R7, R7, R4, 0x18 ;  /* 0x0000000407079211 */ /* 0x004fe400078ec0ff */
[----:B0-----:R-:W-:-:S04]  /*0fd0*/  SEL R0, R0, RZ, !P0 ;  /* 0x000000ff00007207 */ /* 0x001fc80004000000 */
[----:B------:R-:W-:Y:S02]  /*0fe0*/  IADD3 R0, P2, PT, R0, R9, RZ ;  /* 0x0000000900007210 */ /* 0x000fe40007f5e0ff */
[----:B-1----:R-:W-:Y:S02]  /*0ff0*/  SEL R4, R2, RZ, !P0 ;  /* 0x000000ff02047207 */ /* 0x002fe40004000000 */
[----:B------:R-:W-:Y:S02]  /*1000*/  @!P1 LOP3.LUT R2, R3, 0xf8, RZ, 0xc0, !PT ;  /* 0x000000f803029812 */ /* 0x000fe400078ec0ff */
[----:B------:R-:W-:Y:S01]  /*1010*/  ISETP.NE.AND P0, PT, R5, RZ, PT ;  /* 0x000000ff0500720c */ /* 0x000fe20003f05270 */
[----:B------:R-:W-:Y:S02]  /*1020*/  IMAD.X R3, R4, 0x1, R11, P2 ;  /* 0x0000000104037824 */ /* 0x000fe400010e060b */
[----:B------:R-:W-:Y:S02]  /*1030*/  @!P1 IMAD.IADD R7, R2, 0x1, R7 ;  /* 0x0000000102079824 */ /* 0x000fe400078e0207 */
[----:B------:R-:W-:-:S05]  /*1040*/  @!P1 IMAD.MOV.U32 R2, RZ, RZ, R0 ;  /* 0x000000ffff029224 */ /* 0x000fca00078e0000 */
        /* <DEDUP_REMOVED lines=8> */
[----:B--2---:R-:W1:Y:S04]  /*10d0*/  LDS.128 R4, [UR4+0x30] ;  /* 0x00003004ff047984 */ /* 0x004e680008000c00 */
[----:B------:R-:W2:Y:S04]  /*10e0*/  LDS.128 R20, [UR4+0x40] ;  /* 0x00004004ff147984 */ /* 0x000ea80008000c00 */
[----:B------:R-:W3:Y:S04]  /*10f0*/  LDS.128 R16, [UR4+0x50] ;  /* 0x00005004ff107984 */ /* 0x000ee80008000c00 */
[----:B------:R-:W4:Y:S01]  /*1100*/  LDS.128 R12, [UR4+0x60] ;  /* 0x00006004ff0c7984 */ /* 0x000f220008000c00 */
[----:B0-----:R-:W-:-:S04]  /*1110*/  IADD3 R11, P1, P2, R24, R8, R0 ;  /* 0x00000008180b7210 */ /* 0x001fc80007a3e000 */
[----:B------:R-:W-:Y:S02]  /*1120*/  IADD3.X R25, PT, PT, R25, R9, R3, P1, P2 ;  /* 0x0000000919197210 */ /* 0x000fe40000fe4403 */
[----:B-1----:R-:W-:Y:S02]  /*1130*/  IADD3 R3, P1, P2, R4, R11, R26 ;  /* 0x0000000b04037210 */ /* 0x002fe40007a3e01a */
[----:B------:R-:W0:Y:S02]  /*1140*/  LDS.128 R8, [UR4+0x70] ;  /* 0x00007004ff087984 */ /* 0x000e240008000c00 */
[----:B------:R-:W-:Y:S02]  /*1150*/  IADD3.X R5, PT, PT, R5, R25, R27, P1, P2 ;  /* 0x0000001905057210 */ /* 0x000fe40000fe441b */
[----:B------:R-:W1:Y:S01]  /*1160*/  LDS.128 R24, [UR4+0x80] ;  /* 0x00008004ff187984 */ /* 0x000e620008000c00 */
[----:B--2---:R-:W-:-:S04]  /*1170*/  IADD3 R3, P1, P2, R20, R3, R6 ;  /* 0x0000000314037210 */ /* 0x004fc80007a3e006 */
[----:B---3--:R-:W-:Y:S02]  /*1180*/  IADD3 R3, P3, P4, R16, R3, R22 ;  /* 0x0000000310037210 */ /* 0x008fe40007c7e016 */
[----:B------:R-:W-:Y:S02]  /*1190*/  IADD3.X R7, PT, PT, R21, R5, R7, P1, P2 ;  /* 0x0000000515077210 */ /* 0x000fe40000fe4407 */
[----:B----4-:R-:W-:Y:S02]  /*11a0*/  IADD3 R3, P1, P2, R12, R3, R18 ;  /* 0x000000030c037210 */ /* 0x010fe40007a3e012 */
[----:B------:R-:W-:-:S04]  /*11b0*/  IADD3.X R17, PT, PT, R17, R7, R23, P3, P4 ;  /* 0x0000000711117210 */ /* 0x000fc80001fe8417 */
[----:B------:R-:W-:Y:S02]  /*11c0*/  IADD3.X R13, PT, PT, R13, R17, R19, P1, P2 ;  /* 0x000000110d0d7210 */ /* 0x000fe40000fe4413 */
[----:B0-----:R-:W-:-:S04]  /*11d0*/  IADD3 R3, P3, P4, R8, R3, R14 ;  /* 0x0000000308037210 */ /* 0x001fc80007c7e00e */
[----:B-1----:R-:W-:Y:S02]  /*11e0*/  IADD3 R3, P1, P2, R24, R3, R10 ;  /* 0x0000000318037210 */ /* 0x002fe40007a3e00a */
[----:B------:R-:W-:Y:S02]  /*11f0*/  IADD3.X R9, PT, PT, R9, R13, R15, P3, P4 ;  /* 0x0000000d09097210 */ /* 0x000fe40001fe840f */
[----:B------:R-:W-:Y:S02]  /*1200*/  IADD3 R0, P3, PT, R3, R26, RZ ;  /* 0x0000001a03007210 */ /* 0x000fe40007f7e0ff */
[----:B------:R-:W-:-:S05]  /*1210*/  IADD3.X R3, PT, PT, R25, R9, R11, P1, P2 ;  /* 0x0000000919037210 */ /* 0x000fca0000fe440b */
[----:B------:R-:W-:Y:S01]  /*1220*/  IMAD.X R3, R3, 0x1, R27, P3 ;  /* 0x0000000103037824 */ /* 0x000fe200018e061b */
[----:B------:R-:W-:Y:S06]  /*1230*/  BRA `(.L_x_286) ;  /* 0x0000002000007947 */ /* 0x000fec0003800000 */
.L_x_285:
[----:B------:R-:W-:-:S04]  /*1240*/  LOP3.LUT R0, R5, 0x3e0, RZ, 0xc0, !PT ;  /* 0x000003e005007812 */ /* 0x000fc800078ec0ff */
[----:B------:R-:W-:Y:S01]  /*1250*/  LOP3.LUT R9, RZ, R0, RZ, 0x33, !PT ;  /* 0x00000000ff097212 */ /* 0x000fe200078e33ff */
[----:B------:R-:W-:Y:S02]  /*1260*/  VIADD R3, R0, 0x20 ;  /* 0x0000002000037836 */ /* 0x000fe40000000000 */
[----:B------:R-:W0:Y:S02]  /*1270*/  S2R R0, SR_LANEID ;  /* 0x0000000000007919 */ /* 0x000e240000000000 */
[----:B------:R-:W-:Y:S01]  /*1280*/  IMAD.IADD R9, R2, 0x1, R9 ;  /* 0x0000000102097824 */ /* 0x000fe200078e0209 */
[----:B------:R-:W-:-:S04]  /*1290*/  ISETP.GT.AND P0, PT, R3, R2, PT ;  /* 0x000000020300720c */ /* 0x000fc80003f04270 */
[----:B------:R-:W-:-:S05]  /*12a0*/  SEL R9, R9, 0x1f, P0 ;  /* 0x0000001f09097807 */ /* 0x000fca0000000000 */
[----:B------:R-:W1:Y:S04]  /*12b0*/  SHFL.DOWN PT, R3, R7, 0x1, R9 ;  /* 0x0820000007037989 */ /* 0x000e6800000e0009 */
        /* <DEDUP_REMOVED lines=8> */
[----:B------:R-:W-:Y:S01]  /*1340*/  ISETP.GT.AND P0, PT, R6, R9, PT ;  /* 0x000000090600720c */ /* 0x000fe20003f04270 */
[----:B------:R-:W0:Y:S01]  /*1350*/  SHFL.DOWN PT, R3, R8, 0x2, R9 ;  /* 0x0840000008037989 */ /* 0x000e2200000e0009 */
[----:B------:R-:W-:-:S03]  /*1360*/  VIADD R6, R0, 0x4 ;  /* 0x0000000400067836 */ /* 0x000fc60000000000 */
[----:B------:R-:W1:Y:S01]  /*1370*/  SHFL.DOWN PT, R4, R10, 0x2, R9 ;  /* 0x084000000a047989 */ /* 0x000e6200000e0009 */
[----:B------:R-:W2:Y:S01]  /*1380*/  @!P2 S2R R11, SR_CgaCtaId ;  /* 0x00000000000ba919 */ /* 0x000ea20000008800 */
[----:B0-----:R-:W-:-:S04]  /*1390*/  SEL R3, R3, RZ, !P0 ;  /* 0x000000ff03037207 */ /* 0x001fc80004000000 */
[----:B------:R-:W-:Y:S02]  /*13a0*/  IADD3 R12, P1, PT, R3, R8, RZ ;  /* 0x00000008030c7210 */ /* 0x000fe40007f3e0ff */
[----:B-1----:R-:W-:Y:S02]  /*13b0*/  SEL R4, R4, RZ, !P0 ;  /* 0x000000ff04047207 */ /* 0x002fe40004000000 */
[----:B------:R-:W-:Y:S01]  /*13c0*/  ISETP.GT.AND P0, PT, R6, R9, PT ;  /* 0x000000090600720c */ /* 0x000fe20003f04270 */
[----:B------:R-:W0:Y:S01]  /*13d0*/  SHFL.DOWN PT, R3, R12, 0x4, R9 ;  /* 0x088000000c037989 */ /* 0x000e2200000e0009 */
[----:B------:R-:W-:Y:S02]  /*13e0*/  VIADD R6, R0, 0x8 ;  /* 0x0000000800067836 */ /* 0x000fe40000000000 */
[----:B------:R-:W-:Y:S02]  /*13f0*/  IMAD.X R7, R4, 0x1, R10, P1 ;  /* 0x0000000104077824 */ /* 0x000fe400008e060a */
[----:B------:R-:W-:-:S03]  /*1400*/  VIADD R0, R0, 0x10 ;  /* 0x0000001000007836 */ /* 0x000fc60000000000 */
[----:B------:R-:W1:Y:S01]  /*1410*/  SHFL.DOWN PT, R4, R7, 0x4, R9 ;  /* 0x0880000007047989 */ /* 0x000e6200000e0009 */
[----:B0-----:R-:W-:-:S04]  /*1420*/  SEL R3, R3, RZ, !P0 ;  /* 0x000000ff03037207 */ /* 0x001fc80004000000 */
[----:B------:R-:W-:Y:S02]  /*1430*/  IADD3 R8, P1, PT, R3, R12, RZ ;  /* 0x0000000c03087210 */ /* 0x000fe40007f3e0ff */
[----:B-1----:R-:W-:-:S03]  /*1440*/  SEL R4, R4, RZ, !P0 ;  /* 0x000000ff04047207 */ /* 0x002fc60004000000 */
[----:B------:R-:W0:Y:S01]  /*1450*/  SHFL.DOWN PT, R3, R8, 0x8, R9 ;  /* 0x0900000008037989 */ /* 0x000e2200000e0009 */
[----:B------:R-:W-:Y:S01]  /*1460*/  ISETP.GT.AND P0, PT, R6, R9, PT ;  /* 0x000000090600720c */ /* 0x000fe20003f04270 */
[----:B------:R-:W-:-:S05]  /*1470*/  IMAD.X R10, R4, 0x1, R7, P1 ;  /* 0x00000001040a7824 */ /* 0x000fca00008e0607 */
[----:B------:R-:W1:Y:S01]  /*1480*/  SHFL.DOWN PT, R4, R10, 0x8, R9 ;  /* 0x090000000a047989 */ /* 0x000e6200000e0009 */
[----:B0-----:R-:W-:-:S04]  /*1490*/  SEL R3, R3, RZ, !P0 ;  /* 0x000000ff03037207 */ /* 0x001fc80004000000 */
[----:B------:R-:W-:Y:S02]  /*14a0*/  IADD3 R6, P1, PT, R3, R8, RZ ;  /* 0x0000000803067210 */ /* 0x000fe40007f3e0ff */
[----:B------:R-:W-:Y:S02]  /*14b0*/  @!P2 SHF.R.U32.HI R8, RZ, 0x2, R5 ;  /* 0x00000002ff08a819 */ /* 0x000fe40000011605 */
[----:B-1----:R-:W-:Y:S01]  /*14c0*/  SEL R4, R4, RZ, !P0 ;  /* 0x000000ff04047207 */ /* 0x002fe20004000000 */
[----:B------:R-:W0:Y:S01]  /*14d0*/  SHFL.DOWN PT, R3, R6, 0x10, R9 ;  /* 0x0a00000006037989 */ /* 0x000e2200000e0009 */
[----:B------:R-:W-:Y:S02]  /*14e0*/  ISETP.GT.AND P0, PT, R0, R9, PT ;  /* 0x000000090000720c */ /* 0x000fe40003f04270 */
[----:B------:R-:W-:Y:S01]  /*14f0*/  @!P2 MOV R0, 0x400 ;  /* 0x000004000000a802 */ /* 0x000fe20000000f00 */
[----:B------:R-:W-:Y:S01]  /*1500*/  IMAD.X R7, R4, 0x1, R10, P1 ;  /* 0x0000000104077824 */ /* 0x000fe200008e060a */
[----:B------:R-:W-:-:S02]  /*1510*/  @!P2 LOP3.LUT R8, R8, 0xf8, RZ, 0xc0, !PT ;  /* 0x000000f80808a812 */ /* 0x000fc400078ec0ff */
[----:B--2---:R-:W-:Y:S02]  /*1520*/  @!P2 LEA R11, R11, R0, 0x18 ;  /* 0x000000000b0ba211 */ /* 0x004fe400078ec0ff */
[----:B------:R-:W1:Y:S03]  /*1530*/  SHFL.DOWN PT, R4, R7, 0x10, R9 ;  /* 0x0a00000007047989 */ /* 0x000e6600000e0009 */
[----:B------:R-:W-:Y:S01]  /*1540*/  @!P2 IMAD.IADD R11, R8, 0x1, R11 ;  /* 0x00000001080ba824 */ /* 0x000fe200078e020b */
[----:B0-----:R-:W-:-:S04]  /*1550*/  SEL R3, R3, RZ, !P0 ;  /* 0x000000ff03037207 */ /* 0x001fc80004000000 */
[----:B------:R-:W-:Y:S02]  /*1560*/  IADD3 R0, P1, PT, R3, R6, RZ ;  /* 0x0000000603007210 */ /* 0x000fe40007f3e0ff */
[----:B-1----:R-:W-:-:S03]  /*1570*/  SEL R4, R4, RZ, !P0 ;  /* 0x000000ff04047207 */ /* 0x002fc60004000000 */
[----:B------:R-:W-:Y:S01]  /*1580*/  @!P2 IMAD.MOV.U32 R6, RZ, RZ, R0 ;  /* 0x000000ffff06a224 */ /* 0x000fe200078e0000 */
[----:B------:R-:W-:Y:S01]  /*1590*/  ISETP.NE.AND P0, PT, R5, RZ, PT ;  /* 0x000000ff0500720c */ /* 0x000fe20003f05270 */
[----:B------:R-:W-:-:S04]  /*15a0*/  IMAD.X R3, R4, 0x1, R7, P1 ;  /* 0x0000000104037824 */ /* 0x000fc800008e0607 */
[----:B------:R-:W-:-:S05]  /*15b0*/  @!P2 IMAD.MOV.U32 R7, RZ, RZ, R3 ;  /* 0x000000ffff07a224 */ /* 0x000fca00078e0003 */
[----:B------:R1:W-:Y:S01]  /*15c0*/  @!P2 STS.64 [R11+0x10], R6 ;  /* 0x000010060b00a388 */ /* 0x0003e20000000a00 */
[----:B------:R-:W-:Y:S06]  /*15d0*/  BAR.SYNC.DEFER_BLOCKING 0x0 ;  /* 0x0000000000007b1d */ /* 0x000fec0000010000 */
[----:B------:R-:W-:Y:S05]  /*15e0*/  @P0 BRA `(.L_x_286) ;  /* 0x0000001c00140947 */ /* 0x000fea0003800000 */
[----:B------:R-:W0:Y:S01]  /*15f0*/  S2UR UR5, SR_CgaCtaId ;  /* 0x00000000000579c3 */ /* 0x000e220000008800 */
[----:B------:R-:W-:Y:S01]  /*1600*/  UMOV UR4, 0x400 ;  /* 0x0000040000047882 */ /* 0x000fe20000000000 */
[C---:B------:R-:W-:Y:S02]  /*1610*/  ISETP.GT.AND P1, PT, R2.reuse, 0x20, PT ;  /* 0x000000200200780c */ /* 0x040fe40003f24270 */
[C---:B------:R-:W-:Y:S02]  /*1620*/  ISETP.GT.AND P2, PT, R2.reuse, 0x40, PT ;  /* 0x000000400200780c */ /* 0x040fe40003f44270 */
[----:B------:R-:W-:Y:S01]  /*1630*/  ISETP.GT.AND P6, PT, R2, 0x1a0, PT ;  /* 0x000001a00200780c */ /* 0x000fe20003fc4270 */
[----:B0-----:R-:W-:-:S09]  /*1640*/  ULEA UR4, UR5, UR4, 0x18 ;  /* 0x0000000405047291 */ /* 0x001fd2000f8ec0ff */
[----:B------:R-:W0:Y:S04]  /*1650*/  LDS.64 R20, [UR4+0x18] ;  /* 0x00001804ff147984 */ /* 0x000e280008000a00 */
[----:B------:R-:W2:Y:S04]  /*1660*/  LDS.128 R16, [UR4+0x20] ;  /* 0x00002004ff107984 */ /* 0x000ea80008000c00 */
[----:B-1----:R-:W1:Y:S04]  /*1670*/  LDS.128 R4, [UR4+0x30] ;  /* 0x00003004ff047984 */ /* 0x002e680008000c00 */
[----:B------:R-:W3:Y:S04]  /*1680*/  LDS.128 R12, [UR4+0x40] ;  /* 0x00004004ff0c7984 */ /* 0x000ee80008000c00 */
[----:B------:R-:W4:Y:S04]  /*1690*/  LDS.128 R8, [UR4+0x50] ;  /* 0x00005004ff087984 */ /* 0x000f280008000c00 */
[----:B------:R-:W-:Y:S01]  /*16a0*/  LDS.128 R24, [UR4+0x70] ;  /* 0x00007004ff187984 */ /* 0x000fe20008000c00 */
[----:B0-----:R-:W-:-:S02]  /*16b0*/  SEL R20, R20, RZ, P1 ;  /* 0x000000ff14147207 */ /* 0x001fc40000800000 */
[----:B------:R-:W-:Y:S02]  /*16c0*/  SEL R21, R21, RZ, P1 ;  /* 0x000000ff15157207 */ /* 0x000fe40000800000 */
[----:B--2---:R-:W-:Y:S02]  /*16d0*/  SEL R23, R16, RZ, P2 ;  /* 0x000000ff10177207 */ /* 0x004fe40001000000 */
[----:B------:R-:W-:Y:S02]  /*16e0*/  SEL R16, R17, RZ, P2 ;  /* 0x000000ff11107207 */ /* 0x000fe40001000000 */
[----:B------:R-:W-:Y:S02]  /*16f0*/  IADD3 R0, P3, P4, R23, R20, R0 ;  /* 0x0000001417007210 */ /* 0x000fe40007c7e000 */
[C---:B------:R-:W-:Y:S02]  /*1700*/  ISETP.GT.AND P1, PT, R2.reuse, 0x60, PT ;  /* 0x000000600200780c */ /* 0x040fe40003f24270 */
[----:B------:R-:W-:-:S02]  /*1710*/  ISETP.GT.AND P2, PT, R2, 0x80, PT ;  /* 0x000000800200780c */ /* 0x000fc40003f44270 */
[----:B------:R-:W-:Y:S02]  /*1720*/  IADD3.X R3, PT, PT, R16, R21, R3, P3, P4 ;  /* 0x0000001510037210 */ /* 0x000fe40001fe8403 */
[----:B------:R-:W0:Y:S01]  /*1730*/  LDS.128 R20, [UR4+0x60] ;  /* 0x00006004ff147984 */ /* 0x000e220008000c00 */
[----:B------:R-:W-:Y:S02]  /*1740*/  SEL R17, R18, RZ, P1 ;  /* 0x000000ff12117207 */ /* 0x000fe40000800000 */
[----:B-1----:R-:W-:Y:S02]  /*1750*/  SEL R4, R4, RZ, P2 ;  /* 0x000000ff04047207 */ /* 0x002fe40001000000 */
[----:B------:R-:W-:Y:S02]  /*1760*/  SEL R18, R19, RZ, P1 ;  /* 0x000000ff13127207 */ /* 0x000fe40000800000 */
[----:B------:R-:W-:Y:S02]  /*1770*/  SEL R16, R5, RZ, P2 ;  /* 0x000000ff05107207 */ /* 0x000fe40001000000 */
[----:B------:R-:W-:-:S02]  /*1780*/  IADD3 R4, P3, P4, R4, R0, R17 ;  /* 0x0000000004047210 */ /* 0x000fc40007c7e011 */
[----:B------:R-:W-:Y:S02]  /*1790*/  ISETP.GT.AND P2, PT, R2, 0xa0, PT ;  /* 0x000000a00200780c */ /* 0x000fe40003f44270 */
[----:B------:R-:W-:Y:S02]  /*17a0*/  IADD3.X R3, PT, PT, R16, R3, R18, P3, P4 ;  /* 0x0000000310037210 */ /* 0x000fe40001fe8412 */
[----:B------:R-:W1:Y:S01]  /*17b0*/  LDS.128 R16, [UR4+0x80] ;  /* 0x00008004ff107984 */ /* 0x000e620008000c00 */
[----:B------:R-:W-:Y:S02]  /*17c0*/  ISETP.GT.AND P1, PT, R2, 0xc0, PT ;  /* 0x000000c00200780c */ /* 0x000fe40003f24270 */
[----:B------:R-:W-:Y:S02]  /*17d0*/  SEL R5, R6, RZ, P2 ;  /* 0x000000ff06057207 */ /* 0x000fe40001000000 */
[----:B---3--:R-:W-:Y:S02]  /*17e0*/  SEL R0, R12, RZ, P1 ;  /* 0x000000ff0c007207 */ /* 0x008fe40000800000 */
[----:B------:R-:W-:-:S02]  /*17f0*/  SEL R6, R7, RZ, P2 ;  /* 0x000000ff07067207 */ /* 0x000fc40001000000 */
[C---:B------:R-:W-:Y:S02]  /*1800*/  ISETP.GT.AND P2, PT, R2.reuse, 0xe0, PT ;  /* 0x000000e00200780c */ /* 0x040fe40003f44270 */
[----:B------:R-:W-:Y:S02]  /*1810*/  ISETP.GT.AND P3, PT, R2, 0x100, PT ;  /* 0x000001000200780c */ /* 0x000fe40003f64270 */
[----:B------:R-:W-:Y:S02]  /*1820*/  IADD3 R0, P4, P5, R0, R4, R5 ;  /* 0x0000000400007210 */ /* 0x000fe40007d9e005 */
[----:B------:R-:W-:Y:S02]  /*1830*/  SEL R12, R13, RZ, P1 ;  /* 0x000000ff0d0c7207 */ /* 0x000fe40000800000 */
[----:B------:R-:W-:Y:S02]  /*1840*/  ISETP.GT.AND P1, PT, R2, 0x120, PT ;  /* 0x000001200200780c */ /* 0x000fe40003f24270 */
[----:B------:R-:W-:-:S02]  /*1850*/  SEL R4, R14, RZ, P2 ;  /* 0x000000ff0e047207 */ /* 0x000fc40001000000 */
[----:B----4-:R-:W-:Y:S02]  /*1860*/  SEL R5, R8, RZ, P3 ;  /* 0x000000ff08057207 */ /* 0x010fe40001800000 */
[----:B------:R-:W-:Y:S02]  /*1870*/  SEL R15, R15, RZ, P2 ;  /* 0x000000ff0f0f7207 */ /* 0x000fe40001000000 */
[----:B------:R-:W-:Y:S02]  /*1880*/  IADD3.X R3, PT, PT, R12, R3, R6, P4, P5 ;  /* 0x000000030c037210 */ /* 0x000fe400027ea406 */
[----:B------:R-:W-:Y:S02]  /*1890*/  ISETP.GT.AND P2, PT, R2, 0x140, PT ;  /* 0x000001400200780c */ /* 0x000fe40003f44270 */
[----:B------:R-:W-:Y:S02]  /*18a0*/  SEL R6, R9, RZ, P3 ;  /* 0x000000ff09067207 */ /* 0x000fe40001800000 */
[----:B------:R-:W-:-:S02]  /*18b0*/  SEL R7, R10, RZ, P1 ;  /* 0x000000ff0a077207 */ /* 0x000fc40000800000 */
[----:B------:R-:W-:Y:S02]  /*18c0*/  IADD3 R4, P3, P4, R5, R0, R4 ;  /* 0x0000000005047210 */ /* 0x000fe40007c7e004 */
[----:B------:R-:W-:Y:S02]  /*18d0*/  SEL R10, R11, RZ, P1 ;  /* 0x000000ff0b0a7207 */ /* 0x000fe40000800000 */
[----:B------:R-:W-:Y:S02]  /*18e0*/  ISETP.GT.AND P1, PT, R2, 0x160, PT ;  /* 0x000001600200780c */ /* 0x000fe40003f24270 */
[----:B0-----:R-:W-:Y:S02]  /*18f0*/  SEL R0, R20, RZ, P2 ;  /* 0x000000ff14007207 */ /* 0x001fe40001000000 */
[----:B------:R-:W-:Y:S02]  /*1900*/  ISETP.GT.AND P5, PT, R2, 0x180, PT ;  /* 0x000001800200780c */ /* 0x000fe40003fa4270 */
[----:B------:R-:W-:-:S02]  /*1910*/  IADD3.X R6, PT, PT, R6, R3, R15, P3, P4 ;  /* 0x0000000306067210 */ /* 0x000fc40001fe840f */
[----:B------:R-:W-:Y:S02]  /*1920*/  SEL R3, R22, RZ, P1 ;  /* 0x000000ff16037207 */ /* 0x000fe40000800000 */
[----:B------:R-:W-:Y:S02]  /*1930*/  SEL R23, R23, RZ, P1 ;  /* 0x000000ff17177207 */ /* 0x000fe40000800000 */
[----:B------:R-:W-:Y:S02]  /*1940*/  SEL R5, R21, RZ, P2 ;  /* 0x000000ff15057207 */ /* 0x000fe40001000000 */
[----:B------:R-:W-:Y:S02]  /*1950*/  IADD3 R0, P1, P3, R0, R4, R7 ;  /* 0x0000000400007210 */ /* 0x000fe40007b3e007 */
[----:B------:R-:W-:Y:S02]  /*1960*/  SEL R4, R24, RZ, P5 ;  /* 0x000000ff18047207 */ /* 0x000fe40002800000 */
[----:B------:R-:W-:-:S02]  /*1970*/  ISETP.GT.AND P2, PT, R2, 0x1c0, PT ;  /* 0x000001c00200780c */ /* 0x000fc40003f44270 */
[----:B------:R-:W-:Y:S02]  /*1980*/  IADD3.X R5, PT, PT, R5, R6, R10, P1, P3 ;  /* 0x0000000605057210 */ /* 0x000fe40000fe640a */
[----:B------:R-:W-:Y:S02]  /*1990*/  IADD3 R4, P3, P4, R4, R0, R3 ;  /* 0x0000000004047210 */ /* 0x000fe40007c7e003 */
[----:B------:R-:W-:Y:S02]  /*19a0*/  SEL R0, R26, RZ, P6 ;  /* 0x000000ff1a007207 */ /* 0x000fe40003000000 */
[----:B-1----:R-:W-:Y:S02]  /*19b0*/  SEL R3, R16, RZ, P2 ;  /* 0x000000ff10037207 */ /* 0x002fe40001000000 */
[----:B------:R-:W-:Y:S02]  /*19c0*/  ISETP.GT.AND P1, PT, R2, 0x1e0, PT ;  /* 0x000001e00200780c */ /* 0x000fe40003f24270 */
[----:B------:R-:W-:-:S02]  /*19d0*/  SEL R24, R25, RZ, P5 ;  /* 0x000000ff19187207 */ /* 0x000fc40002800000 */
[----:B------:R-:W-:Y:S02]  /*19e0*/  SEL R27, R27, RZ, P6 ;  /* 0x000000ff1b1b7207 */ /* 0x000fe40003000000 */
[----:B------:R-:W-:Y:S02]  /*19f0*/  IADD3 R3, P5, P6, R3, R4, R0 ;  /* 0x0000000403037210 */ /* 0x000fe40007ebe000 */
[----:B------:R-:W-:Y:S02]  /*1a00*/  SEL R0, R18, RZ, P1 ;  /* 0x000000ff12007207 */ /* 0x000fe40000800000 */
[----:B------:R-:W-:Y:S02]  /*1a10*/  IADD3.X R4, PT, PT, R24, R5, R23, P3, P4 ;  /* 0x0000000518047210 */ /* 0x000fe40001fe8417 */
[----:B------:R-:W-:Y:S02]  /*1a20*/  SEL R2, R17, RZ, P2 ;  /* 0x000000ff11027207 */ /* 0x000fe40001000000 */
[----:B------:R-:W-:-:S02]  /*1a30*/  IADD3 R0, P2, PT, R0, R3, RZ ;  /* 0x0000000300007210 */ /* 0x000fc40007f5e0ff */
[----:B------:R-:W-:Y:S02]  /*1a40*/  SEL R3, R19, RZ, P1 ;  /* 0x000000ff13037207 */ /* 0x000fe40000800000 */
[----:B------:R-:W-:-:S05]  /*1a50*/  IADD3.X R2, PT, PT, R2, R4, R27, P5, P6 ;  /* 0x0000000402027210 */ /* 0x000fca0002fec41b */
[----:B------:R-:W-:Y:S01]  /*1a60*/  IMAD.X R3, R3, 0x1, R2, P2 ;  /* 0x0000000103037824 */ /* 0x000fe200010e0602 */
[----:B------:R-:W-:Y:S06]  /*1a70*/  BRA `(.L_x_286) ;  /* 0x0000001400f07947 */ /* 0x000fec0003800000 */
.L_x_272:
[----:B------:R-:W0:Y:S01]  /*1a80*/  S2R R2, SR_TID.X ;  /* 0x0000000000027919 */ /* 0x000e220000002100 */
[----:B------:R-:W1:Y:S01]  /*1a90*/  LDC.64 R6, c[0x0][0x380] ;  /* 0x0000e000ff067b82 */ /* 0x000e620000000a00 */
[----:B0-----:R-:W-:-:S04]  /*1aa0*/  VIADD R19, R2, UR9 ;  /* 0x0000000902137c36 */ /* 0x001fc80008000000 */
[----:B-1----:R-:W-:-:S05]  /*1ab0*/  IMAD.WIDE.U32 R18, R19, 0x8, R6 ;  /* 0x0000000813127825 */ /* 0x002fca00078e0006 */
[----:B------:R-:W2:Y:S04]  /*1ac0*/  LDG.E.64 R22, desc[UR16][R18.64] ;  /* 0x0000001012167981 */ /* 0x000ea8000c1e1b00 */
[----:B------:R-:W3:Y:S04]  /*1ad0*/  LDG.E.64 R12, desc[UR16][R18.64+0x1000] ;  /* 0x00100010120c7981 */ /* 0x000ee8000c1e1b00 */
[----:B------:R-:W4:Y:S04]  /*1ae0*/  LDG.E.64 R14, desc[UR16][R18.64+0x2000] ;  /* 0x00200010120e7981 */ /* 0x000f28000c1e1b00 */
[----:B------:R-:W5:Y:S04]  /*1af0*/  LDG.E.64 R16, desc[UR16][R18.64+0x3000] ;  /* 0x0030001012107981 */ /* 0x000f68000c1e1b00 */
[----:B------:R-:W5:Y:S04]  /*1b00*/  LDG.E.64 R6, desc[UR16][R18.64+0x4000] ;  /* 0x0040001012067981 */ /* 0x000f68000c1e1b00 */
[----:B------:R-:W5:Y:S04]  /*1b10*/  LDG.E.64 R8, desc[UR16][R18.64+0x5000] ;  /* 0x0050001012087981 */ /* 0x000f68000c1e1b00 */
[----:B------:R-:W5:Y:S01]  /*1b20*/  LDG.E.64 R10, desc[UR16][R18.64+0x6000] ;  /* 0x00600010120a7981 */ /* 0x000f62000c1e1b00 */
[----:B--2---:R-:W-:-:S02]  /*1b30*/  DSETP.GT.AND P1, PT, R22, RZ, PT ;  /* 0x000000ff1600722a */ /* 0x004fc40003f24000 */
[----:B---3--:R-:W-:-:S04]  /*1b40*/  DSETP.GT.AND P2, PT, R12, RZ, PT ;  /* 0x000000ff0c00722a */ /* 0x008fc80003f44000 */
[----:B------:R-:W-:Y:S01]  /*1b50*/  SEL R12, RZ, 0x1, !P1 ;  /* 0x00000001ff0c7807 */ /* 0x000fe20004800000 */
[----:B----4-:R-:W-:Y:S01]  /*1b60*/  DSETP.GT.AND P3, PT, R14, RZ, PT ;  /* 0x000000ff0e00722a */ /* 0x010fe20003f64000 */
[----:B------:R-:W-:Y:S01]  /*1b70*/  SEL R3, RZ, 0x1, !P2 ;  /* 0x00000001ff037807 */ /* 0x000fe20005000000 */
[----:B-----5:R-:W-:-:S04]  /*1b80*/  DSETP.GT.AND P0, PT, R16, RZ, PT ;  /* 0x000000ff1000722a */ /* 0x020fc80003f04000 */
[----:B------:R-:W-:Y:S01]  /*1b90*/  SEL R0, RZ, 0x1, !P3 ;  /* 0x00000001ff007807 */ /* 0x000fe20005800000 */
[----:B------:R-:W-:-:S03]  /*1ba0*/  DSETP.GT.AND P1, PT, R6, RZ, PT ;  /* 0x000000ff0600722a */ /* 0x000fc60003f24000 */
[----:B------:R-:W-:Y:S02]  /*1bb0*/  IADD3 R7, P4, P5, R0, R3, R12 ;  /* 0x0000000300077210 */ /* 0x000fe40007d9e00c */
[----:B------:R-:W-:Y:S01]  /*1bc0*/  SEL R3, RZ, 0x1, !P0 ;  /* 0x00000001ff037807 */ /* 0x000fe20004000000 */
[----:B------:R-:W-:Y:S01]  /*1bd0*/  DSETP.GT.AND P3, PT, R8, RZ, PT ;  /* 0x000000ff0800722a */ /* 0x000fe20003f64000 */
[----:B------:R-:W-:Y:S01]  /*1be0*/  ISETP.GE.U32.AND P0, PT, R21, UR5, PT ;  /* 0x0000000515007c0c */ /* 0x000fe2000bf06070 */
[----:B------:R-:W-:Y:S01]  /*1bf0*/  DSETP.GT.AND P6, PT, R10, RZ, PT ;  /* 0x000000ff0a00722a */ /* 0x000fe20003fc4000 */
[----:B------:R-:W-:Y:S02]  /*1c00*/  SEL R0, RZ, 0x1, !P1 ;  /* 0x00000001ff007807 */ /* 0x000fe40004800000 */
[----:B------:R-:W-:Y:S02]  /*1c10*/  ISETP.GE.U32.AND.EX P0, PT, R20, UR4, PT, P0 ;  /* 0x0000000414007c0c */ /* 0x000fe4000bf06100 */
[----:B------:R-:W-:-:S02]  /*1c20*/  IADD3 R7, P1, P2, R0, R7, R3 ;  /* 0x0000000700077210 */ /* 0x000fc40007a3e003 */
[----:B------:R-:W-:Y:S02]  /*1c30*/  SEL R3, RZ, 0x1, !P3 ;  /* 0x00000001ff037807 */ /* 0x000fe40005800000 */
[----:B------:R-:W-:Y:S02]  /*1c40*/  SEL R0, RZ, 0x1, !P6 ;  /* 0x00000001ff007807 */ /* 0x000fe40007000000 */
[----:B------:R-:W-:Y:S02]  /*1c50*/  IADD3.X R24, PT, PT, RZ, RZ, RZ, P4, P5 ;  /* 0x000000ffff187210 */ /* 0x000fe400027ea4ff */
[----:B------:R-:W-:Y:S02]  /*1c60*/  IADD3 R7, P3, P4, R0, R7, R3 ;  /* 0x0000000700077210 */ /* 0x000fe40007c7e003 */
[----:B------:R-:W-:-:S04]  /*1c70*/  IADD3.X R24, PT, PT, RZ, R24, RZ, P1, P2 ;  /* 0x00000018ff187210 */ /* 0x000fc80000fe44ff */
[----:B------:R-:W-:Y:S01]  /*1c80*/  IADD3.X R24, PT, PT, RZ, R24, RZ, P3, P4 ;  /* 0x00000018ff187210 */ /* 0x000fe20001fe84ff */
[----:B------:R-:W-:Y:S06]  /*1c90*/  @!P0 BRA `(.L_x_287) ;  /* 0x0000001000388947 */ /* 0x000fec0003800000 */
        /* <DEDUP_REMOVED lines=13> */
[----:B------:R-:W-:-:S02]  /*1d70*/  IMAD.X R10, RZ, RZ, UR8, P1 ;  /* 0x00000008ff0a7e24 */ /* 0x000fc400088e06ff */
[----:B------:R-:W-:Y:S01]  /*1d80*/  VIADD R3, R3, -UR9 ;  /* 0x8000000903037c36 */ /* 0x000fe20008000000 */
[----:B------:R-:W-:Y:S01]  /*1d90*/  ISETP.GT.U32.AND.EX P0, PT, R11, R0, PT, P0 ;  /* 0x000000000b00720c */ /* 0x000fe20003f04100 */
[----:B------:R-:W-:Y:S01]  /*1da0*/  UMOV UR9, UR7 ;  /* 0x0000000700097c82 */ /* 0x000fe20008000000 */
[----:B0-----:R-:W-:-:S04]  /*1db0*/  LEA R8, P2, R9, UR12, 0x3 ;  /* 0x0000000c09087c11 */ /* 0x001fc8000f8418ff */
[----:B------:R-:W-:Y:S02]  /*1dc0*/  IADD3 R8, P1, PT, R8, 0x8000, RZ ;  /* 0x0000800008087810 */ /* 0x000fe40007f3e0ff */
[----:B------:R-:W-:-:S05]  /*1dd0*/  LEA.HI.X R9, R9, UR13, R10, 0x3, P2 ;  /* 0x0000000d09097c11 */ /* 0x000fca00090f1c0a */
[----:B------:R-:W-:Y:S01]  /*1de0*/  IMAD.X R9, RZ, RZ, R9, P1 ;  /* 0x000000ffff097224 */ /* 0x000fe200008e0609 */
[----:B------:R-:W-:Y:S06]  /*1df0*/  @P0 BRA `(.L_x_288) ;  /* 0x0000000000ec0947 */ /* 0x000fec0003800000 */
[----:B------:R-:W0:Y:S01]  /*1e00*/  LDC.64 R4, c[0x0][0x3c0] ;  /* 0x0000f000ff047b82 */ /* 0x000e220000000a00 */
[----:B------:R-:W1:Y:S01]  /*1e10*/  LDCU UR11, c[0x0][0x3c8] ;  /* 0x00007900ff0b77ac */ /* 0x000e620008000800 */
[----:B------:R-:W2:Y:S01]  /*1e20*/  LDCU.64 UR12, c[0x0][0x380] ;  /* 0x00007000ff0c77ac */ /* 0x000ea20008000a00 */
[----:B------:R-:W-:Y:S01]  /*1e30*/  NOP ;  /* 0x0000000000007918 */ /* 0x000fe20000000000 */
.L_x_289:
[----:B------:R-:W-:-:S05]  /*1e40*/  IADD3 R10, P0, PT, R2, UR7, RZ ;  /* 0x00000007020a7c10 */ /* 0x000fca000ff1e0ff */
        /* <DEDUP_REMOVED lines=14> */
[----:B--2---:R-:W-:Y:S02]  /*1f30*/  DSETP.GT.AND P0, PT, R22, RZ, PT ;  /* 0x000000ff1600722a */ /* 0x004fe40003f04000 */
[----:B---3--:R-:W-:-:S04]  /*1f40*/  DSETP.GT.AND P1, PT, R10, RZ, PT ;  /* 0x000000ff0a00722a */ /* 0x008fc80003f24000 */
[----:B------:R-:W-:Y:S01]  /*1f50*/  SEL R11, RZ, 0x1, !P0 ;  /* 0x00000001ff0b7807 */ /* 0x000fe20004000000 */
[----:B----4-:R-:W-:Y:S01]  /*1f60*/  DSETP.GT.AND P0, PT, R12, RZ, PT ;  /* 0x000000ff0c00722a */ /* 0x010fe20003f04000 */
[----:B------:R-:W-:Y:S01]  /*1f70*/  SEL R10, RZ, 0x1, !P1 ;  /* 0x00000001ff0a7807 */ /* 0x000fe20004800000 */
[----:B-----5:R-:W-:-:S03]  /*1f80*/  DSETP.GT.AND P5, PT, R14, RZ, PT ;  /* 0x000000ff0e00722a */ /* 0x020fc60003fa4000 */
[----:B------:R-:W-:Y:S01]  /*1f90*/  IADD3 R7, P2, P1, R10, R7, R11 ;  /* 0x000000070a077210 */ /* 0x000fe2000795e00b */
[----:B------:R-:W-:Y:S01]  /*1fa0*/  DSETP.GT.AND P4, PT, R16, RZ, PT ;  /* 0x000000ff1000722a */ /* 0x000fe20003f84000 */
[----:B0-----:R-:W-:Y:S02]  /*1fb0*/  IADD3 R11, P3, PT, R4, -UR7, RZ ;  /* 0x80000007040b7c10 */ /* 0x001fe4000ff7e0ff */
[----:B------:R-:W-:Y:S01]  /*1fc0*/  SEL R12, RZ, 0x1, !P0 ;  /* 0x00000001ff0c7807 */ /* 0x000fe20004000000 */
[----:B------:R-:W-:Y:S01]  /*1fd0*/  DSETP.GT.AND P6, PT, R18, RZ, PT ;  /* 0x000000ff1200722a */ /* 0x000fe20003fc4000 */
[----:B------:R-:W-:Y:S02]  /*1fe0*/  SEL R10, RZ, 0x1, !P5 ;  /* 0x00000001ff0a7807 */ /* 0x000fe40006800000 */
[----:B------:R-:W-:Y:S02]  /*1ff0*/  ISETP.GE.U32.AND P0, PT, R11, UR14, PT ;  /* 0x0000000e0b007c0c */ /* 0x000fe4000bf06070 */
[----:B------:R-:W-:-:S02]  /*2000*/  SEL R11, RZ, 0x1, !P4 ;  /* 0x00000001ff0b7807 */ /* 0x000fc40006000000 */
[----:B------:R-:W-:Y:S02]  /*2010*/  IADD3 R7, P4, P5, R10, R7, R12 ;  /* 0x000000070a077210 */ /* 0x000fe40007d9e00c */
[----:B------:R-:W-:Y:S01]  /*2020*/  SEL R10, RZ, 0x1, !P6 ;  /* 0x00000001ff0a7807 */ /* 0x000fe20007000000 */
[----:B------:R-:W-:Y:S01]  /*2030*/  DSETP.GT.AND P6, PT, R20, RZ, PT ;  /* 0x000000ff1400722a */ /* 0x000fe20003fc4000 */
[----:B------:R-:W-:Y:S02]  /*2040*/  IADD3.X R24, PT, PT, RZ, R24, RZ, P2, P1 ;  /* 0x00000018ff187210 */ /* 0x000fe400017e24ff */
[----:B------:R-:W-:Y:S02]  /*2050*/  IADD3 R7, P1, P2, R10, R7, R11 ;  /* 0x000000070a077210 */ /* 0x000fe40007a3e00b */
[----:B------:R-:W-:Y:S02]  /*2060*/  IADD3.X R11, PT, PT, R5, ~UR8, RZ, P3, !PT ;  /* 0x80000008050b7c10 */ /* 0x000fe40009ffe4ff */
[----:B------:R-:W-:-:S02]  /*2070*/  SEL R10, RZ, 0x1, !P6 ;  /* 0x00000001ff0a7807 */ /* 0x000fc40007000000 */
[----:B------:R-:W-:Y:S02]  /*2080*/  ISETP.GE.U32.AND.EX P0, PT, R11, UR15, PT, P0 ;  /* 0x0000000f0b007c0c */ /* 0x000fe4000bf06100 */
[----:B------:R-:W-:Y:S02]  /*2090*/  IADD3.X R24, PT, PT, RZ, R24, RZ, P4, P5 ;  /* 0x00000018ff187210 */ /* 0x000fe400027ea4ff */
[----:B------:R-:W-:Y:S02]  /*20a0*/  IADD3 R7, P3, PT, R7, R10, RZ ;  /* 0x0000000a07077210 */ /* 0x000fe40007f7e0ff */
[----:B------:R-:W-:-:S05]  /*20b0*/  IADD3.X R24, PT, PT, RZ, R24, RZ, P1, P2 ;  /* 0x00000018ff187210 */ /* 0x000fca0000fe44ff */
[----:B------:R-:W-:Y:S02]  /*20c0*/  IMAD.X R24, RZ, RZ, R24, P3 ;  /* 0x000000ffff187224 */ /* 0x000fe400018e0618 */
        /* <DEDUP_REMOVED lines=14> */
.L_x_288:
[C---:B------:R-:W-:Y:S01]  /*21b0*/  VIADD R11, R4.reuse, -UR7 ;  /* 0x80000007040b7c36 */ /* 0x040fe20008000000 */
[----:B------:R-:W-:Y:S01]  /*21c0*/  ISETP.LE.U32.AND P1, PT, R4, UR7, PT ;  /* 0x0000000704007c0c */ /* 0x000fe2000bf23070 */
[----:B------:R-:W-:Y:S01]  /*21d0*/  IMAD.U32 R0, RZ, RZ, UR8 ;  /* 0x00000008ff007e24 */ /* 0x000fe2000f8e00ff */
[----:B------:R-:W-:Y:S02]  /*21e0*/  BSSY.RECONVERGENT B1, `(.L_x_287) ;  /* 0x00000b9000017945 */ /* 0x000fe40003800200 */
[----:B------:R-:W-:-:S04]  /*21f0*/  ISETP.GE.AND P0, PT, R2, R11, PT ;  /* 0x0000000b0200720c */ /* 0x000fc80003f06270 */
[----:B------:R-:W-:-:S13]  /*2200*/  ISETP.GE.U32.OR.EX P0, PT, R0, R5, P0, P1 ;  /* 0x000000050000720c */ /* 0x000fda0000706510 */
[----:B------:R-:W-:Y:S05]  /*2210*/  @P0 BRA `(.L_x_290) ;  /* 0x0000000800d40947 */ /* 0x000fea0003800000 */
[----:B------:R-:W-:Y:S01]  /*2220*/  UIMAD UR5, UR18, 0xe00, URZ ;  /* 0x00000e00120578a4 */ /* 0x000fe2000f8e02ff */
[----:B------:R-:W-:Y:S01]  /*2230*/  LOP3.LUT R5, RZ, R2, RZ, 0x33, !PT ;  /* 0x00000002ff057212 */ /* 0x000fe200078e33ff */
[----:B------:R-:W-:Y:S01]  /*2240*/  UIMAD UR14, UR4, UR11, URZ ;  /* 0x0000000b040e72a4 */ /* 0x000fe2000f8e02ff */
[----:B------:R-:W-:Y:S01]  /*2250*/  BSSY.RECONVERGENT B2, `(.L_x_291) ;  /* 0x0000055000027945 */ /* 0x000fe20003800200 */
[----:B------:R-:W-:-:S04]  /*2260*/  UIADD3 UR5, UPT, UPT, UR5, UR6, URZ ;  /* 0x0000000605057290 */ /* 0x000fc8000fffe0ff */
[----:B------:R-:W-:Y:S02]  /*2270*/  IMAD.U32 R11, RZ, RZ, UR14 ;  /* 0x0000000eff0b7e24 */ /* 0x000fe4000f8e00ff */
[----:B------:R-:W-:-:S05]  /*2280*/  IADD3 R4, PT, PT, R4, -UR5, R5 ;  /* 0x8000000504047c10 */ /* 0x000fca000fffe005 */
[----:B------:R-:W-:-:S05]  /*2290*/  IMAD R4, R11, -0xe00, R4 ;  /* 0xfffff2000b047824 */ /* 0x000fca00078e0204 */
[C---:B------:R-:W-:Y:S02]  /*22a0*/  ISETP.GE.U32.AND P1, PT, R4.reuse, 0x1e00, PT ;  /* 0x00001e000400780c */ /* 0x040fe40003f26070 */
[----:B------:R-:W-:Y:S01]  /*22b0*/  LEA.HI R5, R4, 0x1, RZ, 0x17 ;  /* 0x0000000104057811 */ /* 0x000fe200078fb8ff */
[----:B------:R-:W-:-:S03]  /*22c0*/  IMAD.MOV.U32 R4, RZ, RZ, R2 ;  /* 0x000000ffff047224 */ /* 0x000fc600078e0002 */
[----:B------:R-:W-:-:S04]  /*22d0*/  LOP3.LUT R6, R5, 0xf, RZ, 0xc0, !PT ;  /* 0x0000000f05067812 */ /* 0x000fc800078ec0ff */
[----:B------:R-:W-:-:S03]  /*22e0*/  ISETP.NE.AND P0, PT, R6, RZ, PT ;  /* 0x000000ff0600720c */ /* 0x000fc60003f05270 */
[----:B------:R-:W-:Y:S10]  /*22f0*/  @!P1 BRA `(.L_x_292) ;  /* 0x0000000400289947 */ /* 0x000ff40003800000 */
[----:B------:R-:W-:Y:S01]  /*2300*/  LEA.HI R0, R3, 0x1, RZ, 0x17 ;  /* 0x0000000103007811 */ /* 0x000fe200078fb8ff */
[----:B------:R-:W-:-:S03]  /*2310*/  IMAD.MOV.U32 R4, RZ, RZ, R2 ;  /* 0x000000ffff047224 */ /* 0x000fc600078e0002 */
[----:B------:R-:W-:-:S05]  /*2320*/  LOP3.LUT R0, R0, 0xfffff0, RZ, 0xc0, !PT ;  /* 0x00fffff000007812 */ /* 0x000fca00078ec0ff */
[----:B------:R-:W-:-:S07]  /*2330*/  IMAD.MOV R0, RZ, RZ, -R0 ;  /* 0x000000ffff007224 */ /* 0x000fce00078e0a00 */
.L_x_293:
        /* <DEDUP_REMOVED lines=70> */
.L_x_292:
[----:B------:R-:W-:Y:S05]  /*27a0*/  BSYNC.RECONVERGENT B2 ;  /* 0x0000000000027941 */ /* 0x000fea0003800200 */
.L_x_291:
        /* <DEDUP_REMOVED lines=43> */
.L_x_295:
[----:B------:R-:W-:Y:S05]  /*2a60*/  BSYNC.RECONVERGENT B2 ;  /* 0x0000000000027941 */ /* 0x000fea0003800200 */
.L_x_294:
        /* <DEDUP_REMOVED lines=26> */
.L_x_297:
[----:B------:R-:W-:Y:S05]  /*2c10*/  BSYNC.RECONVERGENT B2 ;  /* 0x0000000000027941 */ /* 0x000fea0003800200 */
.L_x_296:
        /* <DEDUP_REMOVED lines=9> */
.L_x_298:
[----:B------:R-:W-:Y:S02]  /*2cb0*/  IMAD.MOV.U32 R4, RZ, RZ, R3 ;  /* 0x000000ffff047224 */ /* 0x000fe400078e0003 */
[----:B------:R-:W-:-:S06]  /*2cc0*/  IMAD.MOV.U32 R5, RZ, RZ, R8 ;  /* 0x000000ffff057224 */ /* 0x000fcc00078e0008 */
[----:B------:R-:W2:Y:S01]  /*2cd0*/  LDG.E.64 R4, desc[UR16][R4.64] ;  /* 0x0000001004047981 */ /* 0x000ea2000c1e1b00 */
[----:B------:R-:W-:Y:S01]  /*2ce0*/  VIADD R0, R0, 0x1 ;  /* 0x0000000100007836 */ /* 0x000fe20000000000 */
[----:B------:R-:W-:-:S05]  /*2cf0*/  IADD3 R3, P2, PT, R3, 0x1000, RZ ;  /* 0x0000100003037810 */ /* 0x000fca0007f5e0ff */
[----:B------:R-:W-:Y:S01]  /*2d00*/  IMAD.X R8, RZ, RZ, R8, P2 ;  /* 0x000000ffff087224 */ /* 0x000fe200010e0608 */
[----:B--2---:R-:W-:-:S06]  /*2d10*/  DSETP.GT.AND P0, PT, R4, RZ, PT ;  /* 0x000000ff0400722a */ /* 0x004fcc0003f04000 */
[----:B------:R-:W-:Y:S02]  /*2d20*/  SEL R6, RZ, 0x1, !P0 ;  /* 0x00000001ff067807 */ /* 0x000fe40004000000 */
[----:B------:R-:W-:Y:S02]  /*2d30*/  ISETP.NE.AND P0, PT, R0, RZ, PT ;  /* 0x000000ff0000720c */ /* 0x000fe40003f05270 */
[----:B------:R-:W-:-:S05]  /*2d40*/  IADD3 R7, P1, PT, R7, R6, RZ ;  /* 0x0000000607077210 */ /* 0x000fca0007f3e0ff */
[----:B------:R-:W-:-:S06]  /*2d50*/  IMAD.X R24, RZ, RZ, R24, P1 ;  /* 0x000000ffff187224 */ /* 0x000fcc00008e0618 */
[----:B------:R-:W-:Y:S05]  /*2d60*/  @P0 BRA `(.L_x_298) ;  /* 0xfffffffc00d00947 */ /* 0x000fea000383ffff */
.L_x_290:
[----:B------:R-:W-:Y:S05]  /*2d70*/  BSYNC.RECONVERGENT B1 ;  /* 0x0000000000017941 */ /* 0x000fea0003800200 */
.L_x_287:
        /* <DEDUP_REMOVED lines=29> */
[----:B------:R-:W-:Y:S02]  /*2f50*/  @!P2 MOV R7, 0x400 ;  /* 0x000004000007a802 */ /* 0x000fe40000000f00 */
[----:B-1----:R-:W-:Y:S01]  /*2f60*/  SEL R3, R3, RZ, !P1 ;  /* 0x000000ff03037207 */ /* 0x002fe20004800000 */
[----:B------:R-:W0:Y:S01]  /*2f70*/  SHFL.DOWN PT, R0, R5, 0x10, 0x1f ;  /* 0x0a001f0005007f89 */ /* 0x000e2200000e0000 */
[----:B------:R-:W-:Y:S02]  /*2f80*/  ISETP.GT.AND P1, PT, R8, 0xf, PT ;  /* 0x0000000f0800780c */ /* 0x000fe40003f24270 */
[----:B--2---:R-:W-:Y:S01]  /*2f90*/  @!P2 LEA R7, R10, R7, 0x18 ;  /* 0x000000070a07a211 */ /* 0x004fe200078ec0ff */
[----:B------:R-:W-:Y:S01]  /*2fa0*/  IMAD.X R4, R3, 0x1, R6, P0 ;  /* 0x0000000103047824 */ /* 0x000fe200000e0606 */
[----:B------:R-:W-:-:S04]  /*2fb0*/  @!P2 SHF.R.U32.HI R6, RZ, 0x2, R2 ;  /* 0x00000002ff06a819 */ /* 0x000fc80000011602 */
[----:B------:R-:W1:Y:S01]  /*2fc0*/  SHFL.DOWN PT, R3, R4, 0x10, 0x1f ;  /* 0x0a001f0004037f89 */ /* 0x000e6200000e0000 */
[----:B------:R-:W-:-:S05]  /*2fd0*/  @!P2 LOP3.LUT R6, R6, 0xf8, RZ, 0xc0, !PT ;  /* 0x000000f80606a812 */ /* 0x000fca00078ec0ff */
[----:B------:R-:W-:Y:S01]  /*2fe0*/  @!P2 IMAD.IADD R7, R6, 0x1, R7 ;  /* 0x000000010607a824 */ /* 0x000fe200078e0207 */
[----:B0-----:R-:W-:-:S04]  /*2ff0*/  SEL R0, R0, RZ, !P1 ;  /* 0x000000ff00007207 */ /* 0x001fc80004800000 */
[----:B------:R-:W-:Y:S02]  /*3000*/  IADD3 R0, P0, PT, R0, R5, RZ ;  /* 0x0000000500007210 */ /* 0x000fe40007f1e0ff */
[----:B-1----:R-:W-:-:S05]  /*3010*/  SEL R3, R3, RZ, !P1 ;  /* 0x000000ff03037207 */ /* 0x002fca0004800000 */
[----:B------:R-:W-:Y:S01]  /*3020*/  IMAD.X R3, R3, 0x1, R4, P0 ;  /* 0x0000000103037824 */ /* 0x000fe200000e0604 */
[----:B------:R-:W-:Y:S01]  /*3030*/  ISETP.NE.AND P0, PT, R2, RZ, PT ;  /* 0x000000ff0200720c */ /* 0x000fe20003f05270 */
[----:B------:R-:W-:Y:S02]  /*3040*/  @!P2 IMAD.MOV.U32 R4, RZ, RZ, R0 ;  /* 0x000000ffff04a224 */ /* 0x000fe400078e0000 */
[----:B------:R-:W-:-:S05]  /*3050*/  @!P2 IMAD.MOV.U32 R5, RZ, RZ, R3 ;  /* 0x000000ffff05a224 */ /* 0x000fca00078e0003 */
[----:B------:R0:W-:Y:S01]  /*3060*/  @!P2 STS.64 [R7+0x10], R4 ;  /* 0x000010040700a388 */ /* 0x0001e20000000a00 */
[----:B------:R-:W-:Y:S06]  /*3070*/  BAR.SYNC.DEFER_BLOCKING 0x0 ;  /* 0x0000000000007b1d */ /* 0x000fec0000010000 */
[----:B------:R-:W-:Y:S05]  /*3080*/  @P0 BRA `(.L_x_286) ;  /* 0x00000000006c0947 */ /* 0x000fea0003800000 */
[----:B------:R-:W1:Y:S01]  /*3090*/  S2UR UR5, SR_CgaCtaId ;  /* 0x00000000000579c3 */ /* 0x000e620000008800 */
[----:B------:R-:W-:Y:S02]  /*30a0*/  UMOV UR4, 0x400 ;  /* 0x0000040000047882 */ /* 0x000fe40000000000 */
[----:B-1----:R-:W-:-:S09]  /*30b0*/  ULEA UR4, UR5, UR4, 0x18 ;  /* 0x0000000405047291 */ /* 0x002fd2000f8ec0ff */
[----:B------:R-:W-:Y:S04]  /*30c0*/  LDS.64 R8, [UR4+0x18] ;  /* 0x00001804ff087984 */ /* 0x000fe80008000a00 */
[----:B------:R-:W1:Y:S04]  /*30d0*/  LDS.128 R24, [UR4+0x20] ;  /* 0x00002004ff187984 */ /* 0x000e680008000c00 */
[----:B0-----:R-:W0:Y:S04]  /*30e0*/  LDS.128 R4, [UR4+0x30] ;  /* 0x00003004ff047984 */ /* 0x001e280008000c00 */
[----:B------:R-:W2:Y:S04]  /*30f0*/  LDS.128 R20, [UR4+0x40] ;  /* 0x00004004ff147984 */ /* 0x000ea80008000c00 */
[----:B------:R-:W3:Y:S04]  /*3100*/  LDS.128 R16, [UR4+0x50] ;  /* 0x00005004ff107984 */ /* 0x000ee80008000c00 */
[----:B------:R-:W4:Y:S01]  /*3110*/  LDS.128 R12, [UR4+0x60] ;  /* 0x00006004ff0c7984 */ /* 0x000f220008000c00 */
[----:B-1----:R-:W-:-:S04]  /*3120*/  IADD3 R11, P1, P2, R24, R8, R0 ;  /* 0x00000008180b7210 */ /* 0x002fc80007a3e000 */
[----:B------:R-:W-:Y:S02]  /*3130*/  IADD3.X R25, PT, PT, R25, R9, R3, P1, P2 ;  /* 0x0000000919197210 */ /* 0x000fe40000fe4403 */
[----:B0-----:R-:W-:Y:S02]  /*3140*/  IADD3 R3, P1, P2, R4, R11, R26 ;  /* 0x0000000b04037210 */ /* 0x001fe40007a3e01a */
        /* <DEDUP_REMOVED lines=14> */
[----:B------:R-:W-:-:S07]  /*3230*/  IMAD.X R3, R3, 0x1, R27, P3 ;  /* 0x0000000103037824 */ /* 0x000fce00018e061b */
.L_x_286:
[----:B------:R-:W-:Y:S05]  /*3240*/  BSYNC.RECONVERGENT B0 ;  /* 0x0000000000007941 */ /* 0x000fea0003800200 */
.L_x_271:
[----:B------:R-:W-:Y:S05]  /*3250*/  @P0 EXIT ;  /* 0x000000000000094d */ /* 0x000fea0003800000 */
[----:B------:R-:W3:Y:S01]  /*3260*/  LDCU.64 UR4, c[0x0][0x390] ;  /* 0x00007200ff0477ac */ /* 0x000ee20008000a00 */
[----:B--2---:R-:W-:Y:S01]  /*3270*/  IMAD.MOV.U32 R2, RZ, RZ, R0 ;  /* 0x000000ffff027224 */ /* 0x004fe200078e0000 */
[----:B---3--:R-:W-:-:S06]  /*3280*/  UIMAD.WIDE.U32 UR4, UR18, 0x8, UR4 ;  /* 0x00000008120478a5 */ /* 0x008fcc000f8e0004 */
[----:B0-----:R-:W-:Y:S02]  /*3290*/  IMAD.U32 R4, RZ, RZ, UR4 ;  /* 0x00000004ff047e24 */ /* 0x001fe4000f8e00ff */
[----:B------:R-:W-:-:S05]  /*32a0*/  IMAD.U32 R5, RZ, RZ, UR5 ;  /* 0x00000005ff057e24 */ /* 0x000fca000f8e00ff */
[----:B------:R-:W-:Y:S01]  /*32b0*/  STG.E.64 desc[UR16][R4.64], R2 ;  /* 0x0000000204007986 */ /* 0x000fe2000c101b10 */
[----:B------:R-:W-:Y:S05]  /*32c0*/  EXIT ;  /* 0x000000000000794d */ /* 0x000fea0003800000 */
.L_x_299:
        /* <DEDUP_REMOVED lines=11> */
.L_x_436:


//--------------------- .text._ZN3cub18CUB_300001_SM_10006detail6reduce28DeviceReduceSingleTileKernelINS2_10policy_hubIlyN4cuda3std3__44plusIlEEE10Policy1000EN6thrust24THRUST_300001_SM_1000_NS18transform_iteratorI11is_positiveNSD_6detail15normal_iteratorINSD_10device_ptrIdEEEEllEEPlyS9_llNS7_10__identityEEEvT0_T1_T2_T3_T4_T6_ --------------------------
	.section	.text._ZN3cub18CUB_300001_SM_10006detail6reduce28DeviceReduceSingleTileKernelINS2_10policy_hubIlyN4cuda3std3__44plusIlEEE10Policy1000EN6thrust24THRUST_300001_SM_1000_NS18transform_iteratorI11is_positiveNSD_6detail15normal_iteratorINSD_10device_ptrIdEEEEllEEPlyS9_llNS7_10__identityEEEvT0_T1_T2_T3_T4_T6_,"ax",@progbits
	.align	128
        .global         _ZN3cub18CUB_300001_SM_10006detail6reduce28DeviceReduceSingleTileKernelINS2_10policy_hubIlyN4cuda3std3__44plusIlEEE10Policy1000EN6thrust24THRUST_300001_SM_1000_NS18transform_iteratorI11is_positiveNSD_6detail15normal_iteratorINSD_10device_ptrIdEEEEllEEPlyS9_llNS7_10__identityEEEvT0_T1_T2_T3_T4_T6_
        .type           _ZN3cub18CUB_300001_SM_10006detail6reduce28DeviceReduceSingleTileKernelINS2_10policy_hubIlyN4cuda3std3__44plusIlEEE10Policy1000EN6thrust24THRUST_300001_SM_1000_NS18transform_iteratorI11is_positiveNSD_6detail15normal_iteratorINSD_10device_ptrIdEEEEllEEPlyS9_llNS7_10__identityEEEvT0_T1_T2_T3_T4_T6_,@function
        .size           _ZN3cub18CUB_300001_SM_10006detail6reduce28DeviceReduceSingleTileKernelINS2_10policy_hubIlyN4cuda3std3__44plusIlEEE10Policy1000EN6thrust24THRUST_300001_SM_1000_NS18transform_iteratorI11is_positiveNSD_6detail15normal_iteratorINSD_10device_ptrIdEEEEllEEPlyS9_llNS7_10__identityEEEvT0_T1_T2_T3_T4_T6_,(.L_x_437 - _ZN3cub18CUB_300001_SM_10006detail6reduce28DeviceReduceSingleTileKernelINS2_10policy_hubIlyN4cuda3std3__44plusIlEEE10Policy1000EN6thrust24THRUST_300001_SM_1000_NS18transform_iteratorI11is_positiveNSD_6detail15normal_iteratorINSD_10device_ptrIdEEEEllEEPlyS9_llNS7_10__identityEEEvT0_T1_T2_T3_T4_T6_)
        .other          _ZN3cub18CUB_300001_SM_10006detail6reduce28DeviceReduceSingleTileKernelINS2_10policy_hubIlyN4cuda3std3__44plusIlEEE10Policy1000EN6thrust24THRUST_300001_SM_1000_NS18transform_iteratorI11is_positiveNSD_6detail15normal_iteratorINSD_10device_ptrIdEEEEllEEPlyS9_llNS7_10__identityEEEvT0_T1_T2_T3_T4_T6_,@"STO_CUDA_ENTRY STV_DEFAULT"
_ZN3cub18CUB_300001_SM_10006detail6reduce28DeviceReduceSingleTileKernelINS2_10policy_hubIlyN4cuda3std3__44plusIlEEE10Policy1000EN6thrust24THRUST_300001_SM_1000_NS18transform_iteratorI11is_positiveNSD_6detail15normal_iteratorINSD_10device_ptrIdEEEEllEEPlyS9_llNS7_10__identityEEEvT0_T1_T2_T3_T4_T6_:
.text._ZN3cub18CUB_300001_SM_10006detail6reduce28DeviceReduceSingleTileKernelINS2_10policy_hubIlyN4cuda3std3__44plusIlEEE10Policy1000EN6thrust24THRUST_300001_SM_1000_NS18transform_iteratorI11is_positiveNSD_6detail15normal_iteratorINSD_10device_ptrIdEEEEllEEPlyS9_llNS7_10__identityEEEvT0_T1_T2_T3_T4_T6_:
        /* <DEDUP_REMOVED lines=15> */
.L_x_300:
        /* <DEDUP_REMOVED lines=12> */
[----:B------:R-:W2:Y:S01]  /*01b0*/  LDG.E.64 R4, desc[UR6][R4.64] ;  /* 0x0000000604047981 */ /* 0x000ea2000c1e1b00 */
[----:B------:R-:W-:Y:S02]  /*01c0*/  VIADD R3, R37, 0x200 ;  /* 0x0000020025037836 */ /* 0x000fe40000000000 */
[----:B------:R-:W-:Y:S01]  /*01d0*/  IMAD.MOV.U32 R40, RZ, RZ, RZ ;  /* 0x000000ffff287224 */ /* 0x000fe200078e00ff */
[----:B--2---:R-:W-:-:S06]  /*01e0*/  DSETP.GT.AND P0, PT, R4, RZ, PT ;  /* 0x000000ff0400722a */ /* 0x004fcc0003f04000 */
[----:B------:R-:W-:-:S08]  /*01f0*/  SEL R41, RZ, 0x1, !P0 ;  /* 0x00000001ff297807 */ /* 0x000fd00004000000 */
.L_x_304:
[----:B------:R-:W-:Y:S05]  /*0200*/  BSYNC.RECONVERGENT B1 ;  /* 0x0000000000017941 */ /* 0x000fea0003800200 */
.L_x_303:
        /* <DEDUP_REMOVED lines=17> */
.L_x_309:
        /* <DEDUP_REMOVED lines=15> */
[----:B------:R-:W5:Y:S01]  /*0410*/  LDG.E.64 R34, desc[UR6][R4.64+0x7000] ;  /* 0x0070000604227981 */ /* 0x000f62000c1e1b00 */
[----:B------:R-:W-:-:S02]  /*0420*/  VIADD R42, R42, 0x10 ;  /* 0x000000102a2a7836 */ /* 0x000fc40000000000 */
[----:B------:R-:W-:Y:S01]  /*0430*/  VIADD R3, R3, 0x2000 ;  /* 0x0000200003037836 */ /* 0x000fe20000000000 */
        /* <DEDUP_REMOVED lines=8> */
[----:B------:R-:W-:Y:S02]  /*04c0*/  SEL R7, RZ, 0x1, !P2 ;  /* 0x00000001ff077807 */ /* 0x000fe40005000000 */
[----:B------:R-:W-:Y:S01]  /*04d0*/  SEL R8, RZ, 0x1, !P3 ;  /* 0x00000001ff087807 */ /* 0x000fe20005800000 */
[----:B------:R-:W-:-:S03]  /*04e0*/  DSETP.GT.AND P6, PT, R14, RZ, PT ;  /* 0x000000ff0e00722a */ /* 0x000fc60003fc4000 */
        /* <DEDUP_REMOVED lines=27> */
[----:B------:R-:W-:Y:S02]  /*06a0*/  SEL R7, RZ, 0x1, !P6 ;  /* 0x00000001ff077807 */ /* 0x000fe40007000000 */
[----:B------:R-:W-:Y:S02]  /*06b0*/  IADD3.X R40, PT, PT, RZ, R40, RZ, P4, P5 ;  /* 0x00000028ff287210 */ /* 0x000fe400027ea4ff */
[----:B------:R-:W-:Y:S02]  /*06c0*/  IADD3 R7, P4, P5, R7, R8, R6 ;  /* 0x0000000807077210 */ /* 0x000fe40007d9e006 */
[----:B------:R-:W-:Y:S01]  /*06d0*/  SEL R6, RZ, 0x1, !P1 ;  /* 0x00000001ff067807 */ /* 0x000fe20004800000 */
[----:B------:R-:W-:Y:S01]  /*06e0*/  DSETP.GT.AND P6, PT, R34, RZ, PT ;  /* 0x000000ff2200722a */ /* 0x000fe20003fc4000 */
[----:B------:R-:W-:-:S02]  /*06f0*/  ISETP.NE.AND P1, PT, R42, RZ, PT ;  /* 0x000000ff2a00720c */ /* 0x000fc40003f25270 */
[----:B------:R-:W-:-:S03]  /*0700*/  IADD3.X R40, PT, PT, RZ, R40, RZ, P3, P2 ;  /* 0x00000028ff287210 */ /* 0x000fc60001fe44ff */
[----:B------:R-:W-:Y:S02]  /*0710*/  SEL R41, RZ, 0x1, !P6 ;  /* 0x00000001ff297807 */ /* 0x000fe40007000000 */
[----:B------:R-:W-:Y:S02]  /*0720*/  IADD3 R4, P6, PT, R4, 0x10000, RZ ;  /* 0x0001000004047810 */ /* 0x000fe40007fde0ff */
[----:B------:R-:W-:Y:S02]  /*0730*/  IADD3 R41, P2, P3, R41, R7, R6 ;  /* 0x0000000729297210 */ /* 0x000fe40007b5e006 */
[----:B------:R-:W-:Y:S01]  /*0740*/  IADD3.X R40, PT, PT, RZ, R40, RZ, P4, P5 ;  /* 0x00000028ff287210 */ /* 0x000fe200027ea4ff */
[----:B------:R-:W-:-:S03]  /*0750*/  IMAD.X R5, RZ, RZ, R5, P6 ;  /* 0x000000ffff057224 */ /* 0x000fc600030e0605 */
[----:B------:R-:W-:Y:S01]  /*0760*/  IADD3.X R40, PT, PT, RZ, R40, RZ, P2, P3 ;  /* 0x00000028ff287210 */ /* 0x000fe200017e64ff */
[----:B------:R-:W-:Y:S06]  /*0770*/  @P1 BRA `(.L_x_309) ;  /* 0xfffffff800e81947 */ /* 0x000fec000383ffff */
.L_x_308:
[----:B------:R-:W-:Y:S05]  /*0780*/  BSYNC.RECONVERGENT B2 ;  /* 0x0000000000027941 */ /* 0x000fea0003800200 */
.L_x_307:
        /* <DEDUP_REMOVED lines=11> */
[----:B------:R-:W5:Y:S04]  /*0840*/  LDG.E.64 R16, desc[UR6][R8.64+0x4000] ;  /* 0x0040000608107981 */ /* 0x000f68000c1e1b00 */
[----:B------:R-:W5:Y:S04]  /*0850*/  LDG.E.64 R14, desc[UR6][R8.64+0x3000] ;  /* 0x00300006080e7981 */ /* 0x000f68000c1e1b00 */
[----:B------:R-:W5:Y:S04]  /*0860*/  LDG.E.64 R18, desc[UR6][R8.64+0x5000] ;  /* 0x0050000608127981 */ /* 0x000f68000c1e1b00 */
[----:B------:R-:W5:Y:S04]  /*0870*/  LDG.E.64 R4, desc[UR6][R8.64+0x6000] ;  /* 0x0060000608047981 */ /* 0x000f68000c1e1b00 */
[----:B------:R0:W5:Y:S01]  /*0880*/  LDG.E.64 R6, desc[UR6][R8.64+0x7000] ;  /* 0x0070000608067981 */ /* 0x000162000c1e1b00 */
[----:B------:R-:W-:Y:S01]  /*0890*/  VIADD R3, R3, 0x1000 ;  /* 0x0000100003037836 */ /* 0x000fe20000000000 */
[----:B--2---:R-:W-:-:S02]  /*08a0*/  DSETP.GT.AND P1, PT, R20, RZ, PT ;  /* 0x000000ff1400722a */ /* 0x004fc40003f24000 */
[----:B---3--:R-:W-:-:S04]  /*08b0*/  DSETP.GT.AND P2, PT, R10, RZ, PT ;  /* 0x000000ff0a00722a */ /* 0x008fc80003f44000 */
[----:B------:R-:W-:Y:S01]  /*08c0*/  SEL R11, RZ, 0x1, !P1 ;  /* 0x00000001ff0b7807 */ /* 0x000fe20004800000 */
[----:B----4-:R-:W-:Y:S01]  /*08d0*/  DSETP.GT.AND P3, PT, R12, RZ, PT ;  /* 0x000000ff0c00722a */ /* 0x010fe20003f64000 */
[----:B------:R-:W-:Y:S01]  /*08e0*/  SEL R10, RZ, 0x1, !P2 ;  /* 0x00000001ff0a7807 */ /* 0x000fe20005000000 */
[----:B-----5:R-:W-:-:S03]  /*08f0*/  DSETP.GT.AND P6, PT, R16, RZ, PT ;  /* 0x000000ff1000722a */ /* 0x020fc60003fc4000 */
[----:B------:R-:W-:Y:S01]  /*0900*/  IADD3 R41, P2, P1, R10, R41, R11 ;  /* 0x000000290a297210 */ /* 0x000fe2000795e00b */
[----:B------:R-:W-:Y:S01]  /*0910*/  DSETP.GT.AND P4, PT, R14, RZ, PT ;  /* 0x000000ff0e00722a */ /* 0x000fe20003f84000 */
[----:B------:R-:W-:Y:S01]  /*0920*/  SEL R11, RZ, 0x1, !P3 ;  /* 0x00000001ff0b7807 */ /* 0x000fe20005800000 */
[----:B------:R-:W-:Y:S01]  /*0930*/  DSETP.GT.AND P3, PT, R18, RZ, PT ;  /* 0x000000ff1200722a */ /* 0x000fe20003f64000 */
[----:B0-----:R-:W-:-:S03]  /*0940*/  SEL R8, RZ, 0x1, !P6 ;  /* 0x00000001ff087807 */ /* 0x001fc60007000000 */
[----:B------:R-:W-:Y:S01]  /*0950*/  SEL R10, RZ, 0x1, !P4 ;  /* 0x00000001ff0a7807 */ /* 0x000fe20006000000 */
[----:B------:R-:W-:Y:S01]  /*0960*/  DSETP.GT.AND P6, PT, R4, RZ, PT ;  /* 0x000000ff0400722a */ /* 0x000fe20003fc4000 */
[----:B------:R-:W-:Y:S01]  /*0970*/  SEL R5, RZ, 0x1, !P3 ;  /* 0x00000001ff057807 */ /* 0x000fe20005800000 */
[----:B------:R-:W-:Y:S01]  /*0980*/  DSETP.GT.AND P3, PT, R6, RZ, PT ;  /* 0x000000ff0600722a */ /* 0x000fe20003f64000 */
[----:B------:R-:W-:Y:S02]  /*0990*/  IADD3 R9, P4, P5, R10, R41, R11 ;  /* 0x000000290a097210 */ /* 0x000fe40007d9e00b */
[----:B------:R-:W-:Y:S02]  /*09a0*/  IADD3.X R40, PT, PT, RZ, R40, RZ, P2, P1 ;  /* 0x00000028ff287210 */ /* 0x000fe400017e24ff */
[----:B------:R-:W-:Y:S02]  /*09b0*/  IADD3 R5, P1, P2, R5, R9, R8 ;  /* 0x0000000905057210 */ /* 0x000fe40007a3e008 */
[----:B------:R-:W-:-:S02]  /*09c0*/  SEL R4, RZ, 0x1, !P6 ;  /* 0x00000001ff047807 */ /* 0x000fc40007000000 */
[----:B------:R-:W-:Y:S02]  /*09d0*/  SEL R41, RZ, 0x1, !P3 ;  /* 0x00000001ff297807 */ /* 0x000fe40005800000 */
[----:B------:R-:W-:Y:S02]  /*09e0*/  IADD3.X R40, PT, PT, RZ, R40, RZ, P4, P5 ;  /* 0x00000028ff287210 */ /* 0x000fe400027ea4ff */
[----:B------:R-:W-:Y:S02]  /*09f0*/  IADD3 R41, P3, P4, R41, R5, R4 ;  /* 0x0000000529297210 */ /* 0x000fe40007c7e004 */
[----:B------:R-:W-:-:S04]  /*0a00*/  IADD3.X R40, PT, PT, RZ, R40, RZ, P1, P2 ;  /* 0x00000028ff287210 */ /* 0x000fc80000fe44ff */
[----:B------:R-:W-:-:S07]  /*0a10*/  IADD3.X R40, PT, PT, RZ, R40, RZ, P3, P4 ;  /* 0x00000028ff287210 */ /* 0x000fce0001fe84ff */
.L_x_311:
[----:B------:R-:W-:Y:S05]  /*0a20*/  BSYNC.RECONVERGENT B2 ;  /* 0x0000000000027941 */ /* 0x000fea0003800200 */
.L_x_310:
        /* <DEDUP_REMOVED lines=25> */
.L_x_313:
[----:B------:R-:W-:Y:S05]  /*0bc0*/  BSYNC.RECONVERGENT B2 ;  /* 0x0000000000027941 */ /* 0x000fea0003800200 */
.L_x_312:
[----:B------:R-:W-:Y:S05]  /*0bd0*/  @!P0 BRA `(.L_x_306) ;  /* 0x0000000000308947 */ /* 0x000fea0003800000 */
[----:B------:R-:W0:Y:S01]  /*0be0*/  LDC.64 R6, c[0x0][0x380] ;  /* 0x0000e000ff067b82 */ /* 0x000e220000000a00 */
[----:B------:R-:W-:-:S07]  /*0bf0*/  IMAD.MOV R8, RZ, RZ, -R36 ;  /* 0x000000ffff087224 */ /* 0x000fce00078e0a24 */
.L_x_314:
[----:B0-----:R-:W-:-:S06]  /*0c00*/  IMAD.WIDE R4, R3, 0x8, R6 ;  /* 0x0000000803047825 */ /* 0x001fcc00078e0206 */
        /* <DEDUP_REMOVED lines=9> */
.L_x_306:
[----:B------:R-:W-:Y:S05]  /*0ca0*/  BSYNC.RECONVERGENT B1 ;  /* 0x0000000000017941 */ /* 0x000fea0003800200 */
.L_x_305:
[----:B------:R-:W-:-:S04]  /*0cb0*/  ISETP.GE.U32.AND P0, PT, R2, 0x200, PT ;  /* 0x000002000200780c */ /* 0x000fc80003f06070 */
[----:B------:R-:W-:-:S13]  /*0cc0*/  ISETP.GE.U32.AND.EX P0, PT, R0, RZ, PT, P0 ;  /* 0x000000ff0000720c */ /* 0x000fda0003f06100 */
[----:B------:R-:W-:Y:S05]  /*0cd0*/  @!P0 BRA `(.L_x_315) ;  /* 0x0000000400308947 */ /* 0x000fea0003800000 */
[----:B------:R-:W0:Y:S01]  /*0ce0*/  S2R R6, SR_LANEID ;  /* 0x0000000000067919 */ /* 0x000e220000000000 */
[----:B------:R-:W-:Y:S01]  /*0cf0*/  ISETP.NE.AND P5, PT, R37, RZ, PT ;  /* 0x000000ff2500720c */ /* 0x000fe20003fa5270 */
        /* <DEDUP_REMOVED lines=28> */
[----:B------:R-:W-:Y:S02]  /*0ec0*/  @!P1 MOV R3, 0x400 ;  /* 0x0000040000039802 */ /* 0x000fe40000000f00 */
[----:B-1----:R-:W-:Y:S01]  /*0ed0*/  SEL R2, R2, RZ, !P0 ;  /* 0x000000ff02027207 */ /* 0x002fe20004000000 */
[----:B------:R-:W0:Y:S01]  /*0ee0*/  SHFL.DOWN PT, R0, R7, 0x10, 0x1f ;  /* 0x0a001f0007007f89 */ /* 0x000e2200000e0000 */
[----:B------:R-:W-:-:S03]  /*0ef0*/  ISETP.GT.AND P0, PT, R6, 0xf, PT ;  /* 0x0000000f0600780c */ /* 0x000fc60003f04270 */
[----:B------:R-:W-:-:S05]  /*0f00*/  IMAD.X R9, R2, 0x1, R5, P2 ;  /* 0x0000000102097824 */ /* 0x000fca00010e0605 */
[----:B------:R-:W1:Y:S01]  /*0f10*/  SHFL.DOWN PT, R2, R9, 0x10, 0x1f ;  /* 0x0a001f0009027f89 */ /* 0x000e6200000e0000 */
[----:B--2---:R-:W-:Y:S02]  /*0f20*/  @!P1 LEA R5, R4, R3, 0x18 ;  /* 0x0000000304059211 */ /* 0x004fe400078ec0ff */
[----:B0-----:R-:W-:Y:S02]  /*0f30*/  SEL R6, R0, RZ, !P0 ;  /* 0x000000ff00067207 */ /* 0x001fe40004000000 */
[----:B------:R-:W-:Y:S02]  /*0f40*/  @!P1 SHF.R.U32.HI R0, RZ, 0x2, R37 ;  /* 0x00000002ff009819 */ /* 0x000fe40000011625 */
[----:B------:R-:W-:Y:S02]  /*0f50*/  IADD3 R4, P2, PT, R6, R7, RZ ;  /* 0x0000000706047210 */ /* 0x000fe40007f5e0ff */
[----:B------:R-:W-:Y:S02]  /*0f60*/  @!P1 LOP3.LUT R0, R0, 0xf8, RZ, 0xc0, !PT ;  /* 0x000000f800009812 */ /* 0x000fe400078ec0ff */
[----:B-1----:R-:W-:-:S03]  /*0f70*/  SEL R2, R2, RZ, !P0 ;  /* 0x000000ff02027207 */ /* 0x002fc60004000000 */
[----:B------:R-:W-:Y:S02]  /*0f80*/  @!P1 IMAD.IADD R5, R0, 0x1, R5 ;  /* 0x0000000100059824 */ /* 0x000fe400078e0205 */
[----:B------:R-:W-:Y:S02]  /*0f90*/  IMAD.X R3, R2, 0x1, R9, P2 ;  /* 0x0000000102037824 */ /* 0x000fe400010e0609 */
        /* <DEDUP_REMOVED lines=8> */
[----:B------:R-:W1:Y:S04]  /*1020*/  LDS.128 R32, [UR4+0x20] ;  /* 0x00002004ff207984 */ /* 0x000e680008000c00 */
[----:B------:R-:W0:Y:S04]  /*1030*/  LDS.128 R28, [UR4+0x30] ;  /* 0x00003004ff1c7984 */ /* 0x000e280008000c00 */
[----:B------:R-:W2:Y:S04]  /*1040*/  LDS.128 R24, [UR4+0x40] ;  /* 0x00004004ff187984 */ /* 0x000ea80008000c00 */
[----:B------:R-:W3:Y:S04]  /*1050*/  LDS.128 R20, [UR4+0x50] ;  /* 0x00005004ff147984 */ /* 0x000ee80008000c00 */
[----:B------:R-:W4:Y:S04]  /*1060*/  LDS.128 R16, [UR4+0x60] ;  /* 0x00006004ff107984 */ /* 0x000f280008000c00 */
[----:B------:R-:W5:Y:S04]  /*1070*/  LDS.128 R12, [UR4+0x70] ;  /* 0x00007004ff0c7984 */ /* 0x000f680008000c00 */
[----:B------:R-:W5:Y:S01]  /*1080*/  LDS.128 R8, [UR4+0x80] ;  /* 0x00008004ff087984 */ /* 0x000f620008000c00 */
[----:B-1----:R-:W-:-:S04]  /*1090*/  IADD3 R5, P0, P1, R32, R6, R4 ;  /* 0x0000000620057210 */ /* 0x002fc8000791e004 */
[----:B0-----:R-:W-:Y:S02]  /*10a0*/  IADD3 R5, P2, P3, R28, R5, R34 ;  /* 0x000000051c057210 */ /* 0x001fe40007b5e022 */
[----:B------:R-:W-:Y:S02]  /*10b0*/  IADD3.X R7, PT, PT, R33, R7, R3, P0, P1 ;  /* 0x0000000721077210 */ /* 0x000fe400007e2403 */
[----:B--2---:R-:W-:Y:S02]  /*10c0*/  IADD3 R3, P0, P1, R24, R5, R30 ;  /* 0x0000000518037210 */ /* 0x004fe4000791e01e */
[----:B------:R-:W-:Y:S02]  /*10d0*/  IADD3.X R29, PT, PT, R29, R7, R35, P2, P3 ;  /* 0x000000071d1d7210 */ /* 0x000fe400017e6423 */
[----:B---3--:R-:W-:Y:S02]  /*10e0*/  IADD3 R3, P2, P3, R20, R3, R26 ;  /* 0x0000000314037210 */ /* 0x008fe40007b5e01a */
[----:B------:R-:W-:-:S02]  /*10f0*/  IADD3.X R25, PT, PT, R25, R29, R31, P0, P1 ;  /* 0x0000001d19197210 */ /* 0x000fc400007e241f */
[----:B----4-:R-:W-:Y:S02]  /*1100*/  IADD3 R3, P0, P1, R16, R3, R22 ;  /* 0x0000000310037210 */ /* 0x010fe4000791e016 */
[----:B------:R-:W-:Y:S02]  /*1110*/  IADD3.X R21, PT, PT, R21, R25, R27, P2, P3 ;  /* 0x0000001915157210 */ /* 0x000fe400017e641b */
[----:B-----5:R-:W-:Y:S02]  /*1120*/  IADD3 R3, P2, P3, R12, R3, R18 ;  /* 0x000000030c037210 */ /* 0x020fe40007b5e012 */
[----:B------:R-:W-:Y:S02]  /*1130*/  IADD3.X R17, PT, PT, R17, R21, R23, P0, P1 ;  /* 0x0000001511117210 */ /* 0x000fe400007e2417 */
[----:B------:R-:W-:Y:S02]  /*1140*/  IADD3 R3, P0, P1, R8, R3, R14 ;  /* 0x0000000308037210 */ /* 0x000fe4000791e00e */
[----:B------:R-:W-:-:S02]  /*1150*/  IADD3.X R13, PT, PT, R13, R17, R19, P2, P3 ;  /* 0x000000110d0d7210 */ /* 0x000fc400017e6413 */
[----:B------:R-:W-:Y:S02]  /*1160*/  IADD3 R4, P2, PT, R3, R10, RZ ;  /* 0x0000000a03047210 */ /* 0x000fe40007f5e0ff */
[----:B------:R-:W-:-:S05]  /*1170*/  IADD3.X R3, PT, PT, R9, R13, R15, P0, P1 ;  /* 0x0000000d09037210 */ /* 0x000fca00007e240f */
[----:B------:R-:W-:Y:S01]  /*1180*/  IMAD.X R3, R3, 0x1, R11, P2 ;  /* 0x0000000103037824 */ /* 0x000fe200010e060b */
[----:B------:R-:W-:Y:S06]  /*1190*/  BRA `(.L_x_316) ;  /* 0x0000001c00ac7947 */ /* 0x000fec0003800000 */
.L_x_315:
[C---:B------:R-:W-:Y:S01]  /*11a0*/  LOP3.LUT R3, R37.reuse, 0x3e0, RZ, 0xc0, !PT ;  /* 0x000003e025037812 */ /* 0x040fe200078ec0ff */
[----:B------:R-:W0:Y:S01]  /*11b0*/  S2R R12, SR_LANEID ;  /* 0x00000000000c7919 */ /* 0x000e220000000000 */
[----:B------:R-:W-:-:S03]  /*11c0*/  ISETP.NE.AND P5, PT, R37, RZ, PT ;  /* 0x000000ff2500720c */ /* 0x000fc60003fa5270 */
[----:B------:R-:W-:Y:S01]  /*11d0*/  VIADD R5, R3, 0x20 ;  /* 0x0000002003057836 */ /* 0x000fe20000000000 */
[----:B------:R-:W-:-:S04]  /*11e0*/  LOP3.LUT R3, RZ, R3, RZ, 0x33, !PT ;  /* 0x00000003ff037212 */ /* 0x000fc800078e33ff */
[----:B------:R-:W-:Y:S01]  /*11f0*/  ISETP.GT.U32.AND P0, PT, R5, R2, PT ;  /* 0x000000020500720c */ /* 0x000fe20003f04070 */
[----:B------:R-:W-:-:S05]  /*1200*/  IMAD.IADD R3, R3, 0x1, R2 ;  /* 0x0000000103037824 */ /* 0x000fca00078e0202 */
[----:B------:R-:W-:-:S05]  /*1210*/  SEL R5, R3, 0x1f, P0 ;  /* 0x0000001f03057807 */ /* 0x000fca0000000000 */
[----:B------:R-:W1:Y:S04]  /*1220*/  SHFL.DOWN PT, R3, R41, 0x1, R5 ;  /* 0x0820000029037989 */ /* 0x000e6800000e0005 */
[----:B------:R-:W2:Y:S01]  /*1230*/  SHFL.DOWN PT, R4, R40, 0x1, R5 ;  /* 0x0820000028047989 */ /* 0x000ea200000e0005 */
[C---:B0-----:R-:W-:Y:S01]  /*1240*/  ISETP.GE.AND P0, PT, R12.reuse, R5, PT ;  /* 0x000000050c00720c */ /* 0x041fe20003f06270 */
[C---:B------:R-:W-:Y:S01]  /*1250*/  VIADD R6, R12.reuse, 0x2 ;  /* 0x000000020c067836 */ /* 0x040fe20000000000 */
[----:B------:R-:W-:Y:S02]  /*1260*/  ISETP.NE.AND P2, PT, R12, RZ, PT ;  /* 0x000000ff0c00720c */ /* 0x000fe40003f45270 */
[----:B-1----:R-:W-:-:S11]  /*1270*/  SEL R10, R3, RZ, !P0 ;  /* 0x000000ff030a7207 */ /* 0x002fd60004000000 */
[----:B------:R-:W0:Y:S01]  /*1280*/  @!P2 S2R R11, SR_CgaCtaId ;  /* 0x00000000000ba919 */ /* 0x000e220000008800 */
[----:B--2---:R-:W-:Y:S02]  /*1290*/  SEL R9, R4, RZ, !P0 ;  /* 0x000000ff04097207 */ /* 0x004fe40004000000 */
[----:B------:R-:W-:-:S05]  /*12a0*/  IADD3 R10, P0, PT, R41, R10, RZ ;  /* 0x0000000a290a7210 */ /* 0x000fca0007f1e0ff */
[----:B------:R-:W-:Y:S01]  /*12b0*/  IMAD.X R9, R40, 0x1, R9, P0 ;  /* 0x0000000128097824 */ /* 0x000fe200000e0609 */
[----:B------:R-:W1:Y:S01]  /*12c0*/  SHFL.DOWN PT, R3, R10, 0x2, R5 ;  /* 0x084000000a037989 */ /* 0x000e6200000e0005 */
[----:B------:R-:W-:Y:S01]  /*12d0*/  ISETP.GT.AND P0, PT, R6, R5, PT ;  /* 0x000000050600720c */ /* 0x000fe20003f04270 */
[----:B------:R-:W-:Y:S02]  /*12e0*/  VIADD R6, R12, 0x4 ;  /* 0x000000040c067836 */ /* 0x000fe40000000000 */
[----:B------:R-:W2:Y:S01]  /*12f0*/  SHFL.DOWN PT, R4, R9, 0x2, R5 ;  /* 0x0840000009047989 */ /* 0x000ea200000e0005 */
[----:B-1----:R-:W-:-:S04]  /*1300*/  SEL R3, R3, RZ, !P0 ;  /* 0x000000ff03037207 */ /* 0x002fc80004000000 */
[----:B------:R-:W-:Y:S02]  /*1310*/  IADD3 R8, P1, PT, R3, R10, RZ ;  /* 0x0000000a03087210 */ /* 0x000fe40007f3e0ff */
[----:B--2---:R-:W-:Y:S02]  /*1320*/  SEL R4, R4, RZ, !P0 ;  /* 0x000000ff04047207 */ /* 0x004fe40004000000 */
[----:B------:R-:W-:Y:S01]  /*1330*/  ISETP.GT.AND P0, PT, R6, R5, PT ;  /* 0x000000050600720c */ /* 0x000fe20003f04270 */
[----:B------:R-:W1:Y:S01]  /*1340*/  SHFL.DOWN PT, R3, R8, 0x4, R5 ;  /* 0x0880000008037989 */ /* 0x000e6200000e0005 */
[----:B------:R-:W-:Y:S02]  /*1350*/  VIADD R6, R12, 0x8 ;  /* 0x000000080c067836 */ /* 0x000fe40000000000 */
[----:B------:R-:W-:-:S05]  /*1360*/  IMAD.X R7, R4, 0x1, R9, P1 ;  /* 0x0000000104077824 */ /* 0x000fca00008e0609 */
[----:B------:R-:W2:Y:S01]  /*1370*/  SHFL.DOWN PT, R4, R7, 0x4, R5 ;  /* 0x0880000007047989 */ /* 0x000ea200000e0005 */
[----:B-1----:R-:W-:-:S04]  /*1380*/  SEL R3, R3, RZ, !P0 ;  /* 0x000000ff03037207 */ /* 0x002fc80004000000 */
[----:B------:R-:W-:Y:S02]  /*1390*/  IADD3 R10, P1, PT, R3, R8, RZ ;  /* 0x00000008030a7210 */ /* 0x000fe40007f3e0ff */
[----:B--2---:R-:W-:-:S03]  /*13a0*/  SEL R4, R4, RZ, !P0 ;  /* 0x000000ff04047207 */ /* 0x004fc60004000000 */
[----:B------:R-:W1:Y:S01]  /*13b0*/  SHFL.DOWN PT, R3, R10, 0x8, R5 ;  /* 0x090000000a037989 */ /* 0x000e6200000e0005 */
[----:B------:R-:W-:Y:S01]  /*13c0*/  ISETP.GT.AND P0, PT, R6, R5, PT ;  /* 0x000000050600720c */ /* 0x000fe20003f04270 */
[----:B------:R-:W-:-:S05]  /*13d0*/  IMAD.X R9, R4, 0x1, R7, P1 ;  /* 0x0000000104097824 */ /* 0x000fca00008e0607 */
[----:B------:R-:W2:Y:S01]  /*13e0*/  SHFL.DOWN PT, R4, R9, 0x8, R5 ;  /* 0x0900000009047989 */ /* 0x000ea200000e0005 */
[----:B-1----:R-:W-:-:S04]  /*13f0*/  SEL R3, R3, RZ, !P0 ;  /* 0x000000ff03037207 */ /* 0x002fc80004000000 */
[----:B------:R-:W-:Y:S02]  /*1400*/  IADD3 R8, P1, PT, R3, R10, RZ ;  /* 0x0000000a03087210 */ /* 0x000fe40007f3e0ff */
[----:B--2---:R-:W-:-:S03]  /*1410*/  SEL R4, R4, RZ, !P0 ;  /* 0x000000ff04047207 */ /* 0x004fc60004000000 */
[----:B------:R-:W1:Y:S02]  /*1420*/  SHFL.DOWN PT, R3, R8, 0x10, R5 ;  /* 0x0a00000008037989 */ /* 0x000e6400000e0005 */
[----:B------:R-:W-:Y:S01]  /*1430*/  IMAD.X R7, R4, 0x1, R9, P1 ;  /* 0x0000000104077824 */ /* 0x000fe200008e0609 */
[----:B------:R-:W-:Y:S01]  /*1440*/  @!P2 SHF.R.U32.HI R9, RZ, 0x2, R37 ;  /* 0x00000002ff09a819 */ /* 0x000fe20000011625 */
[----:B------:R-:W-:-:S03]  /*1450*/  VIADD R4, R12, 0x10 ;  /* 0x000000100c047836 */ /* 0x000fc60000000000 */
[----:B------:R-:W2:Y:S01]  /*1460*/  SHFL.DOWN PT, R6, R7, 0x10, R5 ;  /* 0x0a00000007067989 */ /* 0x000ea200000e0005 */
[----:B------:R-:W-:Y:S02]  /*1470*/  @!P2 LOP3.LUT R9, R9, 0xf8, RZ, 0xc0, !PT ;  /* 0x000000f80909a812 */ /* 0x000fe400078ec0ff */
[----:B------:R-:W-:Y:S02]  /*1480*/  ISETP.GT.AND P0, PT, R4, R5, PT ;  /* 0x000000050400720c */ /* 0x000fe40003f04270 */
[----:B------:R-:W-:-:S04]  /*1490*/  @!P2 MOV R4, 0x400 ;  /* 0x000004000004a802 */ /* 0x000fc80000000f00 */
[----:B0-----:R-:W-:-:S05]  /*14a0*/  @!P2 LEA R10, R11, R4, 0x18 ;  /* 0x000000040b0aa211 */ /* 0x001fca00078ec0ff */
[----:B------:R-:W-:Y:S01]  /*14b0*/  @!P2 IMAD.IADD R9, R9, 0x1, R10 ;  /* 0x000000010909a824 */ /* 0x000fe200078e020a */
[----:B-1----:R-:W-:-:S04]  /*14c0*/  SEL R3, R3, RZ, !P0 ;  /* 0x000000ff03037207 */ /* 0x002fc80004000000 */
[----:B------:R-:W-:Y:S02]  /*14d0*/  IADD3 R4, P1, PT, R3, R8, RZ ;  /* 0x0000000803047210 */ /* 0x000fe40007f3e0ff */
[----:B--2---:R-:W-:-:S05]  /*14e0*/  SEL R6, R6, RZ, !P0 ;  /* 0x000000ff06067207 */ /* 0x004fca0004000000 */
[----:B------:R-:W-:-:S04]  /*14f0*/  IMAD.X R3, R6, 0x1, R7, P1 ;  /* 0x0000000106037824 */ /* 0x000fc800008e0607 */
[----:B------:R-:W-:-:S05]  /*1500*/  @!P2 IMAD.MOV.U32 R5, RZ, RZ, R3 ;  /* 0x000000ffff05a224 */ /* 0x000fca00078e0003 */
[----:B------:R0:W-:Y:S01]  /*1510*/  @!P2 STS.64 [R9+0x10], R4 ;  /* 0x000010040900a388 */ /* 0x0001e20000000a00 */
[----:B------:R-:W-:Y:S06]  /*1520*/  BAR.SYNC.DEFER_BLOCKING 0x0 ;  /* 0x0000000000007b1d */ /* 0x000fec0000010000 */
[----:B------:R-:W-:Y:S05]  /*1530*/  @P5 BRA `(.L_x_316) ;  /* 0x0000001800c45947 */ /* 0x000fea0003800000 */
[----:B------:R-:W1:Y:S01]  /*1540*/  S2UR UR5, SR_CgaCtaId ;  /* 0x00000000000579c3 */ /* 0x000e620000008800 */
[----:B------:R-:W-:Y:S01]  /*1550*/  UMOV UR4, 0x400 ;  /* 0x0000040000047882 */ /* 0x000fe20000000000 */
[C---:B------:R-:W-:Y:S02]  /*1560*/  ISETP.GT.U32.AND P0, PT, R2.reuse, 0x20, PT ;  /* 0x000000200200780c */ /* 0x040fe40003f04070 */
[----:B------:R-:W-:Y:S02]  /*1570*/  ISETP.GT.U32.AND P1, PT, R2, 0x40, PT ;  /* 0x000000400200780c */ /* 0x000fe40003f24070 */
[----:B------:R-:W-:Y:S02]  /*1580*/  ISETP.GT.U32.AND.EX P0, PT, R0, RZ, PT, P0 ;  /* 0x000000ff0000720c */ /* 0x000fe40003f04100 */
[----:B------:R-:W-:Y:S02]  /*1590*/  ISETP.GT.U32.AND P2, PT, R2, 0x60, PT ;  /* 0x000000600200780c */ /* 0x000fe40003f44070 */
[----:B------:R-:W-:-:S02]  /*15a0*/  ISETP.GT.U32.AND.EX P1, PT, R0, RZ, PT, P1 ;  /* 0x000000ff0000720c */ /* 0x000fc40003f24110 */
[----:B------:R-:W-:-:S04]  /*15b0*/  ISETP.GT.U32.AND P6, PT, R2, 0x140, PT ;  /* 0x000001400200780c */ /* 0x000fc80003fc4070 */
[----:B------:R-:W-:Y:S01]  /*15c0*/  ISETP.GT.U32.AND.EX P6, PT, R0, RZ, PT, P6 ;  /* 0x000000ff0000720c */ /* 0x000fe20003fc4160 */
[----:B-1----:R-:W-:-:S09]  /*15d0*/  ULEA UR4, UR5, UR4, 0x18 ;  /* 0x0000000405047291 */ /* 0x002fd2000f8ec0ff */
[----:B------:R-:W1:Y:S04]  /*15e0*/  LDS.64 R6, [UR4+0x18] ;  /* 0x00001804ff067984 */ /* 0x000e680008000a00 */
[----:B------:R-:W2:Y:S04]  /*15f0*/  LDS.128 R20, [UR4+0x20] ;  /* 0x00002004ff147984 */ /* 0x000ea80008000c00 */
[----:B------:R-:W3:Y:S04]  /*1600*/  LDS.128 R16, [UR4+0x30] ;  /* 0x00003004ff107984 */ /* 0x000ee80008000c00 */
[----:B0-----:R-:W0:Y:S04]  /*1610*/  LDS.128 R8, [UR4+0x40] ;  /* 0x00004004ff087984 */ /* 0x001e280008000c00 */
[----:B------:R-:W4:Y:S01]  /*1620*/  LDS.128 R12, [UR4+0x50] ;  /* 0x00005004ff0c7984 */ /* 0x000f220008000c00 */
[----:B-1----:R-:W-:-:S02]  /*1630*/  SEL R24, R6, RZ, P0 ;  /* 0x000000ff06187207 */ /* 0x002fc40000000000 */
[----:B------:R-:W-:Y:S02]  /*1640*/  SEL R28, R7, RZ, P0 ;  /* 0x000000ff071c7207 */ /* 0x000fe40000000000 */
[----:B------:R-:W-:Y:S02]  /*1650*/  ISETP.GT.U32.AND.EX P0, PT, R0, RZ, PT, P2 ;  /* 0x000000ff0000720c */ /* 0x000fe40003f04120 */
[----:B--2---:R-:W-:Y:S02]  /*1660*/  SEL R25, R20, RZ, P1 ;  /* 0x000000ff14197207 */ /* 0x004fe40000800000 */
[----:B------:R-:W-:Y:S02]  /*1670*/  SEL R6, R21, RZ, P1 ;  /* 0x000000ff15067207 */ /* 0x000fe40000800000 */
[----:B------:R-:W-:Y:S02]  /*1680*/  ISETP.GT.U32.AND P1, PT, R2, 0x80, PT ;  /* 0x000000800200780c */ /* 0x000fe40003f24070 */
[----:B------:R-:W-:-:S02]  /*1690*/  SEL R5, R22, RZ, P0 ;  /* 0x000000ff16057207 */ /* 0x000fc40000000000 */
[----:B------:R-:W-:Y:S02]  /*16a0*/  SEL R7, R23, RZ, P0 ;  /* 0x000000ff17077207 */ /* 0x000fe40000000000 */
[----:B------:R-:W-:Y:S01]  /*16b0*/  IADD3 R4, P2, P3, R25, R24, R4 ;  /* 0x0000001819047210 */ /* 0x000fe20007b5e004 */
[----:B------:R-:W-:Y:S01]  /*16c0*/  LDS.128 R20, [UR4+0x70] ;  /* 0x00007004ff147984 */ /* 0x000fe20008000c00 */
[----:B------:R-:W-:Y:S02]  /*16d0*/  ISETP.GT.U32.AND.EX P0, PT, R0, RZ, PT, P1 ;  /* 0x000000ff0000720c */ /* 0x000fe40003f04110 */
[----:B------:R-:W-:Y:S01]  /*16e0*/  ISETP.GT.U32.AND P1, PT, R2, 0xa0, PT ;  /* 0x000000a00200780c */ /* 0x000fe20003f24070 */
[----:B------:R-:W1:Y:S01]  /*16f0*/  LDS.128 R24, [UR4+0x60] ;  /* 0x00006004ff187984 */ /* 0x000e620008000c00 */
[----:B------:R-:W-:Y:S02]  /*1700*/  IADD3.X R6, PT, PT, R6, R28, R3, P2, P3 ;  /* 0x0000001c06067210 */ /* 0x000fe400017e6403 */
[----:B---3--:R-:W-:-:S02]  /*1710*/  SEL R28, R16, RZ, P0 ;  /* 0x000000ff101c7207 */ /* 0x008fc40000000000 */
[----:B------:R-:W-:Y:S02]  /*1720*/  SEL R16, R17, RZ, P0 ;  /* 0x000000ff11107207 */ /* 0x000fe40000000000 */
[----:B------:R-:W-:Y:S02]  /*1730*/  ISETP.GT.U32.AND.EX P0, PT, R0, RZ, PT, P1 ;  /* 0x000000ff0000720c */ /* 0x000fe40003f04110 */
[----:B------:R-:W-:Y:S02]  /*1740*/  IADD3 R28, P2, P3, R28, R4, R5 ;  /* 0x000000041c1c7210 */ /* 0x000fe40007b5e005 */
[----:B------:R-:W-:Y:S02]  /*1750*/  SEL R3, R18, RZ, P0 ;  /* 0x000000ff12037207 */ /* 0x000fe40000000000 */
[----:B------:R-:W-:Y:S02]  /*1760*/  SEL R18, R19, RZ, P0 ;  /* 0x000000ff13127207 */ /* 0x000fe40000000000 */
[----:B------:R-:W-:-:S02]  /*1770*/  IADD3.X R19, PT, PT, R16, R6, R7, P2, P3 ;  /* 0x0000000610137210 */ /* 0x000fc400017e6407 */
[----:B------:R-:W2:Y:S01]  /*1780*/  LDS.128 R4, [UR4+0x80] ;  /* 0x00008004ff047984 */ /* 0x000ea20008000c00 */
[C---:B------:R-:W-:Y:S02]  /*1790*/  ISETP.GT.U32.AND P1, PT, R2.reuse, 0xc0, PT ;  /* 0x000000c00200780c */ /* 0x040fe40003f24070 */
[----:B------:R-:W-:Y:S02]  /*17a0*/  ISETP.GT.U32.AND P2, PT, R2, 0x100, PT ;  /* 0x000001000200780c */ /* 0x000fe40003f44070 */
[----:B------:R-:W-:Y:S02]  /*17b0*/  ISETP.GT.U32.AND.EX P0, PT, R0, RZ, PT, P1 ;  /* 0x000000ff0000720c */ /* 0x000fe40003f04110 */
[----:B------:R-:W-:Y:S02]  /*17c0*/  ISETP.GT.U32.AND P1, PT, R2, 0xe0, PT ;  /* 0x000000e00200780c */ /* 0x000fe40003f24070 */
[----:B0-----:R-:W-:Y:S02]  /*17d0*/  SEL R16, R8, RZ, P0 ;  /* 0x000000ff08107207 */ /* 0x001fe40000000000 */
[----:B------:R-:W-:-:S02]  /*17e0*/  SEL R17, R9, RZ, P0 ;  /* 0x000000ff09117207 */ /* 0x000fc40000000000 */
[C---:B------:R-:W-:Y:S02]  /*17f0*/  ISETP.GT.U32.AND.EX P0, PT, R0.reuse, RZ, PT, P1 ;  /* 0x000000ff0000720c */ /* 0x040fe40003f04110 */
[----:B------:R-:W-:Y:S02]  /*1800*/  ISETP.GT.U32.AND.EX P1, PT, R0, RZ, PT, P2 ;  /* 0x000000ff0000720c */ /* 0x000fe40003f24120 */
[----:B------:R-:W-:Y:S02]  /*1810*/  ISETP.GT.U32.AND P2, PT, R2, 0x120, PT ;  /* 0x000001200200780c */ /* 0x000fe40003f44070 */
[----:B------:R-:W-:Y:S02]  /*1820*/  IADD3 R16, P3, P4, R16, R28, R3 ;  /* 0x0000001c10107210 */ /* 0x000fe40007c7e003 */
[----:B------:R-:W-:Y:S02]  /*1830*/  SEL R3, R10, RZ, P0 ;  /* 0x000000ff0a037207 */ /* 0x000fe40000000000 */
[----:B------:R-:W-:-:S02]  /*1840*/  SEL R9, R11, RZ, P0 ;  /* 0x000000ff0b097207 */ /* 0x000fc40000000000 */
[----:B----4-:R-:W-:Y:S02]  /*1850*/  SEL R8, R12, RZ, P1 ;  /* 0x000000ff0c087207 */ /* 0x010fe40000800000 */
[----:B------:R-:W-:Y:S02]  /*1860*/  ISETP.GT.U32.AND.EX P0, PT, R0, RZ, PT, P2 ;  /* 0x000000ff0000720c */ /* 0x000fe40003f04120 */
[----:B------:R-:W-:Y:S02]  /*1870*/  SEL R10, R13, RZ, P1 ;  /* 0x000000ff0d0a7207 */ /* 0x000fe40000800000 */
[----:B------:R-:W-:Y:S02]  /*1880*/  IADD3.X R12, PT, PT, R17, R19, R18, P3, P4 ;  /* 0x00000013110c7210 */ /* 0x000fe40001fe8412 */
[----:B------:R-:W-:Y:S02]  /*1890*/  IADD3 R8, P1, P2, R8, R16, R3 ;  /* 0x0000001008087210 */ /* 0x000fe40007a3e003 */
[----:B------:R-:W-:-:S02]  /*18a0*/  SEL R11, R14, RZ, P0 ;  /* 0x000000ff0e0b7207 */ /* 0x000fc40000000000 */
[C---:B------:R-:W-:Y:S02]  /*18b0*/  ISETP.GT.U32.AND P4, PT, R2.reuse, 0x160, PT ;  /* 0x000001600200780c */ /* 0x040fe40003f84070 */
[----:B------:R-:W-:Y:S02]  /*18c0*/  SEL R14, R15, RZ, P0 ;  /* 0x000000ff0f0e7207 */ /* 0x000fe40000000000 */
[----:B------:R-:W-:Y:S02]  /*18d0*/  ISETP.GT.U32.AND P0, PT, R2, 0x180, PT ;  /* 0x000001800200780c */ /* 0x000fe40003f04070 */
[----:B------:R-:W-:Y:S02]  /*18e0*/  IADD3.X R10, PT, PT, R10, R12, R9, P1, P2 ;  /* 0x0000000c0a0a7210 */ /* 0x000fe40000fe4409 */
[C---:B------:R-:W-:Y:S02]  /*18f0*/  ISETP.GT.U32.AND P3, PT, R2.reuse, 0x1a0, PT ;  /* 0x000001a00200780c */ /* 0x040fe40003f64070 */
[----:B------:R-:W-:-:S02]  /*1900*/  ISETP.GT.U32.AND P1, PT, R2, 0x1c0, PT ;  /* 0x000001c00200780c */ /* 0x000fc40003f24070 */
[----:B------:R-:W-:Y:S02]  /*1910*/  ISETP.GT.U32.AND P2, PT, R2, 0x1e0, PT ;  /* 0x000001e00200780c */ /* 0x000fe40003f44070 */
[----:B------:R-:W-:Y:S02]  /*1920*/  ISETP.GT.U32.AND.EX P4, PT, R0, RZ, PT, P4 ;  /* 0x000000ff0000720c */ /* 0x000fe40003f84140 */
[----:B-1----:R-:W-:Y:S02]  /*1930*/  SEL R2, R24, RZ, P6 ;  /* 0x000000ff18027207 */ /* 0x002fe40003000000 */
[----:B------:R-:W-:Y:S02]  /*1940*/  ISETP.GT.U32.AND.EX P0, PT, R0, RZ, PT, P0 ;  /* 0x000000ff0000720c */ /* 0x000fe40003f04100 */
[----:B------:R-:W-:Y:S02]  /*1950*/  SEL R9, R25, RZ, P6 ;  /* 0x000000ff19097207 */ /* 0x000fe40003000000 */
[----:B------:R-:W-:-:S02]  /*1960*/  SEL R3, R26, RZ, P4 ;  /* 0x000000ff1a037207 */ /* 0x000fc40002000000 */
[----:B------:R-:W-:Y:S02]  /*1970*/  SEL R27, R27, RZ, P4 ;  /* 0x000000ff1b1b7207 */ /* 0x000fe40002000000 */
[----:B------:R-:W-:Y:S02]  /*1980*/  IADD3 R2, P6, P4, R2, R8, R11 ;  /* 0x0000000802027210 */ /* 0x000fe40007cde00b */
[----:B------:R-:W-:Y:S02]  /*1990*/  SEL R8, R20, RZ, P0 ;  /* 0x000000ff14087207 */ /* 0x000fe40000000000 */
[C---:B------:R-:W-:Y:S02]  /*19a0*/  ISETP.GT.U32.AND.EX P3, PT, R0.reuse, RZ, PT, P3 ;  /* 0x000000ff0000720c */ /* 0x040fe40003f64130 */
[----:B------:R-:W-:Y:S02]  /*19b0*/  ISETP.GT.U32.AND.EX P1, PT, R0, RZ, PT, P1 ;  /* 0x000000ff0000720c */ /* 0x000fe40003f24110 */
[----:B------:R-:W-:-:S02]  /*19c0*/  IADD3.X R9, PT, PT, R9, R10, R14, P6, P4 ;  /* 0x0000000a09097210 */ /* 0x000fc400037e840e */
[----:B------:R-:W-:Y:S02]  /*19d0*/  IADD3 R8, P6, P4, R8, R2, R3 ;  /* 0x0000000208087210 */ /* 0x000fe40007cde003 */
[----:B------:R-:W-:Y:S02]  /*19e0*/  SEL R2, R22, RZ, P3 ;  /* 0x000000ff16027207 */ /* 0x000fe40001800000 */
[----:B--2---:R-:W-:Y:S02]  /*19f0*/  SEL R3, R4, RZ, P1 ;  /* 0x000000ff04037207 */ /* 0x004fe40000800000 */
[----:B------:R-:W-:Y:S02]  /*1a00*/  ISETP.GT.U32.AND.EX P2, PT, R0, RZ, PT, P2 ;  /* 0x000000ff0000720c */ /* 0x000fe40003f44120 */
        /* <DEDUP_REMOVED lines=11> */
.L_x_302:
[----:B------:R-:W0:Y:S01]  /*1ac0*/  S2R R34, SR_TID.X ;  /* 0x0000000000227919 */ /* 0x000e220000002100 */
[----:B------:R-:W0:Y:S02]  /*1ad0*/  LDC.64 R4, c[0x0][0x380] ;  /* 0x0000e000ff047b82 */ /* 0x000e240000000a00 */
[----:B0-----:R-:W-:-:S05]  /*1ae0*/  IMAD.WIDE.U32 R4, R34, 0x8, R4 ;  /* 0x0000000822047825 */ /* 0x001fca00078e0004 */
[----:B------:R-:W2:Y:S04]  /*1af0*/  LDG.E.64 R6, desc[UR6][R4.64+0x1000] ;  /* 0x0010000604067981 */ /* 0x000ea8000c1e1b00 */
[----:B------:R-:W3:Y:S04]  /*1b00*/  LDG.E.64 R18, desc[UR6][R4.64] ;  /* 0x0000000604127981 */ /* 0x000ee8000c1e1b00 */
[----:B------:R-:W4:Y:S04]  /*1b10*/  LDG.E.64 R8, desc[UR6][R4.64+0x2000] ;  /* 0x0020000604087981 */ /* 0x000f28000c1e1b00 */
[----:B------:R-:W5:Y:S04]  /*1b20*/  LDG.E.64 R10, desc[UR6][R4.64+0x3000] ;  /* 0x00300006040a7981 */ /* 0x000f68000c1e1b00 */
[----:B------:R-:W5:Y:S04]  /*1b30*/  LDG.E.64 R12, desc[UR6][R4.64+0x4000] ;  /* 0x00400006040c7981 */ /* 0x000f68000c1e1b00 */
[----:B------:R-:W5:Y:S04]  /*1b40*/  LDG.E.64 R14, desc[UR6][R4.64+0x5000] ;  /* 0x00500006040e7981 */ /* 0x000f68000c1e1b00 */
[----:B------:R-:W5:Y:S01]  /*1b50*/  LDG.E.64 R16, desc[UR6][R4.64+0x6000] ;  /* 0x0060000604107981 */ /* 0x000f62000c1e1b00 */
[----:B------:R-:W-:-:S02]  /*1b60*/  IMAD.MOV.U32 R39, RZ, RZ, 0xe00 ;  /* 0x00000e00ff277424 */ /* 0x000fc400078e00ff */
[----:B------:R-:W-:Y:S01]  /*1b70*/  IMAD.MOV.U32 R37, RZ, RZ, RZ ;  /* 0x000000ffff257224 */ /* 0x000fe200078e00ff */
[----:B--2---:R-:W-:Y:S02]  /*1b80*/  DSETP.GT.AND P2, PT, R6, RZ, PT ;  /* 0x000000ff0600722a */ /* 0x004fe40003f44000 */
[----:B---3--:R-:W-:Y:S02]  /*1b90*/  DSETP.GT.AND P0, PT, R18, RZ, PT ;  /* 0x000000ff1200722a */ /* 0x008fe40003f04000 */
[----:B----4-:R-:W-:Y:S02]  /*1ba0*/  DSETP.GT.AND P3, PT, R8, RZ, PT ;  /* 0x000000ff0800722a */ /* 0x010fe40003f64000 */
[----:B------:R-:W-:Y:S02]  /*1bb0*/  SEL R3, RZ, 0x1, !P2 ;  /* 0x00000001ff037807 */ /* 0x000fe40005000000 */
[----:B------:R-:W-:Y:S01]  /*1bc0*/  SEL R6, RZ, 0x1, !P0 ;  /* 0x00000001ff067807 */ /* 0x000fe20004000000 */
[----:B-----5:R-:W-:Y:S01]  /*1bd0*/  DSETP.GT.AND P1, PT, R10, RZ, PT ;  /* 0x000000ff0a00722a */ /* 0x020fe20003f24000 */
[----:B------:R-:W-:Y:S01]  /*1be0*/  SEL R36, RZ, 0x1, !P3 ;  /* 0x00000001ff247807 */ /* 0x000fe20005800000 */
[----:B------:R-:W-:-:S03]  /*1bf0*/  DSETP.GT.AND P2, PT, R12, RZ, PT ;  /* 0x000000ff0c00722a */ /* 0x000fc60003f44000 */
[----:B------:R-:W-:Y:S01]  /*1c00*/  IADD3 R36, P3, P4, R36, R3, R6 ;  /* 0x0000000324247210 */ /* 0x000fe20007c7e006 */
[----:B------:R-:W-:Y:S01]  /*1c10*/  DSETP.GT.AND P0, PT, R14, RZ, PT ;  /* 0x000000ff0e00722a */ /* 0x000fe20003f04000 */
[----:B------:R-:W-:Y:S02]  /*1c20*/  SEL R6, RZ, 0x1, !P1 ;  /* 0x00000001ff067807 */ /* 0x000fe40004800000 */
[----:B------:R-:W-:Y:S02]  /*1c30*/  SEL R3, RZ, 0x1, !P2 ;  /* 0x00000001ff037807 */ /* 0x000fe40005000000 */
[----:B------:R-:W-:Y:S02]  /*1c40*/  IADD3 R8, P6, PT, R2, -0xe00, RZ ;  /* 0xfffff20002087810 */ /* 0x000fe40007fde0ff */
[----:B------:R-:W-:Y:S02]  /*1c50*/  IADD3 R36, P1, P2, R3, R36, R6 ;  /* 0x0000002403247210 */ /* 0x000fe40007a3e006 */
[----:B------:R-:W-:-:S02]  /*1c60*/  SEL R6, RZ, 0x1, !P0 ;  /* 0x00000001ff067807 */ /* 0x000fc40004000000 */
[----:B------:R-:W-:Y:S02]  /*1c70*/  ISETP.GE.U32.AND P0, PT, R8, 0xe00, PT ;  /* 0x00000e000800780c */ /* 0x000fe40003f06070 */
[----:B------:R-:W-:Y:S01]  /*1c80*/  IADD3.X R10, PT, PT, R0, -0x1, RZ, P6, !PT ;  /* 0xffffffff000a7810 */ /* 0x000fe200037fe4ff */
[----:B------:R-:W-:-:S03]  /*1c90*/  DSETP.GT.AND P5, PT, R16, RZ, PT ;  /* 0x000000ff1000722a */ /* 0x000fc60003fa4000 */
[----:B------:R-:W-:Y:S02]  /*1ca0*/  ISETP.GE.U32.AND.EX P0, PT, R10, RZ, PT, P0 ;  /* 0x000000ff0a00720c */ /* 0x000fe40003f06100 */
[----:B------:R-:W-:Y:S02]  /*1cb0*/  IADD3.X R35, PT, PT, RZ, RZ, RZ, P3, P4 ;  /* 0x000000ffff237210 */ /* 0x000fe40001fe84ff */
[----:B------:R-:W-:Y:S02]  /*1cc0*/  SEL R3, RZ, 0x1, !P5 ;  /* 0x00000001ff037807 */ /* 0x000fe40006800000 */
[----:B------:R-:W-:Y:S02]  /*1cd0*/  IADD3.X R35, PT, PT, RZ, R35, RZ, P1, P2 ;  /* 0x00000023ff237210 */ /* 0x000fe40000fe44ff */
[----:B------:R-:W-:-:S04]  /*1ce0*/  IADD3 R36, P3, P4, R3, R36, R6 ;  /* 0x0000002403247210 */ /* 0x000fc80007c7e006 */
[----:B------:R-:W-:Y:S01]  /*1cf0*/  IADD3.X R35, PT, PT, RZ, R35, RZ, P3, P4 ;  /* 0x00000023ff237210 */ /* 0x000fe20001fe84ff */
[----:B------:R-:W-:Y:S08]  /*1d00*/  @!P0 BRA `(.L_x_317) ;  /* 0x0000000000b48947 */ /* 0x000ff00003800000 */
[----:B------:R-:W0:Y:S01]  /*1d10*/  LDC.64 R2, c[0x0][0x398] ;  /* 0x0000e600ff027b82 */ /* 0x000e220000000a00 */
[----:B------:R-:W-:Y:S02]  /*1d20*/  IMAD.MOV.U32 R39, RZ, RZ, 0xe00 ;  /* 0x00000e00ff277424 */ /* 0x000fe400078e00ff */
[----:B------:R-:W-:-:S07]  /*1d30*/  IMAD.MOV.U32 R37, RZ, RZ, RZ ;  /* 0x000000ffff257224 */ /* 0x000fce00078e00ff */
.L_x_319:
        /* <DEDUP_REMOVED lines=9> */
[----:B0-----:R-:W-:Y:S01]  /*1dd0*/  IADD3 R11, P5, PT, -R39, R2, RZ ;  /* 0x00000002270b7210 */ /* 0x001fe20007fbe1ff */
        /* <DEDUP_REMOVED lines=12> */
[----:B------:R-:W-:Y:S01]  /*1ea0*/  IADD3 R36, P3, P4, R9, R36, R0 ;  /* 0x0000002409247210 */ /* 0x000fe20007c7e000 */
[----:B------:R-:W-:Y:S01]  /*1eb0*/  IMAD.MOV.U32 R0, RZ, RZ, R3 ;  /* 0x000000ffff007224 */ /* 0x000fe200078e0003 */
[----:B------:R-:W-:Y:S01]  /*1ec0*/  SEL R9, RZ, 0x1, !P6 ;  /* 0x00000001ff097807 */ /* 0x000fe20007000000 */
[----:B------:R-:W-:Y:S01]  /*1ed0*/  DSETP.GT.AND P6, PT, R6, RZ, PT ;  /* 0x000000ff0600722a */ /* 0x000fe20003fc4000 */
[----:B------:R-:W-:Y:S01]  /*1ee0*/  IADD3.X R35, PT, PT, RZ, R35, RZ, P3, P4 ;  /* 0x00000023ff237210 */ /* 0x000fe20001fe84ff */
[----:B------:R-:W-:Y:S01]  /*1ef0*/  IMAD.X R6, R0, 0x1, ~R37, P5 ;  /* 0x0000000100067824 */ /* 0x000fe200028e0e25 */
[----:B------:R-:W-:-:S02]  /*1f00*/  SEL R7, RZ, 0x1, !P0 ;  /* 0x00000001ff077807 */ /* 0x000fc40004000000 */
[----:B------:R-:W-:Y:S02]  /*1f10*/  ISETP.GE.U32.AND P0, PT, R11, 0xe00, PT ;  /* 0x00000e000b00780c */ /* 0x000fe40003f06070 */
[----:B------:R-:W-:Y:S02]  /*1f20*/  IADD3 R36, P1, P2, R7, R36, R9 ;  /* 0x0000002407247210 */ /* 0x000fe40007a3e009 */
[----:B------:R-:W-:Y:S02]  /*1f30*/  ISETP.GE.U32.AND.EX P0, PT, R6, RZ, PT, P0 ;  /* 0x000000ff0600720c */ /* 0x000fe40003f06100 */
[----:B------:R-:W-:Y:S02]  /*1f40*/  SEL R7, RZ, 0x1, !P6 ;  /* 0x00000001ff077807 */ /* 0x000fe40007000000 */
[----:B------:R-:W-:Y:S02]  /*1f50*/  IADD3.X R35, PT, PT, RZ, R35, RZ, P1, P2 ;  /* 0x00000023ff237210 */ /* 0x000fe40000fe44ff */
[----:B------:R-:W-:-:S05]  /*1f60*/  IADD3 R36, P3, PT, R36, R7, RZ ;  /* 0x0000000724247210 */ /* 0x000fca0007f7e0ff */
[----:B------:R-:W-:Y:S02]  /*1f70*/  IMAD.X R35, RZ, RZ, R35, P3 ;  /* 0x000000ffff237224 */ /* 0x000fe400018e0623 */
[----:B------:R-:W-:Y:S06]  /*1f80*/  @!P0 BRA `(.L_x_318) ;  /* 0x0000000c00048947 */ /* 0x000fec0003800000 */
[----:B------:R-:W-:-:S05]  /*1f90*/  IADD3 R39, P0, PT, R39, 0xe00, RZ ;  /* 0x00000e0027277810 */ /* 0x000fca0007f1e0ff */
[----:B------:R-:W-:Y:S01]  /*1fa0*/  IMAD.X R37, RZ, RZ, R37, P0 ;  /* 0x000000ffff257224 */ /* 0x000fe200000e0625 */
[----:B------:R-:W-:-:S04]  /*1fb0*/  ISETP.GT.U32.AND P0, PT, R39, R8, PT ;  /* 0x000000082700720c */ /* 0x000fc80003f04070 */
[----:B------:R-:W-:-:S13]  /*1fc0*/  ISETP.GT.U32.AND.EX P0, PT, R37, R10, PT, P0 ;  /* 0x0000000a2500720c */ /* 0x000fda0003f04100 */
[----:B------:R-:W-:Y:S05]  /*1fd0*/  @!P0 BRA `(.L_x_319) ;  /* 0xfffffffc00588947 */ /* 0x000fea000383ffff */
.L_x_317:
        /* <DEDUP_REMOVED lines=25> */
.L_x_323:
        /* <DEDUP_REMOVED lines=70> */
.L_x_322:
[----:B------:R-:W-:Y:S05]  /*25d0*/  BSYNC.RECONVERGENT B2 ;  /* 0x0000000000027941 */ /* 0x000fea0003800200 */
.L_x_321:
        /* <DEDUP_REMOVED lines=44> */
.L_x_325:
[----:B------:R-:W-:Y:S05]  /*28a0*/  BSYNC.RECONVERGENT B2 ;  /* 0x0000000000027941 */ /* 0x000fea0003800200 */
.L_x_324:
        /* <DEDUP_REMOVED lines=28> */
.L_x_327:
[----:B------:R-:W-:Y:S05]  /*2a70*/  BSYNC.RECONVERGENT B2 ;  /* 0x0000000000027941 */ /* 0x000fea0003800200 */
.L_x_326:
[----:B------:R-:W-:Y:S05]  /*2a80*/  @!P0 BRA `(.L_x_320) ;  /* 0x0000000000408947 */ /* 0x000fea0003800000 */
[----:B------:R-:W0:Y:S01]  /*2a90*/  LDCU.64 UR4, c[0x0][0x380] ;  /* 0x00007000ff0477ac */ /* 0x000e220008000a00 */
[----:B------:R-:W-:Y:S01]  /*2aa0*/  IADD3 R3, P0, PT, R38, R39, RZ ;  /* 0x0000002726037210 */ /* 0x000fe20007f1e0ff */
[----:B------:R-:W-:-:S04]  /*2ab0*/  IMAD.MOV R0, RZ, RZ, -R0 ;  /* 0x000000ffff007224 */ /* 0x000fc800078e0a00 */
[----:B------:R-:W-:Y:S01]  /*2ac0*/  IMAD.X R4, RZ, RZ, R37, P0 ;  /* 0x000000ffff047224 */ /* 0x000fe200000e0625 */
[----:B0-----:R-:W-:-:S04]  /*2ad0*/  LEA R2, P1, R3, UR4, 0x3 ;  /* 0x0000000403027c11 */ /* 0x001fc8000f8218ff */
[----:B------:R-:W-:-:S09]  /*2ae0*/  LEA.HI.X R3, R3, UR5, R4, 0x3, P1 ;  /* 0x0000000503037c11 */ /* 0x000fd200088f1c04 */
.L_x_328:
[----:B------:R0:W2:Y:S01]  /*2af0*/  LDG.E.64 R4, desc[UR6][R2.64] ;  /* 0x0000000602047981 */ /* 0x0000a2000c1e1b00 */
[----:B------:R-:W-:Y:S01]  /*2b00*/  VIADD R0, R0, 0x1 ;  /* 0x0000000100007836 */ /* 0x000fe20000000000 */
[----:B0-----:R-:W-:-:S05]  /*2b10*/  IADD3 R2, P2, PT, R2, 0x1000, RZ ;  /* 0x0000100002027810 */ /* 0x001fca0007f5e0ff */
[----:B------:R-:W-:Y:S01]  /*2b20*/  IMAD.X R3, RZ, RZ, R3, P2 ;  /* 0x000000ffff037224 */ /* 0x000fe200010e0603 */
[----:B--2---:R-:W-:-:S06]  /*2b30*/  DSETP.GT.AND P0, PT, R4, RZ, PT ;  /* 0x000000ff0400722a */ /* 0x004fcc0003f04000 */
[----:B------:R-:W-:Y:S02]  /*2b40*/  SEL R5, RZ, 0x1, !P0 ;  /* 0x00000001ff057807 */ /* 0x000fe40004000000 */
[----:B------:R-:W-:Y:S02]  /*2b50*/  ISETP.NE.AND P0, PT, R0, RZ, PT ;  /* 0x000000ff0000720c */ /* 0x000fe40003f05270 */
[----:B------:R-:W-:-:S05]  /*2b60*/  IADD3 R36, P1, PT, R36, R5, RZ ;  /* 0x0000000524247210 */ /* 0x000fca0007f3e0ff */
[----:B------:R-:W-:-:S06]  /*2b70*/  IMAD.X R35, RZ, RZ, R35, P1 ;  /* 0x000000ffff237224 */ /* 0x000fcc00008e0623 */
[----:B------:R-:W-:Y:S05]  /*2b80*/  @P0 BRA `(.L_x_328) ;  /* 0xfffffffc00d80947 */ /* 0x000fea000383ffff */
.L_x_320:
[----:B------:R-:W-:Y:S05]  /*2b90*/  BSYNC.RECONVERGENT B1 ;  /* 0x0000000000017941 */ /* 0x000fea0003800200 */
.L_x_318:
[----:B------:R-:W0:Y:S01]  /*2ba0*/  S2R R4, SR_LANEID ;  /* 0x0000000000047919 */ /* 0x000e220000000000 */
[----:B------:R-:W-:Y:S01]  /*2bb0*/  ISETP.NE.AND P5, PT, R34, RZ, PT ;  /* 0x000000ff2200720c */ /* 0x000fe20003fa5270 */
        /* <DEDUP_REMOVED lines=28> */
[----:B------:R-:W-:Y:S02]  /*2d80*/  @!P2 SHF.R.U32.HI R3, RZ, 0x2, R34 ;  /* 0x00000002ff03a819 */ /* 0x000fe40000011622 */
[----:B-1----:R-:W-:Y:S01]  /*2d90*/  SEL R2, R2, RZ, !P1 ;  /* 0x000000ff02027207 */ /* 0x002fe20004800000 */
[----:B------:R-:W0:Y:S01]  /*2da0*/  SHFL.DOWN PT, R0, R5, 0x10, 0x1f ;  /* 0x0a001f0005007f89 */ /* 0x000e2200000e0000 */
[----:B------:R-:W-:Y:S02]  /*2db0*/  ISETP.GT.AND P1, PT, R4, 0xf, PT ;  /* 0x0000000f0400780c */ /* 0x000fe40003f24270 */
[----:B------:R-:W-:Y:S01]  /*2dc0*/  @!P2 MOV R4, 0x400 ;  /* 0x000004000004a802 */ /* 0x000fe20000000f00 */
[----:B------:R-:W-:-:S03]  /*2dd0*/  IMAD.X R7, R2, 0x1, R9, P0 ;  /* 0x0000000102077824 */ /* 0x000fc600000e0609 */
[----:B--2---:R-:W-:Y:S02]  /*2de0*/  @!P2 LEA R11, R11, R4, 0x18 ;  /* 0x000000040b0ba211 */ /* 0x004fe400078ec0ff */
[----:B------:R-:W1:Y:S01]  /*2df0*/  SHFL.DOWN PT, R2, R7, 0x10, 0x1f ;  /* 0x0a001f0007027f89 */ /* 0x000e6200000e0000 */
[----:B0-----:R-:W-:-:S04]  /*2e00*/  SEL R0, R0, RZ, !P1 ;  /* 0x000000ff00007207 */ /* 0x001fc80004800000 */
        /* <DEDUP_REMOVED lines=35> */
[----:B------:R-:W-:-:S07]  /*3040*/  IMAD.X R3, R3, 0x1, R11, P2 ;  /* 0x0000000103037824 */ /* 0x000fce00010e060b */
.L_x_316:
[----:B------:R-:W-:Y:S05]  /*3050*/  BSYNC.RECONVERGENT B0 ;  /* 0x0000000000007941 */ /* 0x000fea0003800200 */
.L_x_301:
[----:B------:R-:W-:Y:S05]  /*3060*/  @P5 EXIT ;  /* 0x000000000000594d */ /* 0x000fea0003800000 */
[----:B------:R-:W0:Y:S01]  /*3070*/  LDCU.64 UR4, c[0x0][0x3a8] ;  /* 0x00007500ff0477ac */ /* 0x000e220008000a00 */
[----:B------:R-:W3:Y:S01]  /*3080*/  LDC.64 R6, c[0x0][0x390] ;  /* 0x0000e400ff067b82 */ /* 0x000ee20000000a00 */
[----:B0-----:R-:W-:-:S04]  /*3090*/  IADD3 R4, P0, PT, R4, UR4, RZ ;  /* 0x0000000404047c10 */ /* 0x001fc8000ff1e0ff */
[----:B-1----:R-:W-:-:S05]  /*30a0*/  IADD3.X R5, PT, PT, R3, UR5, RZ, P0, !PT ;  /* 0x0000000503057c10 */ /* 0x002fca00087fe4ff */
[----:B---3--:R-:W-:Y:S01]  /*30b0*/  STG.E.64 desc[UR6][R6.64], R4 ;  /* 0x0000000406007986 */ /* 0x008fe2000c101b06 */
[----:B------:R-:W-:Y:S05]  /*30c0*/  EXIT ;  /* 0x000000000000794d */ /* 0x000fea0003800000 */
.L_x_329:
        /* <DEDUP_REMOVED lines=11> */
.L_x_437:


//--------------------- .text._ZN3cub18CUB_300001_SM_10006detail6reduce28DeviceReduceSingleTileKernelINS2_10policy_hubIljN4cuda3std3__44plusIlEEE10Policy1000EPlSC_iS9_llNS7_10__identityEEEvT0_T1_T2_T3_T4_T6_ --------------------------
	.section	.text._ZN3cub18CUB_300001_SM_10006detail6reduce28DeviceReduceSingleTileKernelINS2_10policy_hubIljN4cuda3std3__44plusIlEEE10Policy1000EPlSC_iS9_llNS7_10__identityEEEvT0_T1_T2_T3_T4_T6_,"ax",@progbits
	.align	128
        .global         _ZN3cub18CUB_300001_SM_10006detail6reduce28DeviceReduceSingleTileKernelINS2_10policy_hubIljN4cuda3std3__44plusIlEEE10Policy1000EPlSC_iS9_llNS7_10__identityEEEvT0_T1_T2_T3_T4_T6_
        .type           _ZN3cub18CUB_300001_SM_10006detail6reduce28DeviceReduceSingleTileKernelINS2_10policy_hubIljN4cuda3std3__44plusIlEEE10Policy1000EPlSC_iS9_llNS7_10__identityEEEvT0_T1_T2_T3_T4_T6_,@function
        .size           _ZN3cub18CUB_300001_SM_10006detail6reduce28DeviceReduceSingleTileKernelINS2_10policy_hubIljN4cuda3std3__44plusIlEEE10Policy1000EPlSC_iS9_llNS7_10__identityEEEvT0_T1_T2_T3_T4_T6_,(.L_x_438 - _ZN3cub18CUB_300001_SM_10006detail6reduce28DeviceReduceSingleTileKernelINS2_10policy_hubIljN4cuda3std3__44plusIlEEE10Policy1000EPlSC_iS9_llNS7_10__identityEEEvT0_T1_T2_T3_T4_T6_)
        .other          _ZN3cub18CUB_300001_SM_10006detail6reduce28DeviceReduceSingleTileKernelINS2_10policy_hubIljN4cuda3std3__44plusIlEEE10Policy1000EPlSC_iS9_llNS7_10__identityEEEvT0_T1_T2_T3_T4_T6_,@"STO_CUDA_ENTRY STV_DEFAULT"
_ZN3cub18CUB_300001_SM_10006detail6reduce28DeviceReduceSingleTileKernelINS2_10policy_hubIljN4cuda3std3__44plusIlEEE10Policy1000EPlSC_iS9_llNS7_10__identityEEEvT0_T1_T2_T3_T4_T6_:
.text._ZN3cub18CUB_300001_SM_10006detail6reduce28DeviceReduceSingleTileKernelINS2_10policy_hubIljN4cuda3std3__44plusIlEEE10Policy1000EPlSC_iS9_llNS7_10__identityEEEvT0_T1_T2_T3_T4_T6_:
        /* <DEDUP_REMOVED lines=13> */
.L_x_330:
        /* <DEDUP_REMOVED lines=13> */
.L_x_334:
[----:B------:R-:W-:Y:S05]  /*01a0*/  BSYNC.RECONVERGENT B1 ;  /* 0x0000000000017941 */ /* 0x000fea0003800200 */
.L_x_333:
        /* <DEDUP_REMOVED lines=17> */
.L_x_339:
        /* <DEDUP_REMOVED lines=11> */
.L_x_338:
[----:B------:R-:W-:Y:S05]  /*0370*/  BSYNC.RECONVERGENT B2 ;  /* 0x0000000000027941 */ /* 0x000fea0003800200 */
.L_x_337:
        /* <DEDUP_REMOVED lines=8> */
.L_x_342:
        /* <DEDUP_REMOVED lines=43> */
.L_x_341:
[----:B------:R-:W-:Y:S05]  /*06b0*/  BSYNC.RECONVERGENT B2 ;  /* 0x0000000000027941 */ /* 0x000fea0003800200 */
.L_x_340:
        /* <DEDUP_REMOVED lines=26> */
.L_x_344:
[----:B------:R-:W-:Y:S05]  /*0860*/  BSYNC.RECONVERGENT B2 ;  /* 0x0000000000027941 */ /* 0x000fea0003800200 */
.L_x_343:
        /* <DEDUP_REMOVED lines=12> */
.L_x_336:
[----:B------:R-:W-:Y:S05]  /*0930*/  BSYNC.RECONVERGENT B1 ;  /* 0x0000000000017941 */ /* 0x000fea0003800200 */
.L_x_335:
        /* <DEDUP_REMOVED lines=77> */
.L_x_345:
        /* <DEDUP_REMOVED lines=130> */
.L_x_332:
        /* <DEDUP_REMOVED lines=25> */
.L_x_349:
        /* <DEDUP_REMOVED lines=24> */
.L_x_347:
        /* <DEDUP_REMOVED lines=19> */
.L_x_353:
        /* <DEDUP_REMOVED lines=9> */
.L_x_352:
[----:B------:R-:W-:Y:S05]  /*1b00*/  BSYNC.RECONVERGENT B2 ;  /* 0x0000000000027941 */ /* 0x000fea0003800200 */
.L_x_351:
        /* <DEDUP_REMOVED lines=16> */
.L_x_356:
        /* <DEDUP_REMOVED lines=45> */
.L_x_355:
[----:B------:R-:W-:Y:S05]  /*1ee0*/  BSYNC.RECONVERGENT B2 ;  /* 0x0000000000027941 */ /* 0x000fea0003800200 */
.L_x_354:
        /* <DEDUP_REMOVED lines=30> */
.L_x_358:
[----:B------:R-:W-:Y:S05]  /*20d0*/  BSYNC.RECONVERGENT B2 ;  /* 0x0000000000027941 */ /* 0x000fea0003800200 */
.L_x_357:
        /* <DEDUP_REMOVED lines=11> */
.L_x_350:
[----:B------:R-:W-:Y:S05]  /*2190*/  BSYNC.RECONVERGENT B1 ;  /* 0x0000000000017941 */ /* 0x000fea0003800200 */
.L_x_348:
        /* <DEDUP_REMOVED lines=74> */
.L_x_346:
[----:B------:R-:W-:Y:S05]  /*2640*/  BSYNC.RECONVERGENT B0 ;  /* 0x0000000000007941 */ /* 0x000fea0003800200 */
.L_x_331:
[----:B------:R-:W-:Y:S05]  /*2650*/  @P0 EXIT ;  /* 0x000000000000094d */ /* 0x000fea0003800000 */
[----:B------:R-:W0:Y:S01]  /*2660*/  LDCU.64 UR4, c[0x0][0x398] ;  /* 0x00007300ff0477ac */ /* 0x000e220008000a00 */
[----:B------:R-:W3:Y:S01]  /*2670*/  LDC.64 R4, c[0x0][0x388] ;  /* 0x0000e200ff047b82 */ /* 0x000ee20000000a00 */
[----:B012---:R-:W-:-:S04]  /*2680*/  IADD3 R2, P0, PT, R2, UR4, RZ ;  /* 0x0000000402027c10 */ /* 0x007fc8000ff1e0ff */
[----:B------:R-:W-:-:S05]  /*2690*/  IADD3.X R3, PT, PT, R3, UR5, RZ, P0, !PT ;  /* 0x0000000503037c10 */ /* 0x000fca00087fe4ff */
[----:B---3--:R-:W-:Y:S01]  /*26a0*/  STG.E.64 desc[UR6][R4.64], R2 ;  /* 0x0000000204007986 */ /* 0x008fe2000c101b06 */
[----:B------:R-:W-:Y:S05]  /*26b0*/  EXIT ;  /* 0x000000000000794d */ /* 0x000fea0003800000 */
.L_x_359:
        /* <DEDUP_REMOVED lines=12> */
.L_x_438:


//--------------------- .text._ZN3cub18CUB_300001_SM_10006detail6reduce18DeviceReduceKernelINS2_10policy_hubIljN4cuda3std3__44plusIlEEE10Policy1000EN6thrust24THRUST_300001_SM_1000_NS18transform_iteratorI11is_positiveNSD_6detail15normal_iteratorINSD_10device_ptrIdEEEEllEEjS9_lNS7_10__identityEEEvT0_PT3_T1_NS0_13GridEvenShareISQ_EET2_T4_ --------------------------
	.section	.text._ZN3cub18CUB_300001_SM_10006detail6reduce18DeviceReduceKernelINS2_10policy_hubIljN4cuda3std3__44plusIlEEE10Policy1000EN6thrust24THRUST_300001_SM_1000_NS18transform_iteratorI11is_positiveNSD_6detail15normal_iteratorINSD_10device_ptrIdEEEEllEEjS9_lNS7_10__identityEEEvT0_PT3_T1_NS0_13GridEvenShareISQ_EET2_T4_,"ax",@progbits
	.align	128
        .global         _ZN3cub18CUB_300001_SM_10006detail6reduce18DeviceReduceKernelINS2_10policy_hubIljN4cuda3std3__44plusIlEEE10Policy1000EN6thrust24THRUST_300001_SM_1000_NS18transform_iteratorI11is_positiveNSD_6detail15normal_iteratorINSD_10device_ptrIdEEEEllEEjS9_lNS7_10__identityEEEvT0_PT3_T1_NS0_13GridEvenShareISQ_EET2_T4_
        .type           _ZN3cub18CUB_300001_SM_10006detail6reduce18DeviceReduceKernelINS2_10policy_hubIljN4cuda3std3__44plusIlEEE10Policy1000EN6thrust24THRUST_300001_SM_1000_NS18transform_iteratorI11is_positiveNSD_6detail15normal_iteratorINSD_10device_ptrIdEEEEllEEjS9_lNS7_10__identityEEEvT0_PT3_T1_NS0_13GridEvenShareISQ_EET2_T4_,@function
        .size           _ZN3cub18CUB_300001_SM_10006detail6reduce18DeviceReduceKernelINS2_10policy_hubIljN4cuda3std3__44plusIlEEE10Policy1000EN6thrust24THRUST_300001_SM_1000_NS18transform_iteratorI11is_positiveNSD_6detail15normal_iteratorINSD_10device_ptrIdEEEEllEEjS9_lNS7_10__identityEEEvT0_PT3_T1_NS0_13GridEvenShareISQ_EET2_T4_,(.L_x_439 - _ZN3cub18CUB_300001_SM_10006detail6reduce18DeviceReduceKernelINS2_10policy_hubIljN4cuda3std3__44plusIlEEE10Policy1000EN6thrust24THRUST_300001_SM_1000_NS18transform_iteratorI11is_positiveNSD_6detail15normal_iteratorINSD_10device_ptrIdEEEEllEEjS9_lNS7_10__identityEEEvT0_PT3_T1_NS0_13GridEvenShareISQ_EET2_T4_)
        .other          _ZN3cub18CUB_300001_SM_10006detail6reduce18DeviceReduceKernelINS2_10policy_hubIljN4cuda3std3__44plusIlEEE10Policy1000EN6thrust24THRUST_300001_SM_1000_NS18transform_iteratorI11is_positiveNSD_6detail15normal_iteratorINSD_10device_ptrIdEEEEllEEjS9_lNS7_10__identityEEEvT0_PT3_T1_NS0_13GridEvenShareISQ_EET2_T4_,@"STO_CUDA_ENTRY STV_DEFAULT"
_ZN3cub18CUB_300001_SM_10006detail6reduce18DeviceReduceKernelINS2_10policy_hubIljN4cuda3std3__44plusIlEEE10Policy1000EN6thrust24THRUST_300001_SM_1000_NS18transform_iteratorI11is_positiveNSD_6detail15normal_iteratorINSD_10device_ptrIdEEEEllEEjS9_lNS7_10__identityEEEvT0_PT3_T1_NS0_13GridEvenShareISQ_EET2_T4_:
.text._ZN3cub18CUB_300001_SM_10006detail6reduce18DeviceReduceKernelINS2_10policy_hubIljN4cuda3std3__44plusIlEEE10Policy1000EN6thrust24THRUST_300001_SM_1000_NS18transform_iteratorI11is_positiveNSD_6detail15normal_iteratorINSD_10device_ptrIdEEEEllEEjS9_lNS7_10__identityEEEvT0_PT3_T1_NS0_13GridEvenShareISQ_EET2_T4_:
[----:B------:R-:W-:Y:S01]  /*0000*/  LDC R1, c[0x0][0x37c] ;  /* 0x0000df00ff017b82 */ /* 0x000fe20000000800 */
[----:B------:R-:W0:Y:S07]  /*0010*/  S2R R0, SR_CTAID.X ;  /* 0x0000000000007919 */ /* 0x000e2e0000002500 */
[----:B------:R-:W1:Y:S01]  /*0020*/  LDC.64 R2, c[0x0][0x3b0] ;  /* 0x0000ec00ff027b82 */ /* 0x000e620000000a00 */
[----:B------:R-:W2:Y:S01]  /*0030*/  LDCU.64 UR6, c[0x0][0x358] ;  /* 0x00006b00ff0677ac */ /* 0x000ea20008000a00 */
[----:B------:R-:W-:Y:S01]  /*0040*/  BSSY.RECONVERGENT B0, `(.L_x_360) ;  /* 0x0000353000007945 */ /* 0x000fe20003800200 */
[----:B-1----:R-:W-:-:S02]  /*0050*/  IMAD R4, R3, 0xe00, RZ ;  /* 0x00000e0003047824 */ /* 0x002fc400078e02ff */
[----:B0-----:R-:W-:-:S05]  /*0060*/  IMAD R28, R0, -0xe00, R2 ;  /* 0xfffff200001c7824 */ /* 0x001fca00078e0202 */
        /* <DEDUP_REMOVED lines=9> */
[----:B------:R-:W-:-:S04]  /*0100*/  IMAD R3, R0, 0xe00, R5 ;  /* 0x00000e0000037824 */ /* 0x000fc800078e0205 */
[----:B0-----:R-:W-:-:S06]  /*0110*/  IMAD.WIDE.U32 R6, R3, 0x8, R6 ;  /* 0x0000000803067825 */ /* 0x001fcc00078e0006 */
[----:B------:R-:W2:Y:S01]  /*0120*/  LDG.E.64 R6, desc[UR6][R6.64] ;  /* 0x0000000606067981 */ /* 0x000ea2000c1e1b00 */
[----:B------:R-:W-:Y:S02]  /*0130*/  VIADD R23, R5, 0x200 ;  /* 0x0000020005177836 */ /* 0x000fe40000000000 */
[----:B------:R-:W-:Y:S01]  /*0140*/  IMAD.MOV.U32 R25, RZ, RZ, RZ ;  /* 0x000000ffff197224 */ /* 0x000fe200078e00ff */
[----:B--2---:R-:W-:-:S06]  /*0150*/  DSETP.GT.AND P0, PT, R6, RZ, PT ;  /* 0x000000ff0600722a */ /* 0x004fcc0003f04000 */
[----:B------:R-:W-:-:S08]  /*0160*/  SEL R24, RZ, 0x1, !P0 ;  /* 0x00000001ff187807 */ /* 0x000fd00004000000 */
.L_x_363:
[----:B------:R-:W-:Y:S05]  /*0170*/  BSYNC.RECONVERGENT B1 ;  /* 0x0000000000017941 */ /* 0x000fea0003800200 */
.L_x_362:
[----:B------:R-:W-:Y:S01]  /*0180*/  ISETP.GE.U32.AND P0, PT, R23, R28, PT ;  /* 0x0000001c1700720c */ /* 0x000fe20003f06070 */
[----:B------:R-:W-:-:S12]  /*0190*/  BSSY.RECONVERGENT B1, `(.L_x_364) ;  /* 0x00000e0000017945 */ /* 0x000fd80003800200 */
[----:B------:R-:W-:Y:S05]  /*01a0*/  @P0 BRA `(.L_x_365) ;  /* 0x0000000c00780947 */ /* 0x000fea0003800000 */
[----:B------:R-:W-:Y:S01]  /*01b0*/  LOP3.LUT R3, RZ, R23, RZ, 0x33, !PT ;  /* 0x00000017ff037212 */ /* 0x000fe200078e33ff */
[----:B------:R-:W-:Y:S04]  /*01c0*/  BSSY.RECONVERGENT B2, `(.L_x_366) ;  /* 0x0000073000027945 */ /* 0x000fe80003800200 */
[----:B------:R-:W-:-:S04]  /*01d0*/  IMAD.IADD R3, R3, 0x1, R2 ;  /* 0x0000000103037824 */ /* 0x000fc800078e0202 */
[----:B------:R-:W-:-:S05]  /*01e0*/  IMAD R3, R0, -0xe00, R3 ;  /* 0xfffff20000037824 */ /* 0x000fca00078e0203 */
[C---:B------:R-:W-:Y:S02]  /*01f0*/  ISETP.GE.U32.AND P0, PT, R3.reuse, 0x1e00, PT ;  /* 0x00001e000300780c */ /* 0x040fe40003f06070 */
[----:B------:R-:W-:-:S04]  /*0200*/  LEA.HI R3, R3, 0x1, RZ, 0x17 ;  /* 0x0000000103037811 */ /* 0x000fc800078fb8ff */
[----:B------:R-:W-:-:S07]  /*0210*/  LOP3.LUT R4, R3, 0xf, RZ, 0xc0, !PT ;  /* 0x0000000f03047812 */ /* 0x000fce00078ec0ff */
[----:B------:R-:W-:Y:S05]  /*0220*/  @!P0 BRA `(.L_x_367) ;  /* 0x0000000400b08947 */ /* 0x000fea0003800000 */
[----:B------:R-:W0:Y:S01]  /*0230*/  LDC.64 R8, c[0x0][0x380] ;  /* 0x0000e000ff087b82 */ /* 0x000e220000000a00 */
[----:B------:R-:W-:Y:S01]  /*0240*/  LOP3.LUT R2, R3, 0xfffff0, RZ, 0xc0, !PT ;  /* 0x00fffff003027812 */ /* 0x000fe200078ec0ff */
[----:B------:R-:W-:Y:S01]  /*0250*/  BSSY.RECONVERGENT B3, `(.L_x_368) ;  /* 0x0000068000037945 */ /* 0x000fe20003800200 */
[----:B------:R-:W-:Y:S01]  /*0260*/  LOP3.LUT R7, R23, 0x1000, RZ, 0xfc, !PT ;  /* 0x0000100017077812 */ /* 0x000fe200078efcff */
[----:B------:R-:W-:Y:S02]  /*0270*/  IMAD R6, R0, 0xe00, R23 ;  /* 0x00000e0000067824 */ /* 0x000fe400078e0217 */
[----:B------:R-:W-:-:S07]  /*0280*/  IMAD.MOV R2, RZ, RZ, -R2 ;  /* 0x000000ffff027224 */ /* 0x000fce00078e0a02 */
.L_x_369:
[C---:B------:R-:W-:Y:S02]  /*0290*/  VIADD R11, R6.reuse, 0x400 ;  /* 0x00000400060b7836 */ /* 0x040fe40000000000 */
[----:B------:R-:W-:Y:S02]  /*02a0*/  VIADD R13, R6, 0x200 ;  /* 0x00000200060d7836 */ /* 0x000fe40000000000 */
[----:B0-----:R-:W-:-:S04]  /*02b0*/  IMAD.WIDE.U32 R10, R11, 0x8, R8 ;  /* 0x000000080b0a7825 */ /* 0x001fc800078e0008 */
[--C-:B------:R-:W-:Y:S02]  /*02c0*/  IMAD.WIDE.U32 R12, R13, 0x8, R8.reuse ;  /* 0x000000080d0c7825 */ /* 0x100fe400078e0008 */
[----:B------:R-:W2:Y:S02]  /*02d0*/  LDG.E.64 R10, desc[UR6][R10.64] ;  /* 0x000000060a0a7981 */ /* 0x000ea4000c1e1b00 */
[C---:B------:R-:W-:Y:S02]  /*02e0*/  IMAD.WIDE.U32 R14, R6.reuse, 0x8, R8 ;  /* 0x00000008060e7825 */ /* 0x040fe400078e0008 */
[----:B------:R-:W3:Y:S04]  /*02f0*/  LDG.E.64 R12, desc[UR6][R12.64] ;  /* 0x000000060c0c7981 */ /* 0x000ee8000c1e1b00 */
[----:B------:R-:W4:Y:S01]  /*0300*/  LDG.E.64 R14, desc[UR6][R14.64] ;  /* 0x000000060e0e7981 */ /* 0x000f22000c1e1b00 */
[----:B------:R-:W-:-:S02]  /*0310*/  VIADD R23, R6, 0x600 ;  /* 0x0000060006177836 */ /* 0x000fc40000000000 */
[----:B------:R-:W-:Y:S02]  /*0320*/  VIADD R21, R6, 0x800 ;  /* 0x0000080006157836 */ /* 0x000fe40000000000 */
[----:B------:R-:W-:-:S04]  /*0330*/  IMAD.WIDE.U32 R22, R23, 0x8, R8 ;  /* 0x0000000817167825 */ /* 0x000fc800078e0008 */
[--C-:B------:R-:W-:Y:S02]  /*0340*/  IMAD.WIDE.U32 R20, R21, 0x8, R8.reuse ;  /* 0x0000000815147825 */ /* 0x100fe400078e0008 */
[----:B------:R-:W5:Y:S04]  /*0350*/  LDG.E.64 R22, desc[UR6][R22.64] ;  /* 0x0000000616167981 */ /* 0x000f68000c1e1b00 */
[----:B------:R-:W5:Y:S01]  /*0360*/  LDG.E.64 R20, desc[UR6][R20.64] ;  /* 0x0000000614147981 */ /* 0x000f62000c1e1b00 */
[C---:B------:R-:W-:Y:S02]  /*0370*/  VIADD R17, R6.reuse, 0xa00 ;  /* 0x00000a0006117836 */ /* 0x040fe40000000000 */
[----:B------:R-:W-:Y:S02]  /*0380*/  VIADD R19, R6, 0xc00 ;  /* 0x00000c0006137836 */ /* 0x000fe40000000000 */
[----:B------:R-:W-:-:S04]  /*0390*/  IMAD.WIDE.U32 R16, R17, 0x8, R8 ;  /* 0x0000000811107825 */ /* 0x000fc800078e0008 */
[--C-:B------:R-:W-:Y:S02]  /*03a0*/  IMAD.WIDE.U32 R18, R19, 0x8, R8.reuse ;  /* 0x0000000813127825 */ /* 0x100fe400078e0008 */
[----:B------:R-:W5:Y:S04]  /*03b0*/  LDG.E.64 R16, desc[UR6][R16.64] ;  /* 0x0000000610107981 */ /* 0x000f68000c1e1b00 */
[----:B------:R-:W5:Y:S01]  /*03c0*/  LDG.E.64 R18, desc[UR6][R18.64] ;  /* 0x0000000612127981 */ /* 0x000f62000c1e1b00 */
[----:B--2---:R-:W-:Y:S01]  /*03d0*/  DSETP.GT.AND P2, PT, R10, RZ, PT ;  /* 0x000000ff0a00722a */ /* 0x004fe20003f44000 */
[C---:B------:R-:W-:Y:S01]  /*03e0*/  VIADD R11, R6.reuse, 0xe00 ;  /* 0x00000e00060b7836 */ /* 0x040fe20000000000 */
[----:B---3--:R-:W-:Y:S01]  /*03f0*/  DSETP.GT.AND P1, PT, R12, RZ, PT ;  /* 0x000000ff0c00722a */ /* 0x008fe20003f24000 */
[----:B------:R-:W-:Y:S01]  /*0400*/  VIADD R13, R6, 0x1000 ;  /* 0x00001000060d7836 */ /* 0x000fe20000000000 */
[----:B----4-:R-:W-:Y:S01]  /*0410*/  DSETP.GT.AND P0, PT, R14, RZ, PT ;  /* 0x000000ff0e00722a */ /* 0x010fe20003f04000 */
[----:B------:R-:W-:-:S04]  /*0420*/  IMAD.WIDE.U32 R10, R11, 0x8, R8 ;  /* 0x000000080b0a7825 */ /* 0x000fc800078e0008 */
[----:B------:R-:W-:Y:S02]  /*0430*/  VIADD R15, R6, 0x1200 ;  /* 0x00001200060f7836 */ /* 0x000fe40000000000 */
[--C-:B------:R-:W-:Y:S01]  /*0440*/  IMAD.WIDE.U32 R12, R13, 0x8, R8.reuse ;  /* 0x000000080d0c7825 */ /* 0x100fe200078e0008 */
[----:B------:R-:W2:Y:S03]  /*0450*/  LDG.E.64 R10, desc[UR6][R10.64] ;  /* 0x000000060a0a7981 */ /* 0x000ea6000c1e1b00 */
[----:B------:R-:W-:Y:S02]  /*0460*/  IMAD.WIDE.U32 R14, R15, 0x8, R8 ;  /* 0x000000080f0e7825 */ /* 0x000fe400078e0008 */
[----:B------:R-:W3:Y:S04]  /*0470*/  LDG.E.64 R12, desc[UR6][R12.64] ;  /* 0x000000060c0c7981 */ /* 0x000ee8000c1e1b00 */
[----:B------:R-:W4:Y:S01]  /*0480*/  LDG.E.64 R14, desc[UR6][R14.64] ;  /* 0x000000060e0e7981 */ /* 0x000f22000c1e1b00 */
[----:B-----5:R-:W-:Y:S01]  /*0490*/  DSETP.GT.AND P3, PT, R22, RZ, PT ;  /* 0x000000ff1600722a */ /* 0x020fe20003f64000 */
[----:B------:R-:W-:-:S02]  /*04a0*/  SEL R22, RZ, 0x1, !P0 ;  /* 0x00000001ff167807 */ /* 0x000fc40004000000 */
[----:B------:R-:W-:Y:S01]  /*04b0*/  SEL R23, RZ, 0x1, !P1 ;  /* 0x00000001ff177807 */ /* 0x000fe20004800000 */
[----:B------:R-:W-:Y:S01]  /*04c0*/  DSETP.GT.AND P6, PT, R20, RZ, PT ;  /* 0x000000ff1400722a */ /* 0x000fe20003fc4000 */
[----:B------:R-:W-:Y:S02]  /*04d0*/  SEL R21, RZ, 0x1, !P2 ;  /* 0x00000001ff157807 */ /* 0x000fe40005000000 */
[----:B------:R-:W-:Y:S02]  /*04e0*/  IADD3 R22, P4, P5, R23, R24, R22 ;  /* 0x0000001817167210 */ /* 0x000fe40007d9e016 */
[----:B------:R-:W-:-:S04]  /*04f0*/  SEL R24, RZ, 0x1, !P3 ;  /* 0x00000001ff187807 */ /* 0x000fc80005800000 */
[----:B------:R-:W-:Y:S02]  /*0500*/  IADD3 R24, P2, P3, R24, R22, R21 ;  /* 0x0000001618187210 */ /* 0x000fe40007b5e015 */
[----:B------:R-:W-:Y:S02]  /*0510*/  IADD3.X R22, PT, PT, RZ, R25, RZ, P4, P5 ;  /* 0x00000019ff167210 */ /* 0x000fe400027ea4ff */
[----:B------:R-:W-:Y:S01]  /*0520*/  SEL R21, RZ, 0x1, !P6 ;  /* 0x00000001ff157807 */ /* 0x000fe20007000000 */
[----:B------:R-:W-:Y:S02]  /*0530*/  DSETP.GT.AND P0, PT, R16, RZ, PT ;  /* 0x000000ff1000722a */ /* 0x000fe40003f04000 */
[----:B------:R-:W-:Y:S01]  /*0540*/  DSETP.GT.AND P1, PT, R18, RZ, PT ;  /* 0x000000ff1200722a */ /* 0x000fe20003f24000 */
[----:B------:R-:W-:-:S03]  /*0550*/  VIADD R19, R6, 0x1e00 ;  /* 0x00001e0006137836 */ /* 0x000fc60000000000 */
[----:B------:R-:W-:Y:S01]  /*0560*/  SEL R18, RZ, 0x1, !P0 ;  /* 0x00000001ff127807 */ /* 0x000fe20004000000 */
[----:B------:R-:W-:Y:S01]  /*0570*/  VIADD R17, R6, 0x1a00 ;  /* 0x00001a0006117836 */ /* 0x000fe20000000000 */
[----:B------:R-:W-:Y:S02]  /*0580*/  SEL R23, RZ, 0x1, !P1 ;  /* 0x00000001ff177807 */ /* 0x000fe40004800000 */
[----:B------:R-:W-:Y:S01]  /*0590*/  IADD3 R24, P0, P1, R18, R24, R21 ;  /* 0x0000001812187210 */ /* 0x000fe2000791e015 */
[----:B------:R-:W-:-:S04]  /*05a0*/  IMAD.WIDE.U32 R18, R19, 0x8, R8 ;  /* 0x0000000813127825 */ /* 0x000fc800078e0008 */
[--C-:B------:R-:W-:Y:S02]  /*05b0*/  IMAD.WIDE.U32 R16, R17, 0x8, R8.reuse ;  /* 0x0000000811107825 */ /* 0x100fe400078e0008 */
[----:B------:R-:W5:Y:S02]  /*05c0*/  LDG.E.64 R18, desc[UR6][R18.64] ;  /* 0x0000000612127981 */ /* 0x000f64000c1e1b00 */
[----:B------:R-:W-:Y:S02]  /*05d0*/  VIADD R25, R6, 0x1c00 ;  /* 0x00001c0006197836 */ /* 0x000fe40000000000 */
[----:B------:R-:W5:Y:S02]  /*05e0*/  LDG.E.64 R16, desc[UR6][R16.64] ;  /* 0x0000000610107981 */ /* 0x000f64000c1e1b00 */
[----:B------:R-:W-:-:S06]  /*05f0*/  IMAD.WIDE.U32 R20, R25, 0x8, R8 ;  /* 0x0000000819147825 */ /* 0x000fcc00078e0008 */
[----:B------:R-:W5:Y:S01]  /*0600*/  LDG.E.64 R20, desc[UR6][R20.64] ;  /* 0x0000000614147981 */ /* 0x000f62000c1e1b00 */
[----:B--2---:R-:W-:Y:S01]  /*0610*/  DSETP.GT.AND P4, PT, R10, RZ, PT ;  /* 0x000000ff0a00722a */ /* 0x004fe20003f84000 */
[C---:B------:R-:W-:Y:S01]  /*0620*/  VIADD R11, R6.reuse, 0x1400 ;  /* 0x00001400060b7836 */ /* 0x040fe20000000000 */
[----:B---3--:R-:W-:Y:S01]  /*0630*/  DSETP.GT.AND P5, PT, R12, RZ, PT ;  /* 0x000000ff0c00722a */ /* 0x008fe20003fa4000 */
[----:B------:R-:W-:Y:S01]  /*0640*/  VIADD R13, R6, 0x1600 ;  /* 0x00001600060d7836 */ /* 0x000fe20000000000 */
[----:B----4-:R-:W-:Y:S01]  /*0650*/  DSETP.GT.AND P6, PT, R14, RZ, PT ;  /* 0x000000ff0e00722a */ /* 0x010fe20003fc4000 */
[----:B------:R-:W-:-:S04]  /*0660*/  IMAD.WIDE.U32 R14, R11, 0x8, R8 ;  /* 0x000000080b0e7825 */ /* 0x000fc800078e0008 */
[--C-:B------:R-:W-:Y:S02]  /*0670*/  IMAD.WIDE.U32 R12, R13, 0x8, R8.reuse ;  /* 0x000000080d0c7825 */ /* 0x100fe400078e0008 */
[----:B------:R-:W2:Y:S02]  /*0680*/  LDG.E.64 R14, desc[UR6][R14.64] ;  /* 0x000000060e0e7981 */ /* 0x000ea4000c1e1b00 */
[----:B------:R-:W-:Y:S02]  /*0690*/  VIADD R11, R6, 0x1800 ;  /* 0x00001800060b7836 */ /* 0x000fe40000000000 */
[----:B------:R-:W3:Y:S02]  /*06a0*/  LDG.E.64 R12, desc[UR6][R12.64] ;  /* 0x000000060c0c7981 */ /* 0x000ee4000c1e1b00 */
[----:B------:R-:W-:-:S06]  /*06b0*/  IMAD.WIDE.U32 R10, R11, 0x8, R8 ;  /* 0x000000080b0a7825 */ /* 0x000fcc00078e0008 */
[----:B------:R-:W4:Y:S01]  /*06c0*/  LDG.E.64 R10, desc[UR6][R10.64] ;  /* 0x000000060a0a7981 */ /* 0x000f22000c1e1b00 */
[----:B------:R-:W-:Y:S02]  /*06d0*/  SEL R25, RZ, 0x1, !P4 ;  /* 0x00000001ff197807 */ /* 0x000fe40006000000 */
[----:B------:R-:W-:Y:S02]  /*06e0*/  IADD3.X R22, PT, PT, RZ, R22, RZ, P2, P3 ;  /* 0x00000016ff167210 */ /* 0x000fe400017e64ff */
[----:B------:R-:W-:Y:S02]  /*06f0*/  IADD3 R23, P2, P3, R25, R24, R23 ;  /* 0x0000001819177210 */ /* 0x000fe40007b5e017 */
[----:B------:R-:W-:-:S04]  /*0700*/  IADD3.X R25, PT, PT, RZ, R22, RZ, P0, P1 ;  /* 0x00000016ff197210 */ /* 0x000fc800007e24ff */
[----:B------:R-:W-:Y:S01]  /*0710*/  IADD3.X R25, PT, PT, RZ, R25, RZ, P2, P3 ;  /* 0x00000019ff197210 */ /* 0x000fe200017e64ff */
[----:B------:R-:W-:Y:S02]  /*0720*/  VIADD R2, R2, 0x10 ;  /* 0x0000001002027836 */ /* 0x000fe40000000000 */
[----:B------:R-:W-:Y:S02]  /*0730*/  VIADD R7, R7, 0x2000 ;  /* 0x0000200007077836 */ /* 0x000fe40000000000 */
[----:B------:R-:W-:Y:S01]  /*0740*/  VIADD R6, R6, 0x2000 ;  /* 0x0000200006067836 */ /* 0x000fe20000000000 */
[----:B-----5:R-:W-:Y:S02]  /*0750*/  DSETP.GT.AND P2, PT, R20, RZ, PT ;  /* 0x000000ff1400722a */ /* 0x020fe40003f44000 */
[----:B--2---:R-:W-:Y:S01]  /*0760*/  DSETP.GT.AND P4, PT, R14, RZ, PT ;  /* 0x000000ff0e00722a */ /* 0x004fe20003f84000 */
[----:B------:R-:W-:Y:S01]  /*0770*/  SEL R15, RZ, 0x1, !P5 ;  /* 0x00000001ff0f7807 */ /* 0x000fe20006800000 */
[----:B---3--:R-:W-:Y:S01]  /*0780*/  DSETP.GT.AND P5, PT, R12, RZ, PT ;  /* 0x000000ff0c00722a */ /* 0x008fe20003fa4000 */
[----:B------:R-:W-:-:S04]  /*0790*/  SEL R14, RZ, 0x1, !P6 ;  /* 0x00000001ff0e7807 */ /* 0x000fc80007000000 */
[----:B------:R-:W-:Y:S02]  /*07a0*/  IADD3 R13, P6, P1, R14, R23, R15 ;  /* 0x000000170e0d7210 */ /* 0x000fe400079de00f */
[----:B------:R-:W-:Y:S01]  /*07b0*/  SEL R12, RZ, 0x1, !P5 ;  /* 0x00000001ff0c7807 */ /* 0x000fe20006800000 */
[----:B----4-:R-:W-:Y:S01]  /*07c0*/  DSETP.GT.AND P0, PT, R10, RZ, PT ;  /* 0x000000ff0a00722a */ /* 0x010fe20003f04000 */
[----:B------:R-:W-:-:S04]  /*07d0*/  SEL R11, RZ, 0x1, !P4 ;  /* 0x00000001ff0b7807 */ /* 0x000fc80006000000 */
[----:B------:R-:W-:Y:S02]  /*07e0*/  IADD3 R12, P3, P5, R12, R13, R11 ;  /* 0x0000000d0c0c7210 */ /* 0x000fe40007d7e00b */
[----:B------:R-:W-:Y:S01]  /*07f0*/  SEL R11, RZ, 0x1, !P0 ;  /* 0x00000001ff0b7807 */ /* 0x000fe20004000000 */
[----:B------:R-:W-:Y:S02]  /*0800*/  DSETP.GT.AND P0, PT, R18, RZ, PT ;  /* 0x000000ff1200722a */ /* 0x000fe40003f04000 */
[----:B------:R-:W-:-:S04]  /*0810*/  DSETP.GT.AND P4, PT, R16, RZ, PT ;  /* 0x000000ff1000722a */ /* 0x000fc80003f84000 */
[----:B------:R-:W-:Y:S02]  /*0820*/  SEL R24, RZ, 0x1, !P0 ;  /* 0x00000001ff187807 */ /* 0x000fe40004000000 */
[----:B------:R-:W-:Y:S02]  /*0830*/  ISETP.NE.AND P0, PT, R2, RZ, PT ;  /* 0x000000ff0200720c */ /* 0x000fe40003f05270 */
[----:B------:R-:W-:Y:S02]  /*0840*/  SEL R10, RZ, 0x1, !P4 ;  /* 0x00000001ff0a7807 */ /* 0x000fe40006000000 */
[----:B------:R-:W-:Y:S02]  /*0850*/  IADD3.X R25, PT, PT, RZ, R25, RZ, P6, P1 ;  /* 0x00000019ff197210 */ /* 0x000fe400037e24ff */
[----:B------:R-:W-:Y:S02]  /*0860*/  IADD3 R10, P1, P4, R10, R12, R11 ;  /* 0x0000000c0a0a7210 */ /* 0x000fe40007c3e00b */
[----:B------:R-:W-:-:S02]  /*0870*/  SEL R11, RZ, 0x1, !P2 ;  /* 0x00000001ff0b7807 */ /* 0x000fc40005000000 */
[----:B------:R-:W-:Y:S02]  /*0880*/  IADD3.X R25, PT, PT, RZ, R25, RZ, P3, P5 ;  /* 0x00000019ff197210 */ /* 0x000fe40001fea4ff */
[----:B------:R-:W-:Y:S02]  /*0890*/  IADD3 R24, P2, P3, R24, R10, R11 ;  /* 0x0000000a18187210 */ /* 0x000fe40007b5e00b */
[----:B------:R-:W-:-:S04]  /*08a0*/  IADD3.X R25, PT, PT, RZ, R25, RZ, P1, P4 ;  /* 0x00000019ff197210 */ /* 0x000fc80000fe84ff */
[----:B------:R-:W-:Y:S01]  /*08b0*/  IADD3.X R25, PT, PT, RZ, R25, RZ, P2, P3 ;  /* 0x00000019ff197210 */ /* 0x000fe200017e64ff */
[----:B------:R-:W-:Y:S06]  /*08c0*/  @P0 BRA `(.L_x_369) ;  /* 0xfffffff800700947 */ /* 0x000fec000383ffff */
[----:B------:R-:W-:Y:S05]  /*08d0*/  BSYNC.RECONVERGENT B3 ;  /* 0x0000000000037941 */ /* 0x000fea0003800200 */
.L_x_368:
[----:B------:R-:W-:-:S07]  /*08e0*/  VIADD R23, R7, 0xfffff000 ;  /* 0xfffff00007177836 */ /* 0x000fce0000000000 */
.L_x_367:
[----:B------:R-:W-:Y:S05]  /*08f0*/  BSYNC.RECONVERGENT B2 ;  /* 0x0000000000027941 */ /* 0x000fea0003800200 */
.L_x_366:
        /* <DEDUP_REMOVED lines=8> */
[----:B------:R-:W-:-:S04]  /*0980*/  IMAD R19, R0, 0xe00, R23 ;  /* 0x00000e0000137824 */ /* 0x000fc800078e0217 */
[C---:B------:R-:W-:Y:S02]  /*0990*/  VIADD R17, R19.reuse, 0x200 ;  /* 0x0000020013117836 */ /* 0x040fe40000000000 */
[C---:B------:R-:W-:Y:S02]  /*09a0*/  VIADD R15, R19.reuse, 0x400 ;  /* 0x00000400130f7836 */ /* 0x040fe40000000000 */
[C---:B------:R-:W-:Y:S02]  /*09b0*/  VIADD R13, R19.reuse, 0x600 ;  /* 0x00000600130d7836 */ /* 0x040fe40000000000 */
[C---:B------:R-:W-:Y:S02]  /*09c0*/  VIADD R11, R19.reuse, 0x800 ;  /* 0x00000800130b7836 */ /* 0x040fe40000000000 */
[C---:B------:R-:W-:Y:S02]  /*09d0*/  VIADD R9, R19.reuse, 0xa00 ;  /* 0x00000a0013097836 */ /* 0x040fe40000000000 */
[----:B0-----:R-:W-:-:S04]  /*09e0*/  IMAD.WIDE.U32 R6, R19, 0x8, R20 ;  /* 0x0000000813067825 */ /* 0x001fc800078e0014 */
[--C-:B------:R-:W-:Y:S02]  /*09f0*/  IMAD.WIDE.U32 R16, R17, 0x8, R20.reuse ;  /* 0x0000000811107825 */ /* 0x100fe400078e0014 */
[----:B------:R-:W2:Y:S02]  /*0a00*/  LDG.E.64 R6, desc[UR6][R6.64] ;  /* 0x0000000606067981 */ /* 0x000ea4000c1e1b00 */
[--C-:B------:R-:W-:Y:S02]  /*0a10*/  IMAD.WIDE.U32 R14, R15, 0x8, R20.reuse ;  /* 0x000000080f0e7825 */ /* 0x100fe400078e0014 */
[----:B------:R-:W3:Y:S02]  /*0a20*/  LDG.E.64 R16, desc[UR6][R16.64] ;  /* 0x0000000610107981 */ /* 0x000ee4000c1e1b00 */
[--C-:B------:R-:W-:Y:S02]  /*0a30*/  IMAD.WIDE.U32 R12, R13, 0x8, R20.reuse ;  /* 0x000000080d0c7825 */ /* 0x100fe400078e0014 */
[----:B------:R-:W4:Y:S02]  /*0a40*/  LDG.E.64 R14, desc[UR6][R14.64] ;  /* 0x000000060e0e7981 */ /* 0x000f24000c1e1b00 */
[----:B------:R-:W-:-:S02]  /*0a50*/  IMAD.WIDE.U32 R10, R11, 0x8, R20 ;  /* 0x000000080b0a7825 */ /* 0x000fc400078e0014 */
[----:B------:R-:W5:Y:S02]  /*0a60*/  LDG.E.64 R12, desc[UR6][R12.64] ;  /* 0x000000060c0c7981 */ /* 0x000f64000c1e1b00 */
[--C-:B------:R-:W-:Y:S02]  /*0a70*/  IMAD.WIDE.U32 R8, R9, 0x8, R20.reuse ;  /* 0x0000000809087825 */ /* 0x100fe400078e0014 */
[----:B------:R-:W5:Y:S02]  /*0a80*/  LDG.E.64 R10, desc[UR6][R10.64] ;  /* 0x000000060a0a7981 */ /* 0x000f64000c1e1b00 */
[C---:B------:R-:W-:Y:S02]  /*0a90*/  VIADD R29, R19.reuse, 0xc00 ;  /* 0x00000c00131d7836 */ /* 0x040fe40000000000 */
[----:B------:R-:W-:Y:S01]  /*0aa0*/  VIADD R27, R19, 0xe00 ;  /* 0x00000e00131b7836 */ /* 0x000fe20000000000 */
[----:B------:R-:W5:Y:S01]  /*0ab0*/  LDG.E.64 R8, desc[UR6][R8.64] ;  /* 0x0000000608087981 */ /* 0x000f62000c1e1b00 */
[----:B------:R-:W-:-:S04]  /*0ac0*/  IMAD.WIDE.U32 R18, R29, 0x8, R20 ;  /* 0x000000081d127825 */ /* 0x000fc800078e0014 */
[----:B------:R-:W-:Y:S02]  /*0ad0*/  IMAD.WIDE.U32 R20, R27, 0x8, R20 ;  /* 0x000000081b147825 */ /* 0x000fe400078e0014 */
[----:B------:R-:W5:Y:S04]  /*0ae0*/  LDG.E.64 R18, desc[UR6][R18.64] ;  /* 0x0000000612127981 */ /* 0x000f68000c1e1b00 */
[----:B------:R-:W5:Y:S01]  /*0af0*/  LDG.E.64 R20, desc[UR6][R20.64] ;  /* 0x0000000614147981 */ /* 0x000f62000c1e1b00 */
[----:B------:R-:W-:Y:S01]  /*0b00*/  VIADD R23, R23, 0x1000 ;  /* 0x0000100017177836 */ /* 0x000fe20000000000 */
[----:B--2---:R-:W-:Y:S02]  /*0b10*/  DSETP.GT.AND P1, PT, R6, RZ, PT ;  /* 0x000000ff0600722a */ /* 0x004fe40003f24000 */
        /* <DEDUP_REMOVED lines=9> */
[----:B------:R-:W-:-:S03]  /*0bb0*/  DSETP.GT.AND P3, PT, R8, RZ, PT ;  /* 0x000000ff0800722a */ /* 0x000fc60003f64000 */
[----:B------:R-:W-:Y:S02]  /*0bc0*/  IADD3 R6, P4, P5, R6, R24, R7 ;  /* 0x0000001806067210 */ /* 0x000fe40007d9e007 */
[----:B------:R-:W-:Y:S02]  /*0bd0*/  SEL R7, RZ, 0x1, !P6 ;  /* 0x00000001ff077807 */ /* 0x000fe40007000000 */
[----:B------:R-:W-:Y:S01]  /*0be0*/  SEL R4, RZ, 0x1, !P3 ;  /* 0x00000001ff047807 */ /* 0x000fe20005800000 */
[----:B------:R-:W-:Y:S01]  /*0bf0*/  DSETP.GT.AND P6, PT, R18, RZ, PT ;  /* 0x000000ff1200722a */ /* 0x000fe20003fc4000 */
[----:B------:R-:W-:Y:S01]  /*0c00*/  IADD3.X R25, PT, PT, RZ, R25, RZ, P2, P1 ;  /* 0x00000019ff197210 */ /* 0x000fe200017e24ff */
[----:B------:R-:W-:Y:S01]  /*0c10*/  DSETP.GT.AND P3, PT, R20, RZ, PT ;  /* 0x000000ff1400722a */ /* 0x000fe20003f64000 */
[----:B------:R-:W-:-:S03]  /*0c20*/  IADD3 R4, P1, P2, R4, R6, R7 ;  /* 0x0000000604047210 */ /* 0x000fc60007a3e007 */
[----:B------:R-:W-:Y:S02]  /*0c30*/  SEL R7, RZ, 0x1, !P6 ;  /* 0x00000001ff077807 */ /* 0x000fe40007000000 */
[----:B------:R-:W-:Y:S02]  /*0c40*/  IADD3.X R25, PT, PT, RZ, R25, RZ, P4, P5 ;  /* 0x00000019ff197210 */ /* 0x000fe400027ea4ff */
[----:B------:R-:W-:Y:S02]  /*0c50*/  SEL R24, RZ, 0x1, !P3 ;  /* 0x00000001ff187807 */ /* 0x000fe40005800000 */
[----:B------:R-:W-:Y:S02]  /*0c60*/  IADD3.X R25, PT, PT, RZ, R25, RZ, P1, P2 ;  /* 0x00000019ff197210 */ /* 0x000fe40000fe44ff */
[----:B------:R-:W-:-:S04]  /*0c70*/  IADD3 R24, P3, P4, R24, R4, R7 ;  /* 0x0000000418187210 */ /* 0x000fc80007c7e007 */
[----:B------:R-:W-:-:S09]  /*0c80*/  IADD3.X R25, PT, PT, RZ, R25, RZ, P3, P4 ;  /* 0x00000019ff197210 */ /* 0x000fd20001fe84ff */
.L_x_371:
[----:B------:R-:W-:Y:S05]  /*0c90*/  BSYNC.RECONVERGENT B2 ;  /* 0x0000000000027941 */ /* 0x000fea0003800200 */
.L_x_370:
        /* <DEDUP_REMOVED lines=16> */
[----:B------:R-:W-:Y:S02]  /*0da0*/  IMAD.WIDE.U32 R6, R15, 0x8, R6 ;  /* 0x000000080f067825 */ /* 0x000fe400078e0006 */
        /* <DEDUP_REMOVED lines=15> */
.L_x_373:
[----:B------:R-:W-:Y:S05]  /*0ea0*/  BSYNC.RECONVERGENT B2 ;  /* 0x0000000000027941 */ /* 0x000fea0003800200 */
.L_x_372:
[----:B------:R-:W-:Y:S05]  /*0eb0*/  @!P0 BRA `(.L_x_365) ;  /* 0x0000000000348947 */ /* 0x000fea0003800000 */
[----:B------:R-:W0:Y:S01]  /*0ec0*/  LDC.64 R6, c[0x0][0x380] ;  /* 0x0000e000ff067b82 */ /* 0x000e220000000a00 */
[----:B------:R-:W-:Y:S02]  /*0ed0*/  IMAD R9, R0, 0xe00, R23 ;  /* 0x00000e0000097824 */ /* 0x000fe400078e0217 */
[----:B------:R-:W-:-:S07]  /*0ee0*/  IMAD.MOV R4, RZ, RZ, -R3 ;  /* 0x000000ffff047224 */ /* 0x000fce00078e0a03 */
.L_x_374:
[----:B0-----:R-:W-:-:S06]  /*0ef0*/  IMAD.WIDE.U32 R2, R9, 0x8, R6 ;  /* 0x0000000809027825 */ /* 0x001fcc00078e0006 */
        /* <DEDUP_REMOVED lines=9> */
.L_x_365:
[----:B------:R-:W-:Y:S05]  /*0f90*/  BSYNC.RECONVERGENT B1 ;  /* 0x0000000000017941 */ /* 0x000fea0003800200 */
.L_x_364:
[----:B------:R-:W-:-:S13]  /*0fa0*/  ISETP.GE.U32.AND P0, PT, R28, 0x200, PT ;  /* 0x000002001c00780c */ /* 0x000fda0003f06070 */
        /* <DEDUP_REMOVED lines=23> */
[C---:B------:R-:W-:Y:S01]  /*1120*/  ISETP.GT.AND P0, PT, R10.reuse, 0x17, PT ;  /* 0x000000170a00780c */ /* 0x040fe20003f04270 */
[----:B------:R-:W-:Y:S01]  /*1130*/  IMAD.X R4, R3, 0x1, R6, P1 ;  /* 0x0000000103047824 */ /* 0x000fe200008e0606 */
[----:B------:R-:W-:-:S04]  /*1140*/  ISETP.NE.AND P1, PT, R10, RZ, PT ;  /* 0x000000ff0a00720c */ /* 0x000fc80003f25270 */
[----:B------:R-:W1:Y:S09]  /*1150*/  SHFL.DOWN PT, R3, R4, 0x8, 0x1f ;  /* 0x09001f0004037f89 */ /* 0x000e7200000e0000 */
[----:B------:R-:W2:Y:S01]  /*1160*/  @!P1 S2R R7, SR_CgaCtaId ;  /* 0x0000000000079919 */ /* 0x000ea20000008800 */
[----:B------:R-:W-:-:S02]  /*1170*/  @!P1 MOV R6, 0x400 ;  /* 0x0000040000069802 */ /* 0x000fc40000000f00 */
[----:B0-----:R-:W-:-:S04]  /*1180*/  SEL R2, R2, RZ, !P0 ;  /* 0x000000ff02027207 */ /* 0x001fc80004000000 */
[----:B------:R-:W-:Y:S02]  /*1190*/  IADD3 R9, P2, PT, R2, R11, RZ ;  /* 0x0000000b02097210 */ /* 0x000fe40007f5e0ff */
[----:B-1----:R-:W-:-:S03]  /*11a0*/  SEL R3, R3, RZ, !P0 ;  /* 0x000000ff03037207 */ /* 0x002fc60004000000 */
[----:B------:R-:W0:Y:S01]  /*11b0*/  SHFL.DOWN PT, R2, R9, 0x10, 0x1f ;  /* 0x0a001f0009027f89 */ /* 0x000e2200000e0000 */
[----:B------:R-:W-:Y:S01]  /*11c0*/  ISETP.GT.AND P0, PT, R10, 0xf, PT ;  /* 0x0000000f0a00780c */ /* 0x000fe20003f04270 */
[----:B------:R-:W-:Y:S01]  /*11d0*/  IMAD.X R8, R3, 0x1, R4, P2 ;  /* 0x0000000103087824 */ /* 0x000fe200010e0604 */
[----:B------:R-:W-:-:S04]  /*11e0*/  @!P1 SHF.R.U32.HI R4, RZ, 0x2, R5 ;  /* 0x00000002ff049819 */ /* 0x000fc80000011605 */
[----:B------:R-:W1:Y:S01]  /*11f0*/  SHFL.DOWN PT, R3, R8, 0x10, 0x1f ;  /* 0x0a001f0008037f89 */ /* 0x000e6200000e0000 */
[----:B------:R-:W-:Y:S02]  /*1200*/  @!P1 LOP3.LUT R4, R4, 0xf8, RZ, 0xc0, !PT ;  /* 0x000000f804049812 */ /* 0x000fe400078ec0ff */
[----:B--2---:R-:W-:-:S05]  /*1210*/  @!P1 LEA R7, R7, R6, 0x18 ;  /* 0x0000000607079211 */ /* 0x004fca00078ec0ff */
[----:B------:R-:W-:Y:S01]  /*1220*/  @!P1 IMAD.IADD R7, R4, 0x1, R7 ;  /* 0x0000000104079824 */ /* 0x000fe200078e0207 */
[----:B0-----:R-:W-:-:S04]  /*1230*/  SEL R2, R2, RZ, !P0 ;  /* 0x000000ff02027207 */ /* 0x001fc80004000000 */
[----:B------:R-:W-:Y:S02]  /*1240*/  IADD3 R2, P2, PT, R2, R9, RZ ;  /* 0x0000000902027210 */ /* 0x000fe40007f5e0ff */
[----:B-1----:R-:W-:Y:S02]  /*1250*/  SEL R3, R3, RZ, !P0 ;  /* 0x000000ff03037207 */ /* 0x002fe40004000000 */
[----:B------:R-:W-:-:S03]  /*1260*/  ISETP.NE.AND P0, PT, R5, RZ, PT ;  /* 0x000000ff0500720c */ /* 0x000fc60003f05270 */
        /* <DEDUP_REMOVED lines=9> */
[----:B-1----:R-:W1:Y:S04]  /*1300*/  LDS.128 R4, [UR4+0x30] ;  /* 0x00003004ff047984 */ /* 0x002e680008000c00 */
        /* <DEDUP_REMOVED lines=22> */
.L_x_375:
[----:B------:R-:W-:-:S04]  /*1470*/  LOP3.LUT R2, R5, 0x3e0, RZ, 0xc0, !PT ;  /* 0x000003e005027812 */ /* 0x000fc800078ec0ff */
[----:B------:R-:W-:Y:S01]  /*1480*/  LOP3.LUT R7, RZ, R2, RZ, 0x33, !PT ;  /* 0x00000002ff077212 */ /* 0x000fe200078e33ff */
[----:B------:R-:W-:Y:S02]  /*1490*/  VIADD R3, R2, 0x20 ;  /* 0x0000002002037836 */ /* 0x000fe40000000000 */
[----:B------:R-:W0:Y:S02]  /*14a0*/  S2R R2, SR_LANEID ;  /* 0x0000000000027919 */ /* 0x000e240000000000 */
[----:B------:R-:W-:Y:S01]  /*14b0*/  IMAD.IADD R7, R28, 0x1, R7 ;  /* 0x000000011c077824 */ /* 0x000fe200078e0207 */
[----:B------:R-:W-:-:S04]  /*14c0*/  ISETP.GT.U32.AND P0, PT, R3, R28, PT ;  /* 0x0000001c0300720c */ /* 0x000fc80003f04070 */
        /* <DEDUP_REMOVED lines=11> */
[----:B------:R-:W-:Y:S01]  /*1580*/  ISETP.GT.AND P0, PT, R6, R7, PT ;  /* 0x000000070600720c */ /* 0x000fe20003f04270 */
[----:B------:R-:W-:Y:S02]  /*1590*/  VIADD R6, R2, 0x4 ;  /* 0x0000000402067836 */ /* 0x000fe40000000000 */
[----:B------:R-:W1:Y:S01]  /*15a0*/  SHFL.DOWN PT, R4, R9, 0x2, R7 ;  /* 0x0840000009047989 */ /* 0x000e6200000e0007 */
        /* <DEDUP_REMOVED lines=14> */
[----:B------:R-:W-:Y:S02]  /*1690*/  IMAD.X R9, R4, 0x1, R11, P1 ;  /* 0x0000000104097824 */ /* 0x000fe400008e060b */
[----:B------:R-:W1:Y:S03]  /*16a0*/  @!P2 S2R R11, SR_CgaCtaId ;  /* 0x00000000000ba919 */ /* 0x000e660000008800 */
[----:B------:R-:W2:Y:S01]  /*16b0*/  SHFL.DOWN PT, R4, R9, 0x8, R7 ;  /* 0x0900000009047989 */ /* 0x000ea200000e0007 */
[----:B0-----:R-:W-:-:S04]  /*16c0*/  SEL R3, R3, RZ, !P0 ;  /* 0x000000ff03037207 */ /* 0x001fc80004000000 */
[----:B------:R-:W-:-:S05]  /*16d0*/  IADD3 R6, P1, PT, R3, R10, RZ ;  /* 0x0000000a03067210 */ /* 0x000fca0007f3e0ff */
[----:B------:R-:W0:Y:S01]  /*16e0*/  SHFL.DOWN PT, R3, R6, 0x10, R7 ;  /* 0x0a00000006037989 */ /* 0x000e2200000e0007 */
[----:B--2---:R-:W-:Y:S02]  /*16f0*/  SEL R4, R4, RZ, !P0 ;  /* 0x000000ff04047207 */ /* 0x004fe40004000000 */
[----:B------:R-:W-:Y:S02]  /*1700*/  ISETP.GT.AND P0, PT, R2, R7, PT ;  /* 0x000000070200720c */ /* 0x000fe40003f04270 */
[----:B------:R-:W-:Y:S01]  /*1710*/  @!P2 MOV R2, 0x400 ;  /* 0x000004000002a802 */ /* 0x000fe20000000f00 */
[----:B------:R-:W-:Y:S01]  /*1720*/  IMAD.X R8, R4, 0x1, R9, P1 ;  /* 0x0000000104087824 */ /* 0x000fe200008e0609 */
[----:B------:R-:W-:Y:S02]  /*1730*/  @!P2 SHF.R.U32.HI R9, RZ, 0x2, R5 ;  /* 0x00000002ff09a819 */ /* 0x000fe40000011605 */
[----:B-1----:R-:W-:Y:S02]  /*1740*/  @!P2 LEA R10, R11, R2, 0x18 ;  /* 0x000000020b0aa211 */ /* 0x002fe400078ec0ff */
[----:B------:R-:W1:Y:S01]  /*1750*/  SHFL.DOWN PT, R4, R8, 0x10, R7 ;  /* 0x0a00000008047989 */ /* 0x000e6200000e0007 */
[----:B------:R-:W-:-:S05]  /*1760*/  @!P2 LOP3.LUT R9, R9, 0xf8, RZ, 0xc0, !PT ;  /* 0x000000f80909a812 */ /* 0x000fca00078ec0ff */
        /* <DEDUP_REMOVED lines=9> */
[----:B------:R-:W1:Y:S01]  /*1800*/  S2UR UR5, SR_CgaCtaId ;  /* 0x00000000000579c3 */ /* 0x000e620000008800 */
[----:B------:R-:W-:Y:S01]  /*1810*/  UMOV UR4, 0x400 ;  /* 0x0000040000047882 */ /* 0x000fe20000000000 */
[C---:B------:R-:W-:Y:S02]  /*1820*/  ISETP.GT.U32.AND P1, PT, R28.reuse, 0x20, PT ;  /* 0x000000201c00780c */ /* 0x040fe40003f24070 */
[C---:B------:R-:W-:Y:S02]  /*1830*/  ISETP.GT.U32.AND P2, PT, R28.reuse, 0x40, PT ;  /* 0x000000401c00780c */ /* 0x040fe40003f44070 */
[C---:B------:R-:W-:Y:S02]  /*1840*/  ISETP.GT.U32.AND P3, PT, R28.reuse, 0x80, PT ;  /* 0x000000801c00780c */ /* 0x040fe40003f64070 */
[C---:B------:R-:W-:Y:S02]  /*1850*/  ISETP.GT.U32.AND P5, PT, R28.reuse, 0x180, PT ;  /* 0x000001801c00780c */ /* 0x040fe40003fa4070 */
[----:B------:R-:W-:Y:S01]  /*1860*/  ISETP.GT.U32.AND P6, PT, R28, 0x1a0, PT ;  /* 0x000001a01c00780c */ /* 0x000fe20003fc4070 */
[----:B-1----:R-:W-:-:S09]  /*1870*/  ULEA UR4, UR5, UR4, 0x18 ;  /* 0x0000000405047291 */ /* 0x002fd2000f8ec0ff */
[----:B------:R-:W1:Y:S04]  /*1880*/  LDS.64 R12, [UR4+0x18] ;  /* 0x00001804ff0c7984 */ /* 0x000e680008000a00 */
[----:B------:R-:W2:Y:S04]  /*1890*/  LDS.128 R16, [UR4+0x20] ;  /* 0x00002004ff107984 */ /* 0x000ea80008000c00 */
[----:B------:R-:W3:Y:S04]  /*18a0*/  LDS.128 R4, [UR4+0x30] ;  /* 0x00003004ff047984 */ /* 0x000ee80008000c00 */
[----:B0-----:R-:W0:Y:S04]  /*18b0*/  LDS.128 R8, [UR4+0x40] ;  /* 0x00004004ff087984 */ /* 0x001e280008000c00 */
[----:B------:R-:W-:Y:S01]  /*18c0*/  LDS.128 R24, [UR4+0x80] ;  /* 0x00008004ff187984 */ /* 0x000fe20008000c00 */
[----:B-1----:R-:W-:-:S02]  /*18d0*/  SEL R22, R12, RZ, P1 ;  /* 0x000000ff0c167207 */ /* 0x002fc40000800000 */
[----:B------:R-:W-:Y:S02]  /*18e0*/  SEL R23, R13, RZ, P1 ;  /* 0x000000ff0d177207 */ /* 0x000fe40000800000 */
[----:B--2---:R-:W-:Y:S01]  /*18f0*/  SEL R21, R16, RZ, P2 ;  /* 0x000000ff10157207 */ /* 0x004fe20001000000 */
[----:B------:R-:W1:Y:S01]  /*1900*/  LDS.128 R12, [UR4+0x50] ;  /* 0x00005004ff0c7984 */ /* 0x000e620008000c00 */
[----:B------:R-:W-:Y:S02]  /*1910*/  ISETP.GT.U32.AND P1, PT, R28, 0x60, PT ;  /* 0x000000601c00780c */ /* 0x000fe40003f24070 */
[----:B------:R-:W-:Y:S02]  /*1920*/  SEL R20, R17, RZ, P2 ;  /* 0x000000ff11147207 */ /* 0x000fe40001000000 */
[----:B------:R-:W-:Y:S02]  /*1930*/  IADD3 R16, P2, P4, R21, R22, R2 ;  /* 0x0000001615107210 */ /* 0x000fe40007c5e002 */
[----:B------:R-:W-:-:S02]  /*1940*/  SEL R17, R18, RZ, P1 ;  /* 0x000000ff12117207 */ /* 0x000fc40000800000 */
[----:B---3--:R-:W-:Y:S02]  /*1950*/  SEL R4, R4, RZ, P3 ;  /* 0x000000ff04047207 */ /* 0x008fe40001800000 */
[----:B------:R-:W-:Y:S02]  /*1960*/  IADD3.X R20, PT, PT, R20, R23, R3, P2, P4 ;  /* 0x0000001714147210 */ /* 0x000fe400017e8403 */
[----:B------:R-:W-:Y:S02]  /*1970*/  SEL R3, R5, RZ, P3 ;  /* 0x000000ff05037207 */ /* 0x000fe40001800000 */
[----:B------:R-:W-:Y:S02]  /*1980*/  SEL R2, R19, RZ, P1 ;  /* 0x000000ff13027207 */ /* 0x000fe40000800000 */
[----:B------:R-:W-:Y:S02]  /*1990*/  IADD3 R4, P3, P4, R4, R16, R17 ;  /* 0x0000001004047210 */ /* 0x000fe40007c7e011 */
[----:B------:R-:W2:Y:S01]  /*19a0*/  LDS.128 R16, [UR4+0x60] ;  /* 0x00006004ff107984 */ /* 0x000ea20008000c00 */
[----:B------:R-:W-:-:S02]  /*19b0*/  ISETP.GT.U32.AND P1, PT, R28, 0xa0, PT ;  /* 0x000000a01c00780c */ /* 0x000fc40003f24070 */
[----:B------:R-:W-:Y:S02]  /*19c0*/  IADD3.X R3, PT, PT, R3, R20, R2, P3, P4 ;  /* 0x0000001403037210 */ /* 0x000fe40001fe8402 */
[----:B------:R-:W3:Y:S01]  /*19d0*/  LDS.128 R20, [UR4+0x70] ;  /* 0x00007004ff147984 */ /* 0x000ee20008000c00 */
[----:B------:R-:W-:Y:S02]  /*19e0*/  ISETP.GT.U32.AND P2, PT, R28, 0xc0, PT ;  /* 0x000000c01c00780c */ /* 0x000fe40003f44070 */
[----:B------:R-:W-:Y:S02]  /*19f0*/  SEL R5, R6, RZ, P1 ;  /* 0x000000ff06057207 */ /* 0x000fe40000800000 */
[----:B0-----:R-:W-:Y:S02]  /*1a00*/  SEL R2, R8, RZ, P2 ;  /* 0x000000ff08027207 */ /* 0x001fe40001000000 */
[----:B------:R-:W-:Y:S02]  /*1a10*/  SEL R7, R7, RZ, P1 ;  /* 0x000000ff07077207 */ /* 0x000fe40000800000 */
[----:B------:R-:W-:-:S02]  /*1a20*/  ISETP.GT.U32.AND P1, PT, R28, 0xe0, PT ;  /* 0x000000e01c00780c */ /* 0x000fc40003f24070 */
[----:B------:R-:W-:Y:S02]  /*1a30*/  IADD3 R2, P3, P4, R2, R4, R5 ;  /* 0x0000000402027210 */ /* 0x000fe40007c7e005 */
[----:B------:R-:W-:Y:S02]  /*1a40*/  SEL R6, R9, RZ, P2 ;  /* 0x000000ff09067207 */ /* 0x000fe40001000000 */
[----:B------:R-:W-:Y:S02]  /*1a50*/  ISETP.GT.U32.AND P2, PT, R28, 0x100, PT ;  /* 0x000001001c00780c */ /* 0x000fe40003f44070 */
[----:B------:R-:W-:Y:S02]  /*1a60*/  SEL R4, R10, RZ, P1 ;  /* 0x000000ff0a047207 */ /* 0x000fe40000800000 */
[----:B------:R-:W-:Y:S02]  /*1a70*/  SEL R10, R11, RZ, P1 ;  /* 0x000000ff0b0a7207 */ /* 0x000fe40000800000 */
[----:B------:R-:W-:-:S02]  /*1a80*/  ISETP.GT.U32.AND P1, PT, R28, 0x120, PT ;  /* 0x000001201c00780c */ /* 0x000fc40003f24070 */
[----:B------:R-:W-:Y:S02]  /*1a90*/  IADD3.X R6, PT, PT, R6, R3, R7, P3, P4 ;  /* 0x0000000306067210 */ /* 0x000fe40001fe8407 */
[----:B-1----:R-:W-:Y:S02]  /*1aa0*/  SEL R3, R12, RZ, P2 ;  /* 0x000000ff0c037207 */ /* 0x002fe40001000000 */
[----:B------:R-:W-:Y:S02]  /*1ab0*/  SEL R7, R13, RZ, P2 ;  /* 0x000000ff0d077207 */ /* 0x000fe40001000000 */
[----:B------:R-:W-:Y:S02]  /*1ac0*/  ISETP.GT.U32.AND P2, PT, R28, 0x140, PT ;  /* 0x000001401c00780c */ /* 0x000fe40003f44070 */
[----:B------:R-:W-:Y:S02]  /*1ad0*/  SEL R5, R14, RZ, P1 ;  /* 0x000000ff0e057207 */ /* 0x000fe40000800000 */
[----:B------:R-:W-:-:S02]  /*1ae0*/  SEL R15, R15, RZ, P1 ;  /* 0x000000ff0f0f7207 */ /* 0x000fc40000800000 */
[----:B------:R-:W-:Y:S02]  /*1af0*/  ISETP.GT.U32.AND P1, PT, R28, 0x160, PT ;  /* 0x000001601c00780c */ /* 0x000fe40003f24070 */
[----:B------:R-:W-:Y:S02]  /*1b00*/  IADD3 R4, P3, P4, R3, R2, R4 ;  /* 0x0000000203047210 */ /* 0x000fe40007c7e004 */
[----:B--2---:R-:W-:Y:S02]  /*1b10*/  SEL R2, R16, RZ, P2 ;  /* 0x000000ff10027207 */ /* 0x004fe40001000000 */
[----:B------:R-:W-:Y:S02]  /*1b20*/  SEL R3, R18, RZ, P1 ;  /* 0x000000ff12037207 */ /* 0x000fe40000800000 */
[----:B------:R-:W-:Y:S02]  /*1b30*/  IADD3.X R7, PT, PT, R7, R6, R10, P3, P4 ;  /* 0x0000000607077210 */ /* 0x000fe40001fe840a */
[----:B------:R-:W-:-:S02]  /*1b40*/  SEL R18, R19, RZ, P1 ;  /* 0x000000ff13127207 */ /* 0x000fc40000800000 */
[----:B------:R-:W-:Y:S02]  /*1b50*/  SEL R6, R17, RZ, P2 ;  /* 0x000000ff11067207 */ /* 0x000fe40001000000 */
[----:B------:R-:W-:Y:S02]  /*1b60*/  IADD3 R2, P1, P3, R2, R4, R5 ;  /* 0x0000000402027210 */ /* 0x000fe40007b3e005 */
[----:B---3--:R-:W-:Y:S02]  /*1b70*/  SEL R4, R20, RZ, P5 ;  /* 0x000000ff14047207 */ /* 0x008fe40002800000 */
[----:B------:R-:W-:Y:S02]  /*1b80*/  ISETP.GT.U32.AND P2, PT, R28, 0x1c0, PT ;  /* 0x000001c01c00780c */ /* 0x000fe40003f44070 */
[----:B------:R-:W-:Y:S02]  /*1b90*/  IADD3.X R6, PT, PT, R6, R7, R15, P1, P3 ;  /* 0x0000000706067210 */ /* 0x000fe40000fe640f */
[----:B------:R-:W-:-:S02]  /*1ba0*/  IADD3 R4, P3, P4, R4, R2, R3 ;  /* 0x0000000204047210 */ /* 0x000fc40007c7e003 */
[----:B------:R-:W-:Y:S02]  /*1bb0*/  SEL R2, R22, RZ, P6 ;  /* 0x000000ff16027207 */ /* 0x000fe40003000000 */
[----:B------:R-:W-:Y:S02]  /*1bc0*/  SEL R3, R24, RZ, P2 ;  /* 0x000000ff18037207 */ /* 0x000fe40001000000 */
[----:B------:R-:W-:Y:S02]  /*1bd0*/  ISETP.GT.U32.AND P1, PT, R28, 0x1e0, PT ;  /* 0x000001e01c00780c */ /* 0x000fe40003f24070 */
[----:B------:R-:W-:Y:S02]  /*1be0*/  SEL R5, R21, RZ, P5 ;  /* 0x000000ff15057207 */ /* 0x000fe40002800000 */
[----:B------:R-:W-:Y:S02]  /*1bf0*/  SEL R23, R23, RZ, P6 ;  /* 0x000000ff17177207 */ /* 0x000fe40003000000 */
[----:B------:R-:W-:-:S02]  /*1c00*/  IADD3 R3, P5, P6, R3, R4, R2 ;  /* 0x0000000403037210 */ /* 0x000fc40007ebe002 */
[----:B------:R-:W-:Y:S02]  /*1c10*/  SEL R2, R26, RZ, P1 ;  /* 0x000000ff1a027207 */ /* 0x000fe40000800000 */
[----:B------:R-:W-:Y:S02]  /*1c20*/  IADD3.X R5, PT, PT, R5, R6, R18, P3, P4 ;  /* 0x0000000605057210 */ /* 0x000fe40001fe8412 */
[----:B------:R-:W-:Y:S02]  /*1c30*/  SEL R4, R25, RZ, P2 ;  /* 0x000000ff19047207 */ /* 0x000fe40001000000 */
[----:B------:R-:W-:Y:S02]  /*1c40*/  IADD3 R2, P2, PT, R2, R3, RZ ;  /* 0x0000000302027210 */ /* 0x000fe40007f5e0ff */
[----:B------:R-:W-:Y:S02]  /*1c50*/  SEL R3, R27, RZ, P1 ;  /* 0x000000ff1b037207 */ /* 0x000fe40000800000 */
[----:B------:R-:W-:-:S05]  /*1c60*/  IADD3.X R4, PT, PT, R4, R5, R23, P5, P6 ;  /* 0x0000000504047210 */ /* 0x000fca0002fec417 */
[----:B------:R-:W-:Y:S01]  /*1c70*/  IMAD.X R3, R3, 0x1, R4, P2 ;  /* 0x0000000103037824 */ /* 0x000fe200010e0604 */
[----:B------:R-:W-:Y:S06]  /*1c80*/  BRA `(.L_x_376) ;  /* 0x0000001800387947 */ /* 0x000fec0003800000 */
.L_x_361:
[----:B------:R-:W0:Y:S01]  /*1c90*/  S2R R5, SR_TID.X ;  /* 0x0000000000057919 */ /* 0x000e220000002100 */
[----:B------:R-:W1:Y:S01]  /*1ca0*/  LDC.64 R6, c[0x0][0x380] ;  /* 0x0000e000ff067b82 */ /* 0x000e620000000a00 */
[----:B0-----:R-:W-:-:S04]  /*1cb0*/  IMAD R19, R0, 0xe00, R5 ;  /* 0x00000e0000137824 */ /* 0x001fc800078e0205 */
        /* <DEDUP_REMOVED lines=9> */
[----:B---3--:R-:W-:Y:S02]  /*1d50*/  DSETP.GT.AND P3, PT, R10, RZ, PT ;  /* 0x000000ff0a00722a */ /* 0x008fe40003f64000 */
[----:B----4-:R-:W-:Y:S02]  /*1d60*/  DSETP.GT.AND P4, PT, R12, RZ, PT ;  /* 0x000000ff0c00722a */ /* 0x010fe40003f84000 */
[----:B-----5:R-:W-:Y:S01]  /*1d70*/  DSETP.GT.AND P0, PT, R16, RZ, PT ;  /* 0x000000ff1000722a */ /* 0x020fe20003f04000 */
[----:B------:R-:W-:Y:S01]  /*1d80*/  SEL R10, RZ, 0x1, !P2 ;  /* 0x00000001ff0a7807 */ /* 0x000fe20005000000 */
[----:B------:R-:W-:Y:S01]  /*1d90*/  DSETP.GT.AND P1, PT, R14, RZ, PT ;  /* 0x000000ff0e00722a */ /* 0x000fe20003f24000 */
[----:B------:R-:W-:Y:S02]  /*1da0*/  SEL R11, RZ, 0x1, !P3 ;  /* 0x00000001ff0b7807 */ /* 0x000fe40005800000 */
[----:B------:R-:W-:Y:S01]  /*1db0*/  SEL R20, RZ, 0x1, !P4 ;  /* 0x00000001ff147807 */ /* 0x000fe20006000000 */
[----:B------:R-:W-:Y:S01]  /*1dc0*/  DSETP.GT.AND P5, PT, R8, RZ, PT ;  /* 0x000000ff0800722a */ /* 0x000fe20003fa4000 */
[----:B------:R-:W-:Y:S01]  /*1dd0*/  SEL R9, RZ, 0x1, !P0 ;  /* 0x00000001ff097807 */ /* 0x000fe20004000000 */
[----:B------:R-:W-:Y:S01]  /*1de0*/  DSETP.GT.AND P4, PT, R6, RZ, PT ;  /* 0x000000ff0600722a */ /* 0x000fe20003f84000 */
[----:B------:R-:W-:-:S02]  /*1df0*/  ISETP.GE.U32.AND P0, PT, R28, R4, PT ;  /* 0x000000041c00720c */ /* 0x000fc40003f06070 */
[----:B------:R-:W-:Y:S02]  /*1e00*/  IADD3 R20, P3, P2, R20, R11, R10 ;  /* 0x0000000b14147210 */ /* 0x000fe40007a7e00a */
[----:B------:R-:W-:Y:S02]  /*1e10*/  SEL R8, RZ, 0x1, !P1 ;  /* 0x00000001ff087807 */ /* 0x000fe40004800000 */
[----:B------:R-:W-:Y:S02]  /*1e20*/  SEL R6, RZ, 0x1, !P4 ;  /* 0x00000001ff067807 */ /* 0x000fe40006000000 */
[----:B------:R-:W-:Y:S02]  /*1e30*/  SEL R7, RZ, 0x1, !P5 ;  /* 0x00000001ff077807 */ /* 0x000fe40006800000 */
[----:B------:R-:W-:Y:S02]  /*1e40*/  IADD3 R20, P1, P4, R9, R20, R8 ;  /* 0x0000001409147210 */ /* 0x000fe40007c3e008 */
[----:B------:R-:W-:-:S02]  /*1e50*/  IADD3.X R21, PT, PT, RZ, RZ, RZ, P3, P2 ;  /* 0x000000ffff157210 */ /* 0x000fc40001fe44ff */
[----:B------:R-:W-:Y:S02]  /*1e60*/  IADD3 R20, P2, P3, R7, R20, R6 ;  /* 0x0000001407147210 */ /* 0x000fe40007b5e006 */
[----:B------:R-:W-:-:S04]  /*1e70*/  IADD3.X R21, PT, PT, RZ, R21, RZ, P1, P4 ;  /* 0x00000015ff157210 */ /* 0x000fc80000fe84ff */
[----:B------:R-:W-:Y:S01]  /*1e80*/  IADD3.X R21, PT, PT, RZ, R21, RZ, P2, P3 ;  /* 0x00000015ff157210 */ /* 0x000fe200017e64ff */
[----:B------:R-:W-:Y:S06]  /*1e90*/  @!P0 BRA `(.L_x_377) ;  /* 0x00000010008c8947 */ /* 0x000fec0003800000 */
[----:B------:R-:W-:Y:S01]  /*1ea0*/  IMAD.IADD R29, R0, 0x1, R3 ;  /* 0x00000001001d7824 */ /* 0x000fe200078e0203 */
[----:B------:R-:W0:Y:S01]  /*1eb0*/  LDC R24, c[0x0][0x3b0] ;  /* 0x0000ec00ff187b82 */ /* 0x000e220000000800 */
[----:B------:R-:W-:Y:S01]  /*1ec0*/  VIADD R28, R2, 0xfffff200 ;  /* 0xfffff200021c7836 */ /* 0x000fe20000000000 */
[----:B------:R-:W-:Y:S01]  /*1ed0*/  LOP3.LUT R3, RZ, R5, RZ, 0x33, !PT ;  /* 0x00000005ff037212 */ /* 0x000fe200078e33ff */
[----:B------:R-:W-:Y:S01]  /*1ee0*/  IMAD R29, R29, 0xe00, RZ ;  /* 0x00000e001d1d7824 */ /* 0x000fe200078e02ff */
[----:B------:R-:W1:Y:S02]  /*1ef0*/  LDCU.64 UR8, c[0x0][0x380] ;  /* 0x00007000ff0877ac */ /* 0x000e640008000a00 */
[----:B------:R-:W-:Y:S01]  /*1f00*/  IADD3 R3, PT, PT, -R4, R2, R3 ;  /* 0x0000000204037210 */ /* 0x000fe20007ffe103 */
[----:B------:R-:W-:Y:S01]  /*1f10*/  IMAD.MOV.U32 R6, RZ, RZ, R29 ;  /* 0x000000ffff067224 */ /* 0x000fe200078e001d */
[C---:B------:R-:W-:Y:S01]  /*1f20*/  ISETP.GT.U32.AND P0, PT, R29.reuse, R28, PT ;  /* 0x0000001c1d00720c */ /* 0x040fe20003f04070 */
[----:B------:R-:W-:Y:S01]  /*1f30*/  UMOV UR4, URZ ;  /* 0x000000ff00047c82 */ /* 0x000fe20008000000 */
[----:B------:R-:W-:Y:S01]  /*1f40*/  IADD3 R25, PT, PT, R29, 0x1000, R5 ;  /* 0x000010001d197810 */ /* 0x000fe20007ffe005 */
[----:B------:R-:W-:-:S02]  /*1f50*/  IMAD R3, R0, -0xe00, R3 ;  /* 0xfffff20000037824 */ /* 0x000fc400078e0203 */
[----:B------:R-:W-:-:S08]  /*1f60*/  IMAD.MOV.U32 R7, RZ, RZ, R29 ;  /* 0x000000ffff077224 */ /* 0x000fd000078e001d */
[----:B------:R-:W-:Y:S05]  /*1f70*/  @P0 BRA `(.L_x_378) ;  /* 0x0000000000b00947 */ /* 0x000fea0003800000 */
.L_x_379:
[----:B------:R-:W-:-:S05]  /*1f80*/  IADD3 R2, P0, PT, R5, R7, RZ ;  /* 0x0000000705027210 */ /* 0x000fca0007f1e0ff */
[----:B------:R-:W-:Y:S01]  /*1f90*/  IMAD.X R9, RZ, RZ, RZ, P0 ;  /* 0x000000ffff097224 */ /* 0x000fe200000e06ff */
[----:B-1----:R-:W-:-:S04]  /*1fa0*/  LEA R26, P0, R2, UR8, 0x3 ;  /* 0x00000008021a7c11 */ /* 0x002fc8000f8018ff */
        /* <DEDUP_REMOVED lines=18> */
[----:B------:R-:W-:Y:S01]  /*20d0*/  DSETP.GT.AND P5, PT, R16, RZ, PT ;  /* 0x000000ff1000722a */ /* 0x000fe20003fa4000 */
[----:B------:R-:W-:Y:S02]  /*20e0*/  IADD3.X R21, PT, PT, RZ, R21, RZ, P1, P0 ;  /* 0x00000015ff157210 */ /* 0x000fe40000fe04ff */
[----:B------:R-:W-:Y:S01]  /*20f0*/  IADD3 R20, P2, P3, R9, R20, R2 ;  /* 0x0000001409147210 */ /* 0x000fe20007b5e002 */
[----:B0-----:R-:W-:Y:S01]  /*2100*/  IMAD.MOV.U32 R2, RZ, RZ, R24 ;  /* 0x000000ffff027224 */ /* 0x001fe200078e0018 */
[----:B------:R-:W-:Y:S01]  /*2110*/  SEL R8, RZ, 0x1, !P4 ;  /* 0x00000001ff087807 */ /* 0x000fe20006000000 */
[----:B------:R-:W-:Y:S01]  /*2120*/  DSETP.GT.AND P6, PT, R18, RZ, PT ;  /* 0x000000ff1200722a */ /* 0x000fe20003fc4000 */
[----:B------:R-:W-:-:S02]  /*2130*/  SEL R9, RZ, 0x1, !P5 ;  /* 0x00000001ff097807 */ /* 0x000fc40006800000 */
[----:B------:R-:W-:Y:S02]  /*2140*/  IADD3.X R21, PT, PT, RZ, R21, RZ, P2, P3 ;  /* 0x00000015ff157210 */ /* 0x000fe400017e64ff */
[----:B------:R-:W-:Y:S01]  /*2150*/  IADD3 R20, P5, P4, R9, R20, R8 ;  /* 0x0000001409147210 */ /* 0x000fe20007cbe008 */
[----:B------:R-:W-:Y:S01]  /*2160*/  IMAD.IADD R9, R2, 0x1, -R7 ;  /* 0x0000000102097824 */ /* 0x000fe200078e0a07 */
[----:B------:R-:W-:Y:S02]  /*2170*/  SEL R11, RZ, 0x1, !P6 ;  /* 0x00000001ff0b7807 */ /* 0x000fe40007000000 */
[----:B------:R-:W-:Y:S02]  /*2180*/  IADD3.X R21, PT, PT, RZ, R21, RZ, P5, P4 ;  /* 0x00000015ff157210 */ /* 0x000fe40002fe84ff */
[----:B------:R-:W-:Y:S02]  /*2190*/  ISETP.GE.U32.AND P0, PT, R9, R4, PT ;  /* 0x000000040900720c */ /* 0x000fe40003f06070 */
[----:B------:R-:W-:-:S05]  /*21a0*/  IADD3 R20, P1, PT, R20, R11, RZ ;  /* 0x0000000b14147210 */ /* 0x000fca0007f3e0ff */
[----:B------:R-:W-:-:S06]  /*21b0*/  IMAD.X R21, RZ, RZ, R21, P1 ;  /* 0x000000ffff157224 */ /* 0x000fcc00008e0615 */
[----:B------:R-:W-:Y:S05]  /*21c0*/  @!P0 BRA `(.L_x_377) ;  /* 0x0000000c00c08947 */ /* 0x000fea0003800000 */
[C---:B------:R-:W-:Y:S01]  /*21d0*/  IMAD.IADD R7, R4.reuse, 0x1, R7 ;  /* 0x0000000104077824 */ /* 0x040fe200078e0207 */
[----:B------:R-:W-:Y:S01]  /*21e0*/  UIADD3 UR4, UPT, UPT, UR4, 0x1, URZ ;  /* 0x0000000104047890 */ /* 0x000fe2000fffe0ff */
[C---:B------:R-:W-:Y:S02]  /*21f0*/  IMAD.IADD R6, R4.reuse, 0x1, R6 ;  /* 0x0000000104067824 */ /* 0x040fe400078e0206 */
[----:B------:R-:W-:Y:S01]  /*2200*/  IMAD.IADD R3, R3, 0x1, -R4 ;  /* 0x0000000103037824 */ /* 0x000fe200078e0a04 */
[----:B------:R-:W-:Y:S01]  /*2210*/  ISETP.GT.U32.AND P0, PT, R7, R28, PT ;  /* 0x0000001c0700720c */ /* 0x000fe20003f04070 */
[----:B------:R-:W-:-:S12]  /*2220*/  IMAD.IADD R25, R4, 0x1, R25 ;  /* 0x0000000104197824 */ /* 0x000fd800078e0219 */
[----:B------:R-:W-:Y:S05]  /*2230*/  @!P0 BRA `(.L_x_379) ;  /* 0xfffffffc00508947 */ /* 0x000fea000383ffff */
.L_x_378:
[----:B------:R-:W-:Y:S01]  /*2240*/  IMAD.IADD R4, R2, 0x1, -R7 ;  /* 0x0000000102047824 */ /* 0x000fe200078e0a07 */
[----:B------:R-:W-:Y:S04]  /*2250*/  BSSY.RECONVERGENT B1, `(.L_x_377) ;  /* 0x00000e7000017945 */ /* 0x000fe80003800200 */
[----:B------:R-:W-:-:S04]  /*2260*/  ISETP.GE.AND P0, PT, R5, R4, PT ;  /* 0x000000040500720c */ /* 0x000fc80003f06270 */
[----:B------:R-:W-:-:S13]  /*2270*/  ISETP.GE.U32.OR P0, PT, R7, R2, P0 ;  /* 0x000000020700720c */ /* 0x000fda0000706470 */
[----:B------:R-:W-:Y:S05]  /*2280*/  @P0 BRA `(.L_x_380) ;  /* 0x0000000c008c0947 */ /* 0x000fea0003800000 */
[----:B------:R-:W2:Y:S01]  /*2290*/  LDC R9, c[0x0][0x3b4] ;  /* 0x0000ed00ff097b82 */ /* 0x000ea20000000800 */
[----:B------:R-:W-:Y:S01]  /*22a0*/  LOP3.LUT R4, RZ, R5, RZ, 0x33, !PT ;  /* 0x00000005ff047212 */ /* 0x000fe200078e33ff */
[----:B------:R-:W-:Y:S03]  /*22b0*/  BSSY.RECONVERGENT B2, `(.L_x_381) ;  /* 0x0000075000027945 */ /* 0x000fe60003800200 */
[----:B------:R-:W-:Y:S01]  /*22c0*/  IADD3 R2, PT, PT, -R29, R2, R4 ;  /* 0x000000021d027210 */ /* 0x000fe20007ffe104 */
[----:B------:R-:W-:Y:S02]  /*22d0*/  IMAD.MOV.U32 R4, RZ, RZ, R5 ;  /* 0x000000ffff047224 */ /* 0x000fe400078e0005 */
[----:B--2---:R-:W-:-:S04]  /*22e0*/  IMAD R9, R9, UR4, RZ ;  /* 0x0000000409097c24 */ /* 0x004fc8000f8e02ff */
[----:B------:R-:W-:-:S05]  /*22f0*/  IMAD R2, R9, -0xe00, R2 ;  /* 0xfffff20009027824 */ /* 0x000fca00078e0202 */
[C---:B------:R-:W-:Y:S02]  /*2300*/  ISETP.GE.U32.AND P0, PT, R2.reuse, 0x1e00, PT ;  /* 0x00001e000200780c */ /* 0x040fe40003f06070 */
[----:B------:R-:W-:-:S04]  /*2310*/  LEA.HI R22, R2, 0x1, RZ, 0x17 ;  /* 0x0000000102167811 */ /* 0x000fc800078fb8ff */
[----:B------:R-:W-:-:S07]  /*2320*/  LOP3.LUT R23, R22, 0xf, RZ, 0xc0, !PT ;  /* 0x0000000f16177812 */ /* 0x000fce00078ec0ff */
[----:B------:R-:W-:Y:S05]  /*2330*/  @!P0 BRA `(.L_x_382) ;  /* 0x0000000400b08947 */ /* 0x000fea0003800000 */
[----:B------:R-:W2:Y:S01]  /*2340*/  LDC.64 R10, c[0x0][0x380] ;  /* 0x0000e000ff0a7b82 */ /* 0x000ea20000000a00 */
[----:B------:R-:W-:Y:S01]  /*2350*/  LEA.HI R2, R3, 0x1, RZ, 0x17 ;  /* 0x0000000103027811 */ /* 0x000fe200078fb8ff */
[----:B------:R-:W-:Y:S01]  /*2360*/  BSSY.RECONVERGENT B3, `(.L_x_383) ;  /* 0x0000068000037945 */ /* 0x000fe20003800200 */
[----:B------:R-:W-:Y:S02]  /*2370*/  LOP3.LUT R4, R5, 0x1000, RZ, 0xfc, !PT ;  /* 0x0000100005047812 */ /* 0x000fe400078efcff */
[----:B------:R-:W-:-:S05]  /*2380*/  LOP3.LUT R2, R2, 0xfffff0, RZ, 0xc0, !PT ;  /* 0x00fffff002027812 */ /* 0x000fca00078ec0ff */
[----:B------:R-:W-:-:S07]  /*2390*/  IMAD.MOV R2, RZ, RZ, -R2 ;  /* 0x000000ffff027224 */ /* 0x000fce00078e0a02 */
.L_x_384:
[C---:B------:R-:W-:Y:S02]  /*23a0*/  VIADD R17, R25.reuse, 0xfffff000 ;  /* 0xfffff00019117836 */ /* 0x040fe40000000000 */
[----:B------:R-:W-:Y:S02]  /*23b0*/  VIADD R9, R25, 0xfffff200 ;  /* 0xfffff20019097836 */ /* 0x000fe40000000000 */
[----:B--2---:R-:W-:-:S04]  /*23c0*/  IMAD.WIDE.U32 R16, R17, 0x8, R10 ;  /* 0x0000000811107825 */ /* 0x004fc800078e000a */
[--C-:B------:R-:W-:Y:S02]  /*23d0*/  IMAD.WIDE.U32 R8, R9, 0x8, R10.reuse ;  /* 0x0000000809087825 */ /* 0x100fe400078e000a */
[----:B------:R-:W2:Y:S04]  /*23e0*/  LDG.E.64 R16, desc[UR6][R16.64] ;  /* 0x0000000610107981 */ /* 0x000ea8000c1e1b00 */
[----:B------:R-:W3:Y:S01]  /*23f0*/  LDG.E.64 R8, desc[UR6][R8.64] ;  /* 0x0000000608087981 */ /* 0x000ee2000c1e1b00 */
[C---:B------:R-:W-:Y:S02]  /*2400*/  VIADD R15, R25.reuse, 0xfffff400 ;  /* 0xfffff400190f7836 */ /* 0x040fe40000000000 */
[----:B------:R-:W-:Y:S02]  /*2410*/  VIADD R13, R25, 0xfffff600 ;  /* 0xfffff600190d7836 */ /* 0x000fe40000000000 */
[----:B------:R-:W-:-:S04]  /*2420*/  IMAD.WIDE.U32 R14, R15, 0x8, R10 ;  /* 0x000000080f0e7825 */ /* 0x000fc800078e000a */
[--C-:B------:R-:W-:Y:S02]  /*2430*/  IMAD.WIDE.U32 R12, R13, 0x8, R10.reuse ;  /* 0x000000080d0c7825 */ /* 0x100fe400078e000a */
[----:B------:R-:W4:Y:S04]  /*2440*/  LDG.E.64 R14, desc[UR6][R14.64] ;  /* 0x000000060e0e7981 */ /* 0x000f28000c1e1b00 */
[----:B------:R-:W5:Y:S01]  /*2450*/  LDG.E.64 R12, desc[UR6][R12.64] ;  /* 0x000000060c0c7981 */ /* 0x000f62000c1e1b00 */
[C---:B------:R-:W-:Y:S02]  /*2460*/  VIADD R27, R25.reuse, 0xfffff800 ;  /* 0xfffff800191b7836 */ /* 0x040fe40000000000 */
[----:B------:R-:W-:Y:S02]  /*2470*/  VIADD R19, R25, 0xfffffa00 ;  /* 0xfffffa0019137836 */ /* 0x000fe40000000000 */
[----:B------:R-:W-:-:S04]  /*2480*/  IMAD.WIDE.U32 R26, R27, 0x8, R10 ;  /* 0x000000081b1a7825 */ /* 0x000fc800078e000a */
[----:B------:R-:W-:Y:S02]  /*2490*/  IMAD.WIDE.U32 R18, R19, 0x8, R10 ;  /* 0x0000000813127825 */ /* 0x000fe400078e000a */
[----:B------:R-:W5:Y:S04]  /*24a0*/  LDG.E.64 R26, desc[UR6][R26.64] ;  /* 0x000000061a1a7981 */ /* 0x000f68000c1e1b00 */
[----:B------:R-:W5:Y:S01]  /*24b0*/  LDG.E.64 R18, desc[UR6][R18.64] ;  /* 0x0000000612127981 */ /* 0x000f62000c1e1b00 */
[----:B--2---:R-:W-:Y:S01]  /*24c0*/  DSETP.GT.AND P0, PT, R16, RZ, PT ;  /* 0x000000ff1000722a */ /* 0x004fe20003f04000 */
[C---:B------:R-:W-:Y:S01]  /*24d0*/  VIADD R17, R25.reuse, 0xfffffc00 ;  /* 0xfffffc0019117836 */ /* 0x040fe20000000000 */
[----:B---3--:R-:W-:Y:S01]  /*24e0*/  DSETP.GT.AND P1, PT, R8, RZ, PT ;  /* 0x000000ff0800722a */ /* 0x008fe20003f24000 */
[----:B------:R-:W-:-:S02]  /*24f0*/  VIADD R9, R25, 0xfffffe00 ;  /* 0xfffffe0019097836 */ /* 0x000fc40000000000 */
[----:B------:R-:W-:-:S04]  /*2500*/  IMAD.WIDE.U32 R16, R17, 0x8, R10 ;  /* 0x0000000811107825 */ /* 0x000fc800078e000a */
[--C-:B------:R-:W-:Y:S02]  /*2510*/  IMAD.WIDE.U32 R8, R9, 0x8, R10.reuse ;  /* 0x0000000809087825 */ /* 0x100fe400078e000a */
[----:B------:R-:W2:Y:S04]  /*2520*/  LDG.E.64 R16, desc[UR6][R16.64] ;  /* 0x0000000610107981 */ /* 0x000ea8000c1e1b00 */
[----:B------:R-:W3:Y:S01]  /*2530*/  LDG.E.64 R8, desc[UR6][R8.64] ;  /* 0x0000000608087981 */ /* 0x000ee2000c1e1b00 */
[----:B----4-:R-:W-:Y:S02]  /*2540*/  DSETP.GT.AND P3, PT, R14, RZ, PT ;  /* 0x000000ff0e00722a */ /* 0x010fe40003f64000 */
[----:B-----5:R-:W-:Y:S01]  /*2550*/  DSETP.GT.AND P4, PT, R12, RZ, PT ;  /* 0x000000ff0c00722a */ /* 0x020fe20003f84000 */
[----:B------:R-:W-:-:S04]  /*2560*/  IMAD.WIDE.U32 R14, R25, 0x8, R10 ;  /* 0x00000008190e7825 */ /* 0x000fc800078e000a */
[----:B------:R-:W-:Y:S02]  /*2570*/  VIADD R13, R25, 0x200 ;  /* 0x00000200190d7836 */ /* 0x000fe40000000000 */
[----:B------:R-:W4:Y:S02]  /*2580*/  LDG.E.64 R14, desc[UR6][R14.64] ;  /* 0x000000060e0e7981 */ /* 0x000f24000c1e1b00 */
[----:B------:R-:W-:-:S06]  /*2590*/  IMAD.WIDE.U32 R12, R13, 0x8, R10 ;  /* 0x000000080d0c7825 */ /* 0x000fcc00078e000a */
[----:B------:R-:W5:Y:S01]  /*25a0*/  LDG.E.64 R12, desc[UR6][R12.64] ;  /* 0x000000060c0c7981 */ /* 0x000f62000c1e1b00 */
[----:B------:R-:W-:Y:S01]  /*25b0*/  DSETP.GT.AND P2, PT, R26, RZ, PT ;  /* 0x000000ff1a00722a */ /* 0x000fe20003f44000 */
[C---:B------:R-:W-:Y:S01]  /*25c0*/  VIADD R27, R25.reuse, 0x400 ;  /* 0x00000400191b7836 */ /* 0x040fe20000000000 */
[----:B------:R-:W-:Y:S01]  /*25d0*/  DSETP.GT.AND P5, PT, R18, RZ, PT ;  /* 0x000000ff1200722a */ /* 0x000fe20003fa4000 */
[----:B------:R-:W-:Y:S02]  /*25e0*/  VIADD R29, R25, 0x600 ;  /* 0x00000600191d7836 */ /* 0x000fe40000000000 */
[----:B------:R-:W-:Y:S01]  /*25f0*/  IMAD.WIDE.U32 R18, R27, 0x8, R10 ;  /* 0x000000081b127825 */ /* 0x000fe200078e000a */
[----:B------:R-:W-:Y:S02]  /*2600*/  SEL R27, RZ, 0x1, !P3 ;  /* 0x00000001ff1b7807 */ /* 0x000fe40005800000 */
[----:B------:R-:W-:-:S03]  /*2610*/  SEL R26, RZ, 0x1, !P4 ;  /* 0x00000001ff1a7807 */ /* 0x000fc60006000000 */
[----:B------:R-:W5:Y:S01]  /*2620*/  LDG.E.64 R18, desc[UR6][R18.64] ;  /* 0x0000000612127981 */ /* 0x000f62000c1e1b00 */
[----:B--2---:R-:W-:Y:S01]  /*2630*/  DSETP.GT.AND P6, PT, R16, RZ, PT ;  /* 0x000000ff1000722a */ /* 0x004fe20003fc4000 */
[----:B------:R-:W-:Y:S01]  /*2640*/  SEL R17, RZ, 0x1, !P0 ;  /* 0x00000001ff117807 */ /* 0x000fe20004000000 */
[----:B---3--:R-:W-:Y:S01]  /*2650*/  DSETP.GT.AND P0, PT, R8, RZ, PT ;  /* 0x000000ff0800722a */ /* 0x008fe20003f04000 */
[----:B------:R-:W-:Y:S01]  /*2660*/  SEL R16, RZ, 0x1, !P1 ;  /* 0x00000001ff107807 */ /* 0x000fe20004800000 */
[----:B------:R-:W-:-:S03]  /*2670*/  IMAD.WIDE.U32 R8, R29, 0x8, R10 ;  /* 0x000000081d087825 */ /* 0x000fc600078e000a */
[----:B------:R-:W-:-:S03]  /*2680*/  IADD3 R20, P1, P3, R16, R20, R17 ;  /* 0x0000001410147210 */ /* 0x000fc60007b3e011 */
[----:B------:R-:W2:Y:S01]  /*2690*/  LDG.E.64 R8, desc[UR6][R8.64] ;  /* 0x0000000608087981 */ /* 0x000ea2000c1e1b00 */
[----:B0-----:R-:W-:Y:S02]  /*26a0*/  IADD3.X R24, PT, PT, RZ, R21, RZ, P1, P3 ;  /* 0x00000015ff187210 */ /* 0x001fe40000fe64ff */
[----:B------:R-:W-:Y:S01]  /*26b0*/  IADD3 R26, P3, P4, R26, R20, R27 ;  /* 0x000000141a1a7210 */ /* 0x000fe20007c7e01b */
[----:B----4-:R-:W-:Y:S01]  /*26c0*/  DSETP.GT.AND P1, PT, R14, RZ, PT ;  /* 0x000000ff0e00722a */ /* 0x010fe20003f24000 */
[C---:B------:R-:W-:Y:S02]  /*26d0*/  VIADD R17, R25.reuse, 0x800 ;  /* 0x0000080019117836 */ /* 0x040fe40000000000 */
[----:B------:R-:W-:Y:S01]  /*26e0*/  VIADD R15, R25, 0xa00 ;  /* 0x00000a00190f7836 */ /* 0x000fe20000000000 */
[----:B------:R-:W-:Y:S01]  /*26f0*/  IADD3.X R24, PT, PT, RZ, R24, RZ, P3, P4 ;  /* 0x00000018ff187210 */ /* 0x000fe20001fe84ff */
[----:B------:R-:W-:Y:S01]  /*2700*/  IMAD.WIDE.U32 R16, R17, 0x8, R10 ;  /* 0x0000000811107825 */ /* 0x000fe200078e000a */
[----:B-----5:R-:W-:-:S03]  /*2710*/  DSETP.GT.AND P4, PT, R12, RZ, PT ;  /* 0x000000ff0c00722a */ /* 0x020fc60003f84000 */
[--C-:B------:R-:W-:Y:S02]  /*2720*/  IMAD.WIDE.U32 R14, R15, 0x8, R10.reuse ;  /* 0x000000080f0e7825 */ /* 0x100fe400078e000a */
[----:B------:R-:W3:Y:S02]  /*2730*/  LDG.E.64 R16, desc[UR6][R16.64] ;  /* 0x0000000610107981 */ /* 0x000ee4000c1e1b00 */
[C---:B------:R-:W-:Y:S02]  /*2740*/  VIADD R13, R25.reuse, 0xc00 ;  /* 0x00000c00190d7836 */ /* 0x040fe40000000000 */
[----:B------:R-:W-:Y:S01]  /*2750*/  VIADD R21, R25, 0xe00 ;  /* 0x00000e0019157836 */ /* 0x000fe20000000000 */
[----:B------:R-:W4:Y:S01]  /*2760*/  LDG.E.64 R14, desc[UR6][R14.64] ;  /* 0x000000060e0e7981 */ /* 0x000f22000c1e1b00 */
[----:B------:R-:W-:-:S04]  /*2770*/  IMAD.WIDE.U32 R12, R13, 0x8, R10 ;  /* 0x000000080d0c7825 */ /* 0x000fc800078e000a */
[----:B------:R-:W-:Y:S02]  /*2780*/  IMAD.WIDE.U32 R20, R21, 0x8, R10 ;  /* 0x0000000815147825 */ /* 0x000fe400078e000a */
[----:B------:R-:W5:Y:S04]  /*2790*/  LDG.E.64 R12, desc[UR6][R12.64] ;  /* 0x000000060c0c7981 */ /* 0x000f68000c1e1b00 */
[----:B------:R-:W5:Y:S01]  /*27a0*/  LDG.E.64 R20, desc[UR6][R20.64] ;  /* 0x0000000614147981 */ /* 0x000f62000c1e1b00 */
[----:B------:R-:W-:Y:S01]  /*27b0*/  DSETP.GT.AND P3, PT, R18, RZ, PT ;  /* 0x000000ff1200722a */ /* 0x000fe20003f64000 */
[----:B------:R-:W-:Y:S02]  /*27c0*/  SEL R18, RZ, 0x1, !P2 ;  /* 0x00000001ff127807 */ /* 0x000fe40005000000 */
[----:B------:R-:W-:Y:S01]  /*27d0*/  SEL R19, RZ, 0x1, !P6 ;  /* 0x00000001ff137807 */ /* 0x000fe20007000000 */
[----:B------:R-:W-:-:S02]  /*27e0*/  VIADD R2, R2, 0x10 ;  /* 0x0000001002027836 */ /* 0x000fc40000000000 */
[----:B------:R-:W-:Y:S02]  /*27f0*/  VIADD R4, R4, 0x2000 ;  /* 0x0000200004047836 */ /* 0x000fe40000000000 */
[----:B------:R-:W-:Y:S01]  /*2800*/  VIADD R25, R25, 0x2000 ;  /* 0x0000200019197836 */ /* 0x000fe20000000000 */
[----:B--2---:R-:W-:Y:S01]  /*2810*/  DSETP.GT.AND P2, PT, R8, RZ, PT ;  /* 0x000000ff0800722a */ /* 0x004fe20003f44000 */
[----:B------:R-:W-:Y:S02]  /*2820*/  SEL R9, RZ, 0x1, !P5 ;  /* 0x00000001ff097807 */ /* 0x000fe40006800000 */
[----:B------:R-:W-:Y:S02]  /*2830*/  SEL R8, RZ, 0x1, !P0 ;  /* 0x00000001ff087807 */ /* 0x000fe40004000000 */
[----:B------:R-:W-:Y:S02]  /*2840*/  IADD3 R26, P5, P6, R9, R26, R18 ;  /* 0x0000001a091a7210 */ /* 0x000fe40007ebe012 */
[----:B------:R-:W-:-:S02]  /*2850*/  SEL R9, RZ, 0x1, !P1 ;  /* 0x00000001ff097807 */ /* 0x000fc40004800000 */
[----:B------:R-:W-:Y:S02]  /*2860*/  IADD3 R8, P1, P0, R8, R26, R19 ;  /* 0x0000001a08087210 */ /* 0x000fe4000783e013 */
[----:B------:R-:W-:Y:S02]  /*2870*/  SEL R18, RZ, 0x1, !P4 ;  /* 0x00000001ff127807 */ /* 0x000fe40006000000 */
[----:B------:R-:W-:Y:S02]  /*2880*/  IADD3.X R24, PT, PT, RZ, R24, RZ, P5, P6 ;  /* 0x00000018ff187210 */ /* 0x000fe40002fec4ff */
[----:B------:R-:W-:Y:S01]  /*2890*/  IADD3 R18, P6, P5, R18, R8, R9 ;  /* 0x0000000812127210 */ /* 0x000fe20007dde009 */
[----:B---3--:R-:W-:Y:S01]  /*28a0*/  DSETP.GT.AND P4, PT, R16, RZ, PT ;  /* 0x000000ff1000722a */ /* 0x008fe20003f84000 */
[----:B------:R-:W-:Y:S01]  /*28b0*/  SEL R8, RZ, 0x1, !P2 ;  /* 0x00000001ff087807 */ /* 0x000fe20005000000 */
[----:B----4-:R-:W-:Y:S01]  /*28c0*/  DSETP.GT.AND P2, PT, R14, RZ, PT ;  /* 0x000000ff0e00722a */ /* 0x010fe20003f44000 */
[----:B------:R-:W-:-:S02]  /*28d0*/  SEL R9, RZ, 0x1, !P3 ;  /* 0x00000001ff097807 */ /* 0x000fc40005800000 */
[----:B------:R-:W-:Y:S02]  /*28e0*/  IADD3.X R15, PT, PT, RZ, R24, RZ, P1, P0 ;  /* 0x00000018ff0f7210 */ /* 0x000fe40000fe04ff */
[----:B------:R-:W-:Y:S01]  /*28f0*/  IADD3 R14, P1, P3, R8, R18, R9 ;  /* 0x00000012080e7210 */ /* 0x000fe20007b3e009 */
[----:B-----5:R-:W-:Y:S01]  /*2900*/  DSETP.GT.AND P0, PT, R12, RZ, PT ;  /* 0x000000ff0c00722a */ /* 0x020fe20003f04000 */
[----:B------:R-:W-:Y:S02]  /*2910*/  SEL R9, RZ, 0x1, !P4 ;  /* 0x00000001ff097807 */ /* 0x000fe40006000000 */
[----:B------:R-:W-:Y:S01]  /*2920*/  SEL R8, RZ, 0x1, !P2 ;  /* 0x00000001ff087807 */ /* 0x000fe20005000000 */
[----:B------:R-:W-:Y:S01]  /*2930*/  DSETP.GT.AND P2, PT, R20, RZ, PT ;  /* 0x000000ff1400722a */ /* 0x000fe20003f44000 */
[----:B------:R-:W-:Y:S02]  /*2940*/  IADD3.X R21, PT, PT, RZ, R15, RZ, P6, P5 ;  /* 0x0000000fff157210 */ /* 0x000fe400037ea4ff */
[----:B------:R-:W-:-:S02]  /*2950*/  IADD3 R8, P4, P5, R8, R14, R9 ;  /* 0x0000000e08087210 */ /* 0x000fc40007d9e009 */
[----:B------:R-:W-:Y:S02]  /*2960*/  SEL R9, RZ, 0x1, !P0 ;  /* 0x00000001ff097807 */ /* 0x000fe40004000000 */
[----:B------:R-:W-:Y:S02]  /*2970*/  ISETP.NE.AND P0, PT, R2, RZ, PT ;  /* 0x000000ff0200720c */ /* 0x000fe40003f05270 */
[----:B------:R-:W-:Y:S02]  /*2980*/  SEL R20, RZ, 0x1, !P2 ;  /* 0x00000001ff147807 */ /* 0x000fe40005000000 */
[----:B------:R-:W-:Y:S02]  /*2990*/  IADD3.X R21, PT, PT, RZ, R21, RZ, P1, P3 ;  /* 0x00000015ff157210 */ /* 0x000fe40000fe64ff */
[----:B------:R-:W-:Y:S02]  /*29a0*/  IADD3 R20, P1, P2, R20, R8, R9 ;  /* 0x0000000814147210 */ /* 0x000fe40007a3e009 */
[----:B------:R-:W-:-:S04]  /*29b0*/  IADD3.X R21, PT, PT, RZ, R21, RZ, P4, P5 ;  /* 0x00000015ff157210 */ /* 0x000fc800027ea4ff */
[----:B------:R-:W-:Y:S01]  /*29c0*/  IADD3.X R21, PT, PT, RZ, R21, RZ, P1, P2 ;  /* 0x00000015ff157210 */ /* 0x000fe20000fe44ff */
[----:B------:R-:W-:Y:S06]  /*29d0*/  @P0 BRA `(.L_x_384) ;  /* 0xfffffff800700947 */ /* 0x000fec000383ffff */
[----:B-1----:R-:W-:Y:S05]  /*29e0*/  BSYNC.RECONVERGENT B3 ;  /* 0x0000000000037941 */ /* 0x002fea0003800200 */
.L_x_383:
[----:B------:R-:W-:-:S07]  /*29f0*/  VIADD R4, R4, 0xfffff000 ;  /* 0xfffff00004047836 */ /* 0x000fce0000000000 */
.L_x_382:
[----:B-1----:R-:W-:Y:S05]  /*2a00*/  BSYNC.RECONVERGENT B2 ;  /* 0x0000000000027941 */ /* 0x002fea0003800200 */
.L_x_381:
[----:B------:R-:W-:-:S13]  /*2a10*/  ISETP.NE.AND P0, PT, R23, RZ, PT ;  /* 0x000000ff1700720c */ /* 0x000fda0003f05270 */
[----:B------:R-:W-:Y:S05]  /*2a20*/  @!P0 BRA `(.L_x_380) ;  /* 0x0000000400a48947 */ /* 0x000fea0003800000 */
[----:B------:R-:W-:Y:S01]  /*2a30*/  ISETP.GE.U32.AND P1, PT, R23, 0x8, PT ;  /* 0x000000081700780c */ /* 0x000fe20003f26070 */
[----:B------:R-:W-:Y:S01]  /*2a40*/  BSSY.RECONVERGENT B2, `(.L_x_385) ;  /* 0x0000036000027945 */ /* 0x000fe20003800200 */
[----:B------:R-:W-:-:S04]  /*2a50*/  LOP3.LUT R2, R22, 0x7, RZ, 0xc0, !PT ;  /* 0x0000000716027812 */ /* 0x000fc800078ec0ff */
[----:B------:R-:W-:-:S07]  /*2a60*/  ISETP.NE.AND P0, PT, R2, RZ, PT ;  /* 0x000000ff0200720c */ /* 0x000fce0003f05270 */
[----:B------:R-:W-:Y:S06]  /*2a70*/  @!P1 BRA `(.L_x_386) ;  /* 0x0000000000c89947 */ /* 0x000fec0003800000 */
[----:B------:R-:W1:Y:S01]  /*2a80*/  LDC.64 R8, c[0x0][0x380] ;  /* 0x0000e000ff087b82 */ /* 0x000e620000000a00 */
[----:B------:R-:W-:-:S04]  /*2a90*/  IMAD.IADD R19, R4, 0x1, R7 ;  /* 0x0000000104137824 */ /* 0x000fc800078e0207 */
[----:B-1----:R-:W-:-:S06]  /*2aa0*/  IMAD.WIDE.U32 R14, R19, 0x8, R8 ;  /* 0x00000008130e7825 */ /* 0x002fcc00078e0008 */
[----:B------:R-:W2:Y:S01]  /*2ab0*/  LDG.E.64 R14, desc[UR6][R14.64] ;  /* 0x000000060e0e7981 */ /* 0x000ea2000c1e1b00 */
[C---:B------:R-:W-:Y:S02]  /*2ac0*/  VIADD R25, R19.reuse, 0x200 ;  /* 0x0000020013197836 */ /* 0x040fe40000000000 */
[----:B------:R-:W-:Y:S02]  /*2ad0*/  VIADD R11, R19, 0x400 ;  /* 0x00000400130b7836 */ /* 0x000fe40000000000 */
[----:B0-----:R-:W-:-:S04]  /*2ae0*/  IMAD.WIDE.U32 R24, R25, 0x8, R8 ;  /* 0x0000000819187825 */ /* 0x001fc800078e0008 */
[----:B------:R-:W-:Y:S02]  /*2af0*/  VIADD R13, R19, 0x600 ;  /* 0x00000600130d7836 */ /* 0x000fe40000000000 */
[--C-:B------:R-:W-:Y:S01]  /*2b00*/  IMAD.WIDE.U32 R10, R11, 0x8, R8.reuse ;  /* 0x000000080b0a7825 */ /* 0x100fe200078e0008 */
[----:B------:R-:W3:Y:S03]  /*2b10*/  LDG.E.64 R24, desc[UR6][R24.64] ;  /* 0x0000000618187981 */ /* 0x000ee6000c1e1b00 */
[----:B------:R-:W-:Y:S02]  /*2b20*/  VIADD R17, R19, 0x800 ;  /* 0x0000080013117836 */ /* 0x000fe40000000000 */
[----:B------:R-:W-:Y:S01]  /*2b30*/  IMAD.WIDE.U32 R12, R13, 0x8, R8 ;  /* 0x000000080d0c7825 */ /* 0x000fe200078e0008 */
[----:B------:R-:W4:Y:S03]  /*2b40*/  LDG.E.64 R10, desc[UR6][R10.64] ;  /* 0x000000060a0a7981 */ /* 0x000f26000c1e1b00 */
[----:B------:R-:W-:-:S02]  /*2b50*/  VIADD R23, R19, 0xa00 ;  /* 0x00000a0013177836 */ /* 0x000fc40000000000 */
[----:B------:R-:W5:Y:S01]  /*2b60*/  LDG.E.64 R12, desc[UR6][R12.64] ;  /* 0x000000060c0c7981 */ /* 0x000f62000c1e1b00 */
[----:B------:R-:W-:Y:S01]  /*2b70*/  VIADD R27, R19, 0xc00 ;  /* 0x00000c00131b7836 */ /* 0x000fe20000000000 */
[----:B--2---:R-:W-:Y:S01]  /*2b80*/  DSETP.GT.AND P1, PT, R14, RZ, PT ;  /* 0x000000ff0e00722a */ /* 0x004fe20003f24000 */
[----:B------:R-:W-:-:S04]  /*2b90*/  IMAD.WIDE.U32 R14, R17, 0x8, R8 ;  /* 0x00000008110e7825 */ /* 0x000fc800078e0008 */
[--C-:B------:R-:W-:Y:S02]  /*2ba0*/  IMAD.WIDE.U32 R16, R23, 0x8, R8.reuse ;  /* 0x0000000817107825 */ /* 0x100fe400078e0008 */
[----:B------:R-:W2:Y:S02]  /*2bb0*/  LDG.E.64 R14, desc[UR6][R14.64] ;  /* 0x000000060e0e7981 */ /* 0x000ea4000c1e1b00 */
[----:B------:R-:W-:Y:S02]  /*2bc0*/  VIADD R23, R19, 0xe00 ;  /* 0x00000e0013177836 */ /* 0x000fe40000000000 */
[----:B------:R-:W2:Y:S01]  /*2bd0*/  LDG.E.64 R16, desc[UR6][R16.64] ;  /* 0x0000000610107981 */ /* 0x000ea2000c1e1b00 */
[----:B------:R-:W-:-:S04]  /*2be0*/  IMAD.WIDE.U32 R18, R27, 0x8, R8 ;  /* 0x000000081b127825 */ /* 0x000fc800078e0008 */
[----:B------:R-:W-:Y:S02]  /*2bf0*/  IMAD.WIDE.U32 R8, R23, 0x8, R8 ;  /* 0x0000000817087825 */ /* 0x000fe400078e0008 */
[----:B------:R-:W2:Y:S04]  /*2c00*/  LDG.E.64 R18, desc[UR6][R18.64] ;  /* 0x0000000612127981 */ /* 0x000ea8000c1e1b00 */
[----:B------:R-:W2:Y:S01]  /*2c10*/  LDG.E.64 R8, desc[UR6][R8.64] ;  /* 0x0000000608087981 */ /* 0x000ea2000c1e1b00 */
[----:B---3--:R-:W-:Y:S02]  /*2c20*/  DSETP.GT.AND P2, PT, R24, RZ, PT ;  /* 0x000000ff1800722a */ /* 0x008fe40003f44000 */
[----:B----4-:R-:W-:Y:S01]  /*2c30*/  DSETP.GT.AND P3, PT, R10, RZ, PT ;  /* 0x000000ff0a00722a */ /* 0x010fe20003f64000 */
[----:B------:R-:W-:Y:S01]  /*2c40*/  SEL R10, RZ, 0x1, !P1 ;  /* 0x00000001ff0a7807 */ /* 0x000fe20004800000 */
[----:B-----5:R-:W-:-:S02]  /*2c50*/  DSETP.GT.AND P4, PT, R12, RZ, PT ;  /* 0x000000ff0c00722a */ /* 0x020fc40003f84000 */
[----:B------:R-:W-:-:S04]  /*2c60*/  SEL R11, RZ, 0x1, !P2 ;  /* 0x00000001ff0b7807 */ /* 0x000fc80005000000 */
[----:B------:R-:W-:Y:S02]  /*2c70*/  IADD3 R20, P2, P1, R11, R20, R10 ;  /* 0x000000140b147210 */ /* 0x000fe4000795e00a */
[----:B------:R-:W-:Y:S02]  /*2c80*/  SEL R11, RZ, 0x1, !P3 ;  /* 0x00000001ff0b7807 */ /* 0x000fe40005800000 */
[----:B------:R-:W-:-:S04]  /*2c90*/  SEL R12, RZ, 0x1, !P4 ;  /* 0x00000001ff0c7807 */ /* 0x000fc80006000000 */
[----:B------:R-:W-:Y:S02]  /*2ca0*/  IADD3 R12, P4, P5, R12, R20, R11 ;  /* 0x000000140c0c7210 */ /* 0x000fe40007d9e00b */
[----:B------:R-:W-:-:S04]  /*2cb0*/  IADD3.X R21, PT, PT, RZ, R21, RZ, P2, P1 ;  /* 0x00000015ff157210 */ /* 0x000fc800017e24ff */
[----:B------:R-:W-:Y:S01]  /*2cc0*/  IADD3.X R21, PT, PT, RZ, R21, RZ, P4, P5 ;  /* 0x00000015ff157210 */ /* 0x000fe200027ea4ff */
[----:B------:R-:W-:Y:S01]  /*2cd0*/  VIADD R4, R4, 0x1000 ;  /* 0x0000100004047836 */ /* 0x000fe20000000000 */
[----:B--2---:R-:W-:Y:S02]  /*2ce0*/  DSETP.GT.AND P6, PT, R14, RZ, PT ;  /* 0x000000ff0e00722a */ /* 0x004fe40003fc4000 */
[----:B------:R-:W-:-:S04]  /*2cf0*/  DSETP.GT.AND P3, PT, R16, RZ, PT ;  /* 0x000000ff1000722a */ /* 0x000fc80003f64000 */
[----:B------:R-:W-:Y:S02]  /*2d00*/  SEL R11, RZ, 0x1, !P6 ;  /* 0x00000001ff0b7807 */ /* 0x000fe40007000000 */
[----:B------:R-:W-:Y:S01]  /*2d10*/  SEL R10, RZ, 0x1, !P3 ;  /* 0x00000001ff0a7807 */ /* 0x000fe20005800000 */
[----:B------:R-:W-:Y:S02]  /*2d20*/  DSETP.GT.AND P6, PT, R18, RZ, PT ;  /* 0x000000ff1200722a */ /* 0x000fe40003fc4000 */
[----:B------:R-:W-:Y:S01]  /*2d30*/  DSETP.GT.AND P3, PT, R8, RZ, PT ;  /* 0x000000ff0800722a */ /* 0x000fe20003f64000 */
[----:B------:R-:W-:-:S03]  /*2d40*/  IADD3 R8, P1, P2, R10, R12, R11 ;  /* 0x0000000c0a087210 */ /* 0x000fc60007a3e00b */
[----:B------:R-:W-:Y:S02]  /*2d50*/  SEL R9, RZ, 0x1, !P6 ;  /* 0x00000001ff097807 */ /* 0x000fe40007000000 */
[----:B------:R-:W-:Y:S02]  /*2d60*/  SEL R20, RZ, 0x1, !P3 ;  /* 0x00000001ff147807 */ /* 0x000fe40005800000 */
[----:B------:R-:W-:Y:S02]  /*2d70*/  IADD3.X R21, PT, PT, RZ, R21, RZ, P1, P2 ;  /* 0x00000015ff157210 */ /* 0x000fe40000fe44ff */
[----:B------:R-:W-:-:S04]  /*2d80*/  IADD3 R20, P3, P4, R20, R8, R9 ;  /* 0x0000000814147210 */ /* 0x000fc80007c7e009 */
[----:B------:R-:W-:-:S09]  /*2d90*/  IADD3.X R21, PT, PT, RZ, R21, RZ, P3, P4 ;  /* 0x00000015ff157210 */ /* 0x000fd20001fe84ff */
.L_x_386:
[----:B------:R-:W-:Y:S05]  /*2da0*/  BSYNC.RECONVERGENT B2 ;  /* 0x0000000000027941 */ /* 0x000fea0003800200 */
.L_x_385:
[----:B------:R-:W-:Y:S05]  /*2db0*/  @!P0 BRA `(.L_x_380) ;  /* 0x0000000000c08947 */ /* 0x000fea0003800000 */
[----:B------:R-:W-:Y:S01]  /*2dc0*/  ISETP.GE.U32.AND P1, PT, R2, 0x4, PT ;  /* 0x000000040200780c */ /* 0x000fe20003f26070 */
[----:B------:R-:W-:Y:S01]  /*2dd0*/  BSSY.RECONVERGENT B2, `(.L_x_387) ;  /* 0x000001d000027945 */ /* 0x000fe20003800200 */
[----:B------:R-:W-:-:S11]  /*2de0*/  LOP3.LUT P0, RZ, R22, 0x3, RZ, 0xc0, !PT ;  /* 0x0000000316ff7812 */ /* 0x000fd6000780c0ff */
[----:B------:R-:W-:Y:S05]  /*2df0*/  @!P1 BRA `(.L_x_388) ;  /* 0x0000000000689947 */ /* 0x000fea0003800000 */
[----:B------:R-:W1:Y:S01]  /*2e00*/  LDC.64 R8, c[0x0][0x380] ;  /* 0x0000e000ff087b82 */ /* 0x000e620000000a00 */
[----:B------:R-:W-:-:S04]  /*2e10*/  IMAD.IADD R7, R4, 0x1, R7 ;  /* 0x0000000104077824 */ /* 0x000fc800078e0207 */
[C---:B------:R-:W-:Y:S02]  /*2e20*/  VIADD R13, R7.reuse, 0x200 ;  /* 0x00000200070d7836 */ /* 0x040fe40000000000 */
[C---:B------:R-:W-:Y:S02]  /*2e30*/  VIADD R15, R7.reuse, 0x400 ;  /* 0x00000400070f7836 */ /* 0x040fe40000000000 */
[C---:B------:R-:W-:Y:S02]  /*2e40*/  VIADD R17, R7.reuse, 0x600 ;  /* 0x0000060007117836 */ /* 0x040fe40000000000 */
[----:B-1----:R-:W-:-:S04]  /*2e50*/  IMAD.WIDE.U32 R10, R7, 0x8, R8 ;  /* 0x00000008070a7825 */ /* 0x002fc800078e0008 */
        /* <DEDUP_REMOVED lines=20> */
.L_x_388:
[----:B------:R-:W-:Y:S05]  /*2fa0*/  BSYNC.RECONVERGENT B2 ;  /* 0x0000000000027941 */ /* 0x000fea0003800200 */
.L_x_387:
[----:B------:R-:W-:Y:S05]  /*2fb0*/  @!P0 BRA `(.L_x_380) ;  /* 0x0000000000408947 */ /* 0x000fea0003800000 */
[----:B------:R-:W1:Y:S01]  /*2fc0*/  LDC.64 R8, c[0x0][0x380] ;  /* 0x0000e000ff087b82 */ /* 0x000e620000000a00 */
[----:B------:R-:W-:Y:S01]  /*2fd0*/  LOP3.LUT R2, R3, 0xffff, RZ, 0xc0, !PT ;  /* 0x0000ffff03027812 */ /* 0x000fe200078ec0ff */
[----:B------:R-:W-:-:S03]  /*2fe0*/  IMAD.IADD R7, R4, 0x1, R6 ;  /* 0x0000000104077824 */ /* 0x000fc600078e0206 */
[----:B------:R-:W-:-:S04]  /*2ff0*/  LEA.HI R2, R2, 0x1, RZ, 0x17 ;  /* 0x0000000102027811 */ /* 0x000fc800078fb8ff */
[----:B------:R-:W-:-:S05]  /*3000*/  LOP3.LUT R2, R2, 0x3, RZ, 0xc0, !PT ;  /* 0x0000000302027812 */ /* 0x000fca00078ec0ff */
[----:B------:R-:W-:-:S07]  /*3010*/  IMAD.MOV R4, RZ, RZ, -R2 ;  /* 0x000000ffff047224 */ /* 0x000fce00078e0a02 */
.L_x_389:
[----:B-1----:R-:W-:-:S06]  /*3020*/  IMAD.WIDE.U32 R2, R7, 0x8, R8 ;  /* 0x0000000807027825 */ /* 0x002fcc00078e0008 */
        /* <DEDUP_REMOVED lines=9> */
.L_x_380:
[----:B-1----:R-:W-:Y:S05]  /*30c0*/  BSYNC.RECONVERGENT B1 ;  /* 0x0000000000017941 */ /* 0x002fea0003800200 */
.L_x_377:
[----:B------:R-:W1:Y:S01]  /*30d0*/  S2R R8, SR_LANEID ;  /* 0x0000000000087919 */ /* 0x000e620000000000 */
[----:B------:R-:W2:Y:S04]  /*30e0*/  SHFL.DOWN PT, R2, R20, 0x1, 0x1f ;  /* 0x08201f0014027f89 */ /* 0x000ea800000e0000 */
[----:B------:R-:W3:Y:S01]  /*30f0*/  SHFL.DOWN PT, R3, R21, 0x1, 0x1f ;  /* 0x08201f0015037f89 */ /* 0x000ee200000e0000 */
[C---:B-1----:R-:W-:Y:S02]  /*3100*/  ISETP.GT.AND P0, PT, R8.reuse, 0x1e, PT ;  /* 0x0000001e0800780c */ /* 0x042fe40003f04270 */
[----:B------:R-:W-:Y:S02]  /*3110*/  ISETP.GT.AND P1, PT, R8, 0x1d, PT ;  /* 0x0000001d0800780c */ /* 0x000fe40003f24270 */
[----:B--2---:R-:W-:-:S02]  /*3120*/  SEL R9, R2, RZ, !P0 ;  /* 0x000000ff02097207 */ /* 0x004fc40004000000 */
[----:B---3--:R-:W-:Y:S02]  /*3130*/  SEL R6, R3, RZ, !P0 ;  /* 0x000000ff03067207 */ /* 0x008fe40004000000 */
[----:B------:R-:W-:Y:S02]  /*3140*/  IADD3 R9, P0, PT, R20, R9, RZ ;  /* 0x0000000914097210 */ /* 0x000fe40007f1e0ff */
[----:B------:R-:W-:-:S03]  /*3150*/  ISETP.NE.AND P2, PT, R8, RZ, PT ;  /* 0x000000ff0800720c */ /* 0x000fc60003f45270 */
[----:B------:R-:W-:Y:S01]  /*3160*/  IMAD.X R6, R21, 0x1, R6, P0 ;  /* 0x0000000115067824 */ /* 0x000fe200000e0606 */
[----:B------:R-:W1:Y:S04]  /*3170*/  SHFL.DOWN PT, R2, R9, 0x2, 0x1f ;  /* 0x08401f0009027f89 */ /* 0x000e6800000e0000 */
[----:B------:R-:W2:Y:S05]  /*3180*/  SHFL.DOWN PT, R3, R6, 0x2, 0x1f ;  /* 0x08401f0006037f89 */ /* 0x000eaa00000e0000 */
[----:B------:R-:W3:Y:S01]  /*3190*/  @!P2 S2R R11, SR_CgaCtaId ;  /* 0x00000000000ba919 */ /* 0x000ee20000008800 */
[----:B-1----:R-:W-:-:S04]  /*31a0*/  SEL R2, R2, RZ, !P1 ;  /* 0x000000ff02027207 */ /* 0x002fc80004800000 */
[----:B------:R-:W-:Y:S02]  /*31b0*/  IADD3 R7, P0, PT, R2, R9, RZ ;  /* 0x0000000902077210 */ /* 0x000fe40007f1e0ff */
[----:B--2---:R-:W-:Y:S02]  /*31c0*/  SEL R3, R3, RZ, !P1 ;  /* 0x000000ff03037207 */ /* 0x004fe40004800000 */
[----:B------:R-:W-:Y:S01]  /*31d0*/  ISETP.GT.AND P1, PT, R8, 0x1b, PT ;  /* 0x0000001b0800780c */ /* 0x000fe20003f24270 */
[----:B------:R-:W1:Y:S02]  /*31e0*/  SHFL.DOWN PT, R2, R7, 0x4, 0x1f ;  /* 0x08801f0007027f89 */ /* 0x000e6400000e0000 */
[----:B------:R-:W-:-:S05]  /*31f0*/  IMAD.X R4, R3, 0x1, R6, P0 ;  /* 0x0000000103047824 */ /* 0x000fca00000e0606 */
[----:B------:R-:W2:Y:S01]  /*3200*/  SHFL.DOWN PT, R3, R4, 0x4, 0x1f ;  /* 0x08801f0004037f89 */ /* 0x000ea200000e0000 */
[----:B-1----:R-:W-:-:S04]  /*3210*/  SEL R2, R2, RZ, !P1 ;  /* 0x000000ff02027207 */ /* 0x002fc80004800000 */
[----:B------:R-:W-:Y:S02]  /*3220*/  IADD3 R9, P0, PT, R2, R7, RZ ;  /* 0x0000000702097210 */ /* 0x000fe40007f1e0ff */
[----:B--2---:R-:W-:-:S03]  /*3230*/  SEL R3, R3, RZ, !P1 ;  /* 0x000000ff03037207 */ /* 0x004fc60004800000 */
[----:B------:R-:W1:Y:S01]  /*3240*/  SHFL.DOWN PT, R2, R9, 0x8, 0x1f ;  /* 0x09001f0009027f89 */ /* 0x000e6200000e0000 */
[----:B------:R-:W-:Y:S01]  /*3250*/  ISETP.GT.AND P1, PT, R8, 0x17, PT ;  /* 0x000000170800780c */ /* 0x000fe20003f24270 */
[----:B------:R-:W-:-:S05]  /*3260*/  IMAD.X R6, R3, 0x1, R4, P0 ;  /* 0x0000000103067824 */ /* 0x000fca00000e0604 */
[----:B------:R-:W2:Y:S01]  /*3270*/  SHFL.DOWN PT, R3, R6, 0x8, 0x1f ;  /* 0x09001f0006037f89 */ /* 0x000ea200000e0000 */
[----:B-1----:R-:W-:-:S04]  /*3280*/  SEL R2, R2, RZ, !P1 ;  /* 0x000000ff02027207 */ /* 0x002fc80004800000 */
[----:B------:R-:W-:Y:S02]  /*3290*/  IADD3 R7, P0, PT, R2, R9, RZ ;  /* 0x0000000902077210 */ /* 0x000fe40007f1e0ff */
[----:B--2---:R-:W-:-:S03]  /*32a0*/  SEL R3, R3, RZ, !P1 ;  /* 0x000000ff03037207 */ /* 0x004fc60004800000 */
[----:B------:R-:W1:Y:S01]  /*32b0*/  SHFL.DOWN PT, R2, R7, 0x10, 0x1f ;  /* 0x0a001f0007027f89 */ /* 0x000e6200000e0000 */
[----:B------:R-:W-:Y:S02]  /*32c0*/  ISETP.GT.AND P1, PT, R8, 0xf, PT ;  /* 0x0000000f0800780c */ /* 0x000fe40003f24270 */
[----:B------:R-:W-:Y:S01]  /*32d0*/  @!P2 MOV R8, 0x400 ;  /* 0x000004000008a802 */ /* 0x000fe20000000f00 */
[----:B------:R-:W-:Y:S01]  /*32e0*/  IMAD.X R4, R3, 0x1, R6, P0 ;  /* 0x0000000103047824 */ /* 0x000fe200000e0606 */
[----:B------:R-:W-:Y:S02]  /*32f0*/  @!P2 SHF.R.U32.HI R6, RZ, 0x2, R5 ;  /* 0x00000002ff06a819 */ /* 0x000fe40000011605 */
[----:B---3--:R-:W-:Y:S02]  /*3300*/  @!P2 LEA R11, R11, R8, 0x18 ;  /* 0x000000080b0ba211 */ /* 0x008fe400078ec0ff */
[----:B------:R-:W2:Y:S01]  /*3310*/  SHFL.DOWN PT, R3, R4, 0x10, 0x1f ;  /* 0x0a001f0004037f89 */ /* 0x000ea200000e0000 */
[----:B------:R-:W-:-:S05]  /*3320*/  @!P2 LOP3.LUT R6, R6, 0xf8, RZ, 0xc0, !PT ;  /* 0x000000f80606a812 */ /* 0x000fca00078ec0ff */
[----:B------:R-:W-:Y:S01]  /*3330*/  @!P2 IMAD.IADD R11, R6, 0x1, R11 ;  /* 0x00000001060ba824 */ /* 0x000fe200078e020b */
[----:B-1----:R-:W-:-:S04]  /*3340*/  SEL R2, R2, RZ, !P1 ;  /* 0x000000ff02027207 */ /* 0x002fc80004800000 */
[----:B------:R-:W-:Y:S02]  /*3350*/  IADD3 R2, P0, PT, R2, R7, RZ ;  /* 0x0000000702027210 */ /* 0x000fe40007f1e0ff */
[----:B--2---:R-:W-:-:S05]  /*3360*/  SEL R3, R3, RZ, !P1 ;  /* 0x000000ff03037207 */ /* 0x004fca0004800000 */
        /* <DEDUP_REMOVED lines=9> */
[----:B0-----:R-:W2:Y:S04]  /*3400*/  LDS.128 R24, [UR4+0x20] ;  /* 0x00002004ff187984 */ /* 0x001ea80008000c00 */
[----:B------:R-:W0:Y:S04]  /*3410*/  LDS.128 R4, [UR4+0x30] ;  /* 0x00003004ff047984 */ /* 0x000e280008000c00 */
[----:B------:R-:W1:Y:S04]  /*3420*/  LDS.128 R20, [UR4+0x40] ;  /* 0x00004004ff147984 */ /* 0x000e680008000c00 */
[----:B------:R-:W3:Y:S04]  /*3430*/  LDS.128 R16, [UR4+0x50] ;  /* 0x00005004ff107984 */ /* 0x000ee80008000c00 */
[----:B------:R-:W4:Y:S01]  /*3440*/  LDS.128 R12, [UR4+0x60] ;  /* 0x00006004ff0c7984 */ /* 0x000f220008000c00 */
[----:B--2---:R-:W-:-:S04]  /*3450*/  IADD3 R11, P1, P2, R24, R8, R2 ;  /* 0x00000008180b7210 */ /* 0x004fc80007a3e002 */
[----:B------:R-:W-:Y:S02]  /*3460*/  IADD3.X R25, PT, PT, R25, R9, R3, P1, P2 ;  /* 0x0000000919197210 */ /* 0x000fe40000fe4403 */
[----:B0-----:R-:W-:Y:S02]  /*3470*/  IADD3 R3, P1, P2, R4, R11, R26 ;  /* 0x0000000b04037210 */ /* 0x001fe40007a3e01a */
[----:B------:R-:W0:Y:S02]  /*3480*/  LDS.128 R8, [UR4+0x70] ;  /* 0x00007004ff087984 */ /* 0x000e240008000c00 */
[----:B------:R-:W-:Y:S02]  /*3490*/  IADD3.X R5, PT, PT, R5, R25, R27, P1, P2 ;  /* 0x0000001905057210 */ /* 0x000fe40000fe441b */
[----:B------:R-:W2:Y:S01]  /*34a0*/  LDS.128 R24, [UR4+0x80] ;  /* 0x00008004ff187984 */ /* 0x000ea20008000c00 */
[----:B-1----:R-:W-:-:S04]  /*34b0*/  IADD3 R3, P1, P2, R20, R3, R6 ;  /* 0x0000000314037210 */ /* 0x002fc80007a3e006 */
[----:B---3--:R-:W-:Y:S02]  /*34c0*/  IADD3 R3, P3, P4, R16, R3, R22 ;  /* 0x0000000310037210 */ /* 0x008fe40007c7e016 */
[----:B------:R-:W-:Y:S02]  /*34d0*/  IADD3.X R7, PT, PT, R21, R5, R7, P1, P2 ;  /* 0x0000000515077210 */ /* 0x000fe40000fe4407 */
[----:B----4-:R-:W-:Y:S02]  /*34e0*/  IADD3 R3, P1, P2, R12, R3, R18 ;  /* 0x000000030c037210 */ /* 0x010fe40007a3e012 */
[----:B------:R-:W-:-:S04]  /*34f0*/  IADD3.X R17, PT, PT, R17, R7, R23, P3, P4 ;  /* 0x0000000711117210 */ /* 0x000fc80001fe8417 */
[----:B------:R-:W-:Y:S02]  /*3500*/  IADD3.X R13, PT, PT, R13, R17, R19, P1, P2 ;  /* 0x000000110d0d7210 */ /* 0x000fe40000fe4413 */
[----:B0-----:R-:W-:-:S04]  /*3510*/  IADD3 R3, P3, P4, R8, R3, R14 ;  /* 0x0000000308037210 */ /* 0x001fc80007c7e00e */
[----:B--2---:R-:W-:Y:S02]  /*3520*/  IADD3 R3, P1, P2, R24, R3, R10 ;  /* 0x0000000318037210 */ /* 0x004fe40007a3e00a */
[----:B------:R-:W-:Y:S02]  /*3530*/  IADD3.X R9, PT, PT, R9, R13, R15, P3, P4 ;  /* 0x0000000d09097210 */ /* 0x000fe40001fe840f */
[----:B------:R-:W-:Y:S02]  /*3540*/  IADD3 R2, P3, PT, R3, R26, RZ ;  /* 0x0000001a03027210 */ /* 0x000fe40007f7e0ff */
[----:B------:R-:W-:-:S05]  /*3550*/  IADD3.X R3, PT, PT, R25, R9, R11, P1, P2 ;  /* 0x0000000919037210 */ /* 0x000fca0000fe440b */
[----:B------:R-:W-:-:S07]  /*3560*/  IMAD.X R3, R3, 0x1, R27, P3 ;  /* 0x0000000103037824 */ /* 0x000fce00018e061b */
.L_x_376:
[----:B------:R-:W-:Y:S05]  /*3570*/  BSYNC.RECONVERGENT B0 ;  /* 0x0000000000007941 */ /* 0x000fea0003800200 */
.L_x_360:
[----:B------:R-:W-:Y:S05]  /*3580*/  @P0 EXIT ;  /* 0x000000000000094d */ /* 0x000fea0003800000 */
[----:B------:R-:W3:Y:S02]  /*3590*/  LDC.64 R4, c[0x0][0x390] ;  /* 0x0000e400ff047b82 */ /* 0x000ee40000000a00 */
[----:B---3--:R-:W-:-:S05]  /*35a0*/  IMAD.WIDE.U32 R4, R0, 0x8, R4 ;  /* 0x0000000800047825 */ /* 0x008fca00078e0004 */
[----:B------:R-:W-:Y:S01]  /*35b0*/  STG.E.64 desc[UR6][R4.64], R2 ;  /* 0x0000000204007986 */ /* 0x000fe2000c101b06 */
[----:B------:R-:W-:Y:S05]  /*35c0*/  EXIT ;  /* 0x000000000000794d */ /* 0x000fea0003800000 */
.L_x_390:
        /* <DEDUP_REMOVED lines=11> */
.L_x_439:


//--------------------- .text._ZN3cub18CUB_300001_SM_10006detail6reduce28DeviceReduceSingleTileKernelINS2_10policy_hubIljN4cuda3std3__44plusIlEEE10Policy1000EN6thrust24THRUST_300001_SM_1000_NS18transform_iteratorI11is_positiveNSD_6detail15normal_iteratorINSD_10device_ptrIdEEEEllEEPljS9_llNS7_10__identityEEEvT0_T1_T2_T3_T4_T6_ --------------------------
	.section	.text._ZN3cub18CUB_300001_SM_10006detail6reduce28DeviceReduceSingleTileKernelINS2_10policy_hubIljN4cuda3std3__44plusIlEEE10Policy1000EN6thrust24THRUST_300001_SM_1000_NS18transform_iteratorI11is_positiveNSD_6detail15normal_iteratorINSD_10device_ptrIdEEEEllEEPljS9_llNS7_10__identityEEEvT0_T1_T2_T3_T4_T6_,"ax",@progbits
	.align	128
        .global         _ZN3cub18CUB_300001_SM_10006detail6reduce28DeviceReduceSingleTileKernelINS2_10policy_hubIljN4cuda3std3__44plusIlEEE10Policy1000EN6thrust24THRUST_300001_SM_1000_NS18transform_iteratorI11is_positiveNSD_6detail15normal_iteratorINSD_10device_ptrIdEEEEllEEPljS9_llNS7_10__identityEEEvT0_T1_T2_T3_T4_T6_
        .type           _ZN3cub18CUB_300001_SM_10006detail6reduce28DeviceReduceSingleTileKernelINS2_10policy_hubIljN4cuda3std3__44plusIlEEE10Policy1000EN6thrust24THRUST_300001_SM_1000_NS18transform_iteratorI11is_positiveNSD_6detail15normal_iteratorINSD_10device_ptrIdEEEEllEEPljS9_llNS7_10__identityEEEvT0_T1_T2_T3_T4_T6_,@function
        .size           _ZN3cub18CUB_300001_SM_10006detail6reduce28DeviceReduceSingleTileKernelINS2_10policy_hubIljN4cuda3std3__44plusIlEEE10Policy1000EN6thrust24THRUST_300001_SM_1000_NS18transform_iteratorI11is_positiveNSD_6detail15normal_iteratorINSD_10device_ptrIdEEEEllEEPljS9_llNS7_10__identityEEEvT0_T1_T2_T3_T4_T6_,(.L_x_440 - _ZN3cub18CUB_300001_SM_10006detail6reduce28DeviceReduceSingleTileKernelINS2_10policy_hubIljN4cuda3std3__44plusIlEEE10Policy1000EN6thrust24THRUST_300001_SM_1000_NS18transform_iteratorI11is_positiveNSD_6detail15normal_iteratorINSD_10device_ptrIdEEEEllEEPljS9_llNS7_10__identityEEEvT0_T1_T2_T3_T4_T6_)
        .other          _ZN3cub18CUB_300001_SM_10006detail6reduce28DeviceReduceSingleTileKernelINS2_10policy_hubIljN4cuda3std3__44plusIlEEE10Policy1000EN6thrust24THRUST_300001_SM_1000_NS18transform_iteratorI11is_positiveNSD_6detail15normal_iteratorINSD_10device_ptrIdEEEEllEEPljS9_llNS7_10__identityEEEvT0_T1_T2_T3_T4_T6_,@"STO_CUDA_ENTRY STV_DEFAULT"
_ZN3cub18CUB_300001_SM_10006detail6reduce28DeviceReduceSingleTileKernelINS2_10policy_hubIljN4cuda3std3__44plusIlEEE10Policy1000EN6thrust24THRUST_300001_SM_1000_NS18transform_iteratorI11is_positiveNSD_6detail15normal_iteratorINSD_10device_ptrIdEEEEllEEPljS9_llNS7_10__identityEEEvT0_T1_T2_T3_T4_T6_:
.text._ZN3cub18CUB_300001_SM_10006detail6reduce28DeviceReduceSingleTileKernelINS2_10policy_hubIljN4cuda3std3__44plusIlEEE10Policy1000EN6thrust24THRUST_300001_SM_1000_NS18transform_iteratorI11is_positiveNSD_6detail15normal_iteratorINSD_10device_ptrIdEEEEllEEPljS9_llNS7_10__identityEEEvT0_T1_T2_T3_T4_T6_:
        /* <DEDUP_REMOVED lines=13> */
.L_x_391:
[----:B------:R-:W-:Y:S01]  /*00d0*/  ISETP.GT.U32.AND P0, PT, R2, 0xdff, PT ;  /* 0x00000dff0200780c */ /* 0x000fe20003f04070 */
[----:B------:R-:W-:-:S12]  /*00e0*/  BSSY.RECONVERGENT B0, `(.L_x_392) ;  /* 0x0000305000007945 */ /* 0x000fd80003800200 */
[----:B------:R-:W-:Y:S05]  /*00f0*/  @P0 BRA `(.L_x_393) ;  /* 0x00000018002c0947 */ /* 0x000fea0003800000 */
[----:B------:R-:W0:Y:S01]  /*0100*/  S2R R37, SR_TID.X ;  /* 0x0000000000257919 */ /* 0x000e220000002100 */
[----:B------:R-:W-:Y:S01]  /*0110*/  BSSY.RECONVERGENT B1, `(.L_x_394) ;  /* 0x000000d000017945 */ /* 0x000fe20003800200 */
[----:B------:R-:W-:Y:S02]  /*0120*/  IMAD.MOV.U32 R0, RZ, RZ, RZ ;  /* 0x000000ffff007224 */ /* 0x000fe400078e00ff */
[----:B------:R-:W-:Y:S01]  /*0130*/  IMAD.MOV.U32 R3, RZ, RZ, RZ ;  /* 0x000000ffff037224 */ /* 0x000fe200078e00ff */
        /* <DEDUP_REMOVED lines=10> */
.L_x_395:
[----:B------:R-:W-:Y:S05]  /*01e0*/  BSYNC.RECONVERGENT B1 ;  /* 0x0000000000017941 */ /* 0x000fea0003800200 */
.L_x_394:
        /* <DEDUP_REMOVED lines=17> */
.L_x_400:
        /* <DEDUP_REMOVED lines=58> */
[----:B------:R-:W-:Y:S01]  /*06a0*/  IADD3 R6, P4, P5, R6, R0, R3 ;  /* 0x0000000006067210 */ /* 0x000fe20007d9e003 */
[----:B------:R-:W-:Y:S01]  /*06b0*/  DSETP.GT.AND P6, PT, R34, RZ, PT ;  /* 0x000000ff2200722a */ /* 0x000fe20003fc4000 */
[----:B------:R-:W-:-:S02]  /*06c0*/  SEL R3, RZ, 0x1, !P1 ;  /* 0x00000001ff037807 */ /* 0x000fc40004800000 */
[----:B------:R-:W-:Y:S02]  /*06d0*/  ISETP.NE.AND P1, PT, R38, RZ, PT ;  /* 0x000000ff2600720c */ /* 0x000fe40003f25270 */
[----:B------:R-:W-:Y:S02]  /*06e0*/  IADD3.X R7, PT, PT, RZ, R7, RZ, P3, P2 ;  /* 0x00000007ff077210 */ /* 0x000fe40001fe44ff */
[----:B------:R-:W-:Y:S02]  /*06f0*/  SEL R0, RZ, 0x1, !P6 ;  /* 0x00000001ff007807 */ /* 0x000fe40007000000 */
[----:B------:R-:W-:Y:S02]  /*0700*/  IADD3 R4, P6, PT, R4, 0x10000, RZ ;  /* 0x0001000004047810 */ /* 0x000fe40007fde0ff */
[----:B------:R-:W-:Y:S02]  /*0710*/  IADD3 R0, P2, P3, R0, R6, R3 ;  /* 0x0000000600007210 */ /* 0x000fe40007b5e003 */
[----:B------:R-:W-:Y:S01]  /*0720*/  IADD3.X R3, PT, PT, RZ, R7, RZ, P4, P5 ;  /* 0x00000007ff037210 */ /* 0x000fe200027ea4ff */
[----:B------:R-:W-:-:S03]  /*0730*/  IMAD.X R5, RZ, RZ, R5, P6 ;  /* 0x000000ffff057224 */ /* 0x000fc600030e0605 */
[----:B------:R-:W-:Y:S01]  /*0740*/  IADD3.X R3, PT, PT, RZ, R3, RZ, P2, P3 ;  /* 0x00000003ff037210 */ /* 0x000fe200017e64ff */
[----:B------:R-:W-:Y:S06]  /*0750*/  @P1 BRA `(.L_x_400) ;  /* 0xfffffff800e81947 */ /* 0x000fec000383ffff */
.L_x_399:
[----:B------:R-:W-:Y:S05]  /*0760*/  BSYNC.RECONVERGENT B2 ;  /* 0x0000000000027941 */ /* 0x000fea0003800200 */
.L_x_398:
        /* <DEDUP_REMOVED lines=41> */
.L_x_402:
[----:B------:R-:W-:Y:S05]  /*0a00*/  BSYNC.RECONVERGENT B2 ;  /* 0x0000000000027941 */ /* 0x000fea0003800200 */
.L_x_401:
        /* <DEDUP_REMOVED lines=25> */
.L_x_404:
[----:B------:R-:W-:Y:S05]  /*0ba0*/  BSYNC.RECONVERGENT B2 ;  /* 0x0000000000027941 */ /* 0x000fea0003800200 */
.L_x_403:
[----:B------:R-:W-:Y:S05]  /*0bb0*/  @!P0 BRA `(.L_x_397) ;  /* 0x0000000000348947 */ /* 0x000fea0003800000 */
[----:B------:R-:W0:Y:S01]  /*0bc0*/  LDC.64 R4, c[0x0][0x380] ;  /* 0x0000e000ff047b82 */ /* 0x000e220000000a00 */
[----:B------:R-:W-:Y:S02]  /*0bd0*/  IMAD.MOV R6, RZ, RZ, -R36 ;  /* 0x000000ffff067224 */ /* 0x000fe400078e0a24 */
[----:B0-----:R-:W-:-:S07]  /*0be0*/  IMAD.WIDE.U32 R4, R39, 0x8, R4 ;  /* 0x0000000827047825 */ /* 0x001fce00078e0004 */
.L_x_405:
        /* <DEDUP_REMOVED lines=10> */
.L_x_397:
[----:B------:R-:W-:Y:S05]  /*0c90*/  BSYNC.RECONVERGENT B1 ;  /* 0x0000000000017941 */ /* 0x000fea0003800200 */
.L_x_396:
        /* <DEDUP_REMOVED lines=78> */
.L_x_406:
[----:B------:R-:W-:Y:S01]  /*1180*/  LOP3.LUT R4, R37, 0x3e0, RZ, 0xc0, !PT ;  /* 0x000003e025047812 */ /* 0x000fe200078ec0ff */
[----:B------:R-:W0:Y:S03]  /*1190*/  S2R R14, SR_LANEID ;  /* 0x00000000000e7919 */ /* 0x000e260000000000 */
[----:B------:R-:W-:Y:S01]  /*11a0*/  LOP3.LUT R7, RZ, R4, RZ, 0x33, !PT ;  /* 0x00000004ff077212 */ /* 0x000fe200078e33ff */
[----:B------:R-:W-:-:S04]  /*11b0*/  VIADD R5, R4, 0x20 ;  /* 0x0000002004057836 */ /* 0x000fc80000000000 */
        /* <DEDUP_REMOVED lines=10> */
[----:B------:R-:W-:-:S07]  /*1260*/  IADD3 R8, P0, PT, R0, R9, RZ ;  /* 0x0000000900087210 */ /* 0x000fce0007f1e0ff */
[----:B------:R-:W0:Y:S01]  /*1270*/  @!P2 S2R R9, SR_CgaCtaId ;  /* 0x000000000009a919 */ /* 0x000e220000008800 */
[----:B------:R-:W-:Y:S01]  /*1280*/  IMAD.X R10, R3, 0x1, R10, P0 ;  /* 0x00000001030a7824 */ /* 0x000fe200000e060a */
[----:B------:R-:W1:Y:S01]  /*1290*/  SHFL.DOWN PT, R4, R8, 0x2, R7 ;  /* 0x0840000008047989 */ /* 0x000e6200000e0007 */
[----:B------:R-:W-:-:S03]  /*12a0*/  ISETP.GT.AND P0, PT, R6, R7, PT ;  /* 0x000000070600720c */ /* 0x000fc60003f04270 */
[----:B------:R-:W2:Y:S01]  /*12b0*/  SHFL.DOWN PT, R5, R10, 0x2, R7 ;  /* 0x084000000a057989 */ /* 0x000ea200000e0007 */
[----:B-1----:R-:W-:-:S04]  /*12c0*/  SEL R4, R4, RZ, !P0 ;  /* 0x000000ff04047207 */ /* 0x002fc80004000000 */
[----:B------:R-:W-:Y:S01]  /*12d0*/  IADD3 R6, P1, PT, R4, R8, RZ ;  /* 0x0000000804067210 */ /* 0x000fe20007f3e0ff */
[----:B------:R-:W-:Y:S01]  /*12e0*/  VIADD R4, R14, 0x4 ;  /* 0x000000040e047836 */ /* 0x000fe20000000000 */
[----:B--2---:R-:W-:-:S03]  /*12f0*/  SEL R5, R5, RZ, !P0 ;  /* 0x000000ff05057207 */ /* 0x004fc60004000000 */
[----:B------:R-:W1:Y:S01]  /*1300*/  SHFL.DOWN PT, R0, R6, 0x4, R7 ;  /* 0x0880000006007989 */ /* 0x000e6200000e0007 */
[----:B------:R-:W-:Y:S01]  /*1310*/  ISETP.GT.AND P0, PT, R4, R7, PT ;  /* 0x000000070400720c */ /* 0x000fe20003f04270 */
[----:B------:R-:W-:Y:S02]  /*1320*/  IMAD.X R12, R5, 0x1, R10, P1 ;  /* 0x00000001050c7824 */ /* 0x000fe400008e060a */
[----:B------:R-:W-:-:S03]  /*1330*/  VIADD R4, R14, 0x8 ;  /* 0x000000080e047836 */ /* 0x000fc60000000000 */
[----:B------:R-:W2:Y:S01]  /*1340*/  SHFL.DOWN PT, R3, R12, 0x4, R7 ;  /* 0x088000000c037989 */ /* 0x000ea200000e0007 */
[----:B-1----:R-:W-:-:S04]  /*1350*/  SEL R0, R0, RZ, !P0 ;  /* 0x000000ff00007207 */ /* 0x002fc80004000000 */
[----:B------:R-:W-:Y:S02]  /*1360*/  IADD3 R8, P1, PT, R0, R6, RZ ;  /* 0x0000000600087210 */ /* 0x000fe40007f3e0ff */
[----:B--2---:R-:W-:-:S03]  /*1370*/  SEL R3, R3, RZ, !P0 ;  /* 0x000000ff03037207 */ /* 0x004fc60004000000 */
[----:B------:R-:W1:Y:S01]  /*1380*/  SHFL.DOWN PT, R0, R8, 0x8, R7 ;  /* 0x0900000008007989 */ /* 0x000e6200000e0007 */
[----:B------:R-:W-:Y:S01]  /*1390*/  ISETP.GT.AND P0, PT, R4, R7, PT ;  /* 0x000000070400720c */ /* 0x000fe20003f04270 */
[----:B------:R-:W-:Y:S02]  /*13a0*/  VIADD R4, R14, 0x10 ;  /* 0x000000100e047836 */ /* 0x000fe40000000000 */
[----:B------:R-:W-:-:S05]  /*13b0*/  IMAD.X R10, R3, 0x1, R12, P1 ;  /* 0x00000001030a7824 */ /* 0x000fca00008e060c */
[----:B------:R-:W2:Y:S01]  /*13c0*/  SHFL.DOWN PT, R3, R10, 0x8, R7 ;  /* 0x090000000a037989 */ /* 0x000ea200000e0007 */
[----:B-1----:R-:W-:-:S04]  /*13d0*/  SEL R0, R0, RZ, !P0 ;  /* 0x000000ff00007207 */ /* 0x002fc80004000000 */
[----:B------:R-:W-:Y:S02]  /*13e0*/  IADD3 R5, P1, PT, R0, R8, RZ ;  /* 0x0000000800057210 */ /* 0x000fe40007f3e0ff */
[----:B------:R-:W-:Y:S02]  /*13f0*/  @!P2 SHF.R.U32.HI R8, RZ, 0x2, R37 ;  /* 0x00000002ff08a819 */ /* 0x000fe40000011625 */
[----:B--2---:R-:W-:Y:S01]  /*1400*/  SEL R3, R3, RZ, !P0 ;  /* 0x000000ff03037207 */ /* 0x004fe20004000000 */
[----:B------:R-:W1:Y:S01]  /*1410*/  SHFL.DOWN PT, R0, R5, 0x10, R7 ;  /* 0x0a00000005007989 */ /* 0x000e6200000e0007 */
[----:B------:R-:W-:Y:S02]  /*1420*/  ISETP.GT.AND P0, PT, R4, R7, PT ;  /* 0x000000070400720c */ /* 0x000fe40003f04270 */
[----:B------:R-:W-:Y:S01]  /*1430*/  @!P2 MOV R4, 0x400 ;  /* 0x000004000004a802 */ /* 0x000fe20000000f00 */
[----:B------:R-:W-:Y:S01]  /*1440*/  IMAD.X R6, R3, 0x1, R10, P1 ;  /* 0x0000000103067824 */ /* 0x000fe200008e060a */
[----:B------:R-:W-:-:S02]  /*1450*/  @!P2 LOP3.LUT R8, R8, 0xf8, RZ, 0xc0, !PT ;  /* 0x000000f80808a812 */ /* 0x000fc400078ec0ff */
[----:B0-----:R-:W-:Y:S02]  /*1460*/  @!P2 LEA R9, R9, R4, 0x18 ;  /* 0x000000040909a211 */ /* 0x001fe400078ec0ff */
[----:B------:R-:W0:Y:S03]  /*1470*/  SHFL.DOWN PT, R3, R6, 0x10, R7 ;  /* 0x0a00000006037989 */ /* 0x000e2600000e0007 */
[----:B------:R-:W-:Y:S01]  /*1480*/  @!P2 IMAD.IADD R9, R8, 0x1, R9 ;  /* 0x000000010809a824 */ /* 0x000fe200078e0209 */
[----:B-1----:R-:W-:-:S04]  /*1490*/  SEL R0, R0, RZ, !P0 ;  /* 0x000000ff00007207 */ /* 0x002fc80004000000 */
[----:B------:R-:W-:Y:S02]  /*14a0*/  IADD3 R4, P1, PT, R0, R5, RZ ;  /* 0x0000000500047210 */ /* 0x000fe40007f3e0ff */
[----:B0-----:R-:W-:Y:S02]  /*14b0*/  SEL R3, R3, RZ, !P0 ;  /* 0x000000ff03037207 */ /* 0x001fe40004000000 */
[----:B------:R-:W-:-:S03]  /*14c0*/  ISETP.NE.AND P0, PT, R37, RZ, PT ;  /* 0x000000ff2500720c */ /* 0x000fc60003f05270 */
        /* <DEDUP_REMOVED lines=10> */
[----:B------:R-:W-:Y:S01]  /*1570*/  ISETP.GT.U32.AND P6, PT, R2, 0x1a0, PT ;  /* 0x000001a00200780c */ /* 0x000fe20003fc4070 */
[----:B-1----:R-:W-:-:S09]  /*1580*/  ULEA UR4, UR5, UR4, 0x18 ;  /* 0x0000000405047291 */ /* 0x002fd2000f8ec0ff */
[----:B0-----:R-:W0:Y:S04]  /*1590*/  LDS.128 R8, [UR4+0x20] ;  /* 0x00002004ff087984 */ /* 0x001e280008000c00 */
[----:B------:R-:W1:Y:S04]  /*15a0*/  LDS.64 R6, [UR4+0x18] ;  /* 0x00001804ff067984 */ /* 0x000e680008000a00 */
[----:B------:R-:W2:Y:S04]  /*15b0*/  LDS.128 R12, [UR4+0x30] ;  /* 0x00003004ff0c7984 */ /* 0x000ea80008000c00 */
[----:B------:R-:W3:Y:S04]  /*15c0*/  LDS.128 R16, [UR4+0x40] ;  /* 0x00004004ff107984 */ /* 0x000ee80008000c00 */
[----:B------:R-:W4:Y:S04]  /*15d0*/  LDS.128 R20, [UR4+0x50] ;  /* 0x00005004ff147984 */ /* 0x000f280008000c00 */
[----:B------:R-:W5:Y:S04]  /*15e0*/  LDS.128 R24, [UR4+0x60] ;  /* 0x00006004ff187984 */ /* 0x000f680008000c00 */
[----:B------:R-:W5:Y:S01]  /*15f0*/  LDS.128 R28, [UR4+0x70] ;  /* 0x00007004ff1c7984 */ /* 0x000f620008000c00 */
[----:B0-----:R-:W-:-:S02]  /*1600*/  SEL R5, R8, RZ, P2 ;  /* 0x000000ff08057207 */ /* 0x001fc40001000000 */
[----:B------:R-:W-:Y:S02]  /*1610*/  SEL R32, R9, RZ, P2 ;  /* 0x000000ff09207207 */ /* 0x000fe40001000000 */
[----:B-1----:R-:W-:Y:S02]  /*1620*/  SEL R0, R6, RZ, P1 ;  /* 0x000000ff06007207 */ /* 0x002fe40000800000 */
[----:B------:R-:W-:Y:S02]  /*1630*/  SEL R33, R7, RZ, P1 ;  /* 0x000000ff07217207 */ /* 0x000fe40000800000 */
[----:B------:R-:W-:Y:S02]  /*1640*/  IADD3 R0, P3, P4, R5, R0, R4 ;  /* 0x0000000005007210 */ /* 0x000fe40007c7e004 */
[----:B------:R-:W0:Y:S01]  /*1650*/  LDS.128 R4, [UR4+0x80] ;  /* 0x00008004ff047984 */ /* 0x000e220008000c00 */
[C---:B------:R-:W-:Y:S02]  /*1660*/  ISETP.GT.U32.AND P1, PT, R2.reuse, 0x60, PT ;  /* 0x000000600200780c */ /* 0x040fe40003f24070 */
[----:B------:R-:W-:-:S02]  /*1670*/  ISETP.GT.U32.AND P2, PT, R2, 0x80, PT ;  /* 0x000000800200780c */ /* 0x000fc40003f44070 */
[----:B------:R-:W-:Y:S02]  /*1680*/  SEL R9, R10, RZ, P1 ;  /* 0x000000ff0a097207 */ /* 0x000fe40000800000 */
[----:B------:R-:W-:Y:S02]  /*1690*/  SEL R11, R11, RZ, P1 ;  /* 0x000000ff0b0b7207 */ /* 0x000fe40000800000 */
[----:B--2---:R-:W-:Y:S02]  /*16a0*/  SEL R8, R12, RZ, P2 ;  /* 0x000000ff0c087207 */ /* 0x004fe40001000000 */
[----:B------:R-:W-:Y:S02]  /*16b0*/  SEL R10, R13, RZ, P2 ;  /* 0x000000ff0d0a7207 */ /* 0x000fe40001000000 */
[C---:B------:R-:W-:Y:S02]  /*16c0*/  ISETP.GT.U32.AND P1, PT, R2.reuse, 0xa0, PT ;  /* 0x000000a00200780c */ /* 0x040fe40003f24070 */
[----:B------:R-:W-:-:S02]  /*16d0*/  ISETP.GT.U32.AND P2, PT, R2, 0xc0, PT ;  /* 0x000000c00200780c */ /* 0x000fc40003f44070 */
[----:B------:R-:W-:Y:S02]  /*16e0*/  IADD3.X R12, PT, PT, R32, R33, R3, P3, P4 ;  /* 0x00000021200c7210 */ /* 0x000fe40001fe8403 */
[----:B------:R-:W-:Y:S02]  /*16f0*/  IADD3 R8, P3, P4, R8, R0, R9 ;  /* 0x0000000008087210 */ /* 0x000fe40007c7e009 */
[----:B------:R-:W-:Y:S02]  /*1700*/  SEL R3, R14, RZ, P1 ;  /* 0x000000ff0e037207 */ /* 0x000fe40000800000 */
[----:B---3--:R-:W-:Y:S02]  /*1710*/  SEL R0, R16, RZ, P2 ;  /* 0x000000ff10007207 */ /* 0x008fe40001000000 */
[----:B------:R-:W-:Y:S02]  /*1720*/  SEL R14, R15, RZ, P1 ;  /* 0x000000ff0f0e7207 */ /* 0x000fe40000800000 */
[----:B------:R-:W-:-:S02]  /*1730*/  ISETP.GT.U32.AND P1, PT, R2, 0xe0, PT ;  /* 0x000000e00200780c */ /* 0x000fc40003f24070 */
[----:B------:R-:W-:Y:S02]  /*1740*/  IADD3.X R10, PT, PT, R10, R12, R11, P3, P4 ;  /* 0x0000000c0a0a7210 */ /* 0x000fe40001fe840b */
[----:B------:R-:W-:Y:S02]  /*1750*/  SEL R9, R17, RZ, P2 ;  /* 0x000000ff11097207 */ /* 0x000fe40001000000 */
[----:B------:R-:W-:Y:S02]  /*1760*/  IADD3 R0, P3, P4, R0, R8, R3 ;  /* 0x0000000800007210 */ /* 0x000fe40007c7e003 */
[----:B------:R-:W-:Y:S02]  /*1770*/  ISETP.GT.U32.AND P2, PT, R2, 0x100, PT ;  /* 0x000001000200780c */ /* 0x000fe40003f44070 */
[----:B------:R-:W-:Y:S02]  /*1780*/  SEL R3, R18, RZ, P1 ;  /* 0x000000ff12037207 */ /* 0x000fe40000800000 */
[----:B------:R-:W-:-:S02]  /*1790*/  SEL R19, R19, RZ, P1 ;  /* 0x000000ff13137207 */ /* 0x000fc40000800000 */
[----:B------:R-:W-:Y:S02]  /*17a0*/  ISETP.GT.U32.AND P1, PT, R2, 0x120, PT ;  /* 0x000001200200780c */ /* 0x000fe40003f24070 */
[----:B------:R-:W-:Y:S02]  /*17b0*/  IADD3.X R9, PT, PT, R9, R10, R14, P3, P4 ;  /* 0x0000000a09097210 */ /* 0x000fe40001fe840e */
[----:B----4-:R-:W-:Y:S02]  /*17c0*/  SEL R8, R20, RZ, P2 ;  /* 0x000000ff14087207 */ /* 0x010fe40001000000 */
[----:B------:R-:W-:Y:S02]  /*17d0*/  SEL R10, R21, RZ, P2 ;  /* 0x000000ff150a7207 */ /* 0x000fe40001000000 */
[----:B------:R-:W-:Y:S02]  /*17e0*/  ISETP.GT.U32.AND P2, PT, R2, 0x140, PT ;  /* 0x000001400200780c */ /* 0x000fe40003f44070 */
[----:B------:R-:W-:-:S02]  /*17f0*/  SEL R11, R22, RZ, P1 ;  /* 0x000000ff160b7207 */ /* 0x000fc40000800000 */
[----:B------:R-:W-:Y:S02]  /*1800*/  SEL R22, R23, RZ, P1 ;  /* 0x000000ff17167207 */ /* 0x000fe40000800000 */
[----:B------:R-:W-:Y:S02]  /*1810*/  IADD3 R8, P3, P4, R8, R0, R3 ;  /* 0x0000000008087210 */ /* 0x000fe40007c7e003 */
[----:B------:R-:W-:Y:S02]  /*1820*/  ISETP.GT.U32.AND P1, PT, R2, 0x160, PT ;  /* 0x000001600200780c */ /* 0x000fe40003f24070 */
[----:B-----5:R-:W-:Y:S02]  /*1830*/  SEL R0, R24, RZ, P2 ;  /* 0x000000ff18007207 */ /* 0x020fe40001000000 */
[----:B------:R-:W-:Y:S02]  /*1840*/  IADD3.X R10, PT, PT, R10, R9, R19, P3, P4 ;  /* 0x000000090a0a7210 */ /* 0x000fe40001fe8413 */
[----:B------:R-:W-:-:S02]  /*1850*/  SEL R3, R26, RZ, P1 ;  /* 0x000000ff1a037207 */ /* 0x000fc40000800000 */
[----:B------:R-:W-:Y:S02]  /*1860*/  SEL R27, R27, RZ, P1 ;  /* 0x000000ff1b1b7207 */ /* 0x000fe40000800000 */
[----:B------:R-:W-:Y:S02]  /*1870*/  SEL R9, R25, RZ, P2 ;  /* 0x000000ff19097207 */ /* 0x000fe40001000000 */
[----:B------:R-:W-:Y:S02]  /*1880*/  IADD3 R0, P1, P3, R0, R8, R11 ;  /* 0x0000000800007210 */ /* 0x000fe40007b3e00b */
[----:B------:R-:W-:Y:S02]  /*1890*/  SEL R8, R28, RZ, P5 ;  /* 0x000000ff1c087207 */ /* 0x000fe40002800000 */
[----:B------:R-:W-:Y:S02]  /*18a0*/  ISETP.GT.U32.AND P2, PT, R2, 0x1c0, PT ;  /* 0x000001c00200780c */ /* 0x000fe40003f44070 */
[----:B------:R-:W-:-:S02]  /*18b0*/  IADD3.X R9, PT, PT, R9, R10, R22, P1, P3 ;  /* 0x0000000a09097210 */ /* 0x000fc40000fe6416 */
[----:B------:R-:W-:Y:S02]  /*18c0*/  IADD3 R8, P3, P4, R8, R0, R3 ;  /* 0x0000000008087210 */ /* 0x000fe40007c7e003 */
[----:B------:R-:W-:Y:S02]  /*18d0*/  SEL R0, R30, RZ, P6 ;  /* 0x000000ff1e007207 */ /* 0x000fe40003000000 */
[----:B0-----:R-:W-:Y:S02]  /*18e0*/  SEL R3, R4, RZ, P2 ;  /* 0x000000ff04037207 */ /* 0x001fe40001000000 */
[----:B------:R-:W-:Y:S02]  /*18f0*/  ISETP.GT.U32.AND P1, PT, R2, 0x1e0, PT ;  /* 0x000001e00200780c */ /* 0x000fe40003f24070 */
        /* <DEDUP_REMOVED lines=11> */
.L_x_393:
        /* <DEDUP_REMOVED lines=19> */
[----:B------:R-:W-:Y:S01]  /*1ae0*/  IADD3 R43, P2, P3, R43, R4, R3 ;  /* 0x000000042b2b7210 */ /* 0x000fe20007b5e003 */
[----:B------:R-:W-:Y:S01]  /*1af0*/  DSETP.GT.AND P1, PT, R14, RZ, PT ;  /* 0x000000ff0e00722a */ /* 0x000fe20003f24000 */
[----:B------:R-:W-:Y:S02]  /*1b00*/  SEL R3, RZ, 0x1, !P0 ;  /* 0x00000001ff037807 */ /* 0x000fe40004000000 */
[----:B------:R-:W-:Y:S01]  /*1b10*/  SEL R4, RZ, 0x1, !P4 ;  /* 0x00000001ff047807 */ /* 0x000fe20006000000 */
[----:B------:R-:W-:-:S03]  /*1b20*/  DSETP.GT.AND P5, PT, R16, RZ, PT ;  /* 0x000000ff1000722a */ /* 0x000fc60003fa4000 */
[----:B------:R-:W-:Y:S02]  /*1b30*/  IADD3 R43, P0, P4, R4, R43, R3 ;  /* 0x0000002b042b7210 */ /* 0x000fe40007c1e003 */
[----:B------:R-:W-:Y:S02]  /*1b40*/  SEL R3, RZ, 0x1, !P1 ;  /* 0x00000001ff037807 */ /* 0x000fe40004800000 */
[----:B------:R-:W-:Y:S02]  /*1b50*/  ISETP.GE.U32.AND P1, PT, R22, 0xe00, PT ;  /* 0x00000e001600780c */ /* 0x000fe40003f26070 */
[----:B------:R-:W-:Y:S02]  /*1b60*/  SEL R8, RZ, 0x1, !P5 ;  /* 0x00000001ff087807 */ /* 0x000fe40006800000 */
[----:B------:R-:W-:Y:S02]  /*1b70*/  IADD3.X R4, PT, PT, RZ, RZ, RZ, P2, P3 ;  /* 0x000000ffff047210 */ /* 0x000fe400017e64ff */
[----:B------:R-:W-:Y:S01]  /*1b80*/  IADD3 R43, P2, P3, R8, R43, R3 ;  /* 0x0000002b082b7210 */ /* 0x000fe20007b5e003 */
[----:B------:R-:W-:Y:S01]  /*1b90*/  IMAD.MOV.U32 R3, RZ, RZ, 0xe00 ;  /* 0x00000e00ff037424 */ /* 0x000fe200078e00ff */
[----:B------:R-:W-:-:S04]  /*1ba0*/  IADD3.X R4, PT, PT, RZ, R4, RZ, P0, P4 ;  /* 0x00000004ff047210 */ /* 0x000fc800007e84ff */
[----:B------:R-:W-:Y:S01]  /*1bb0*/  IADD3.X R4, PT, PT, RZ, R4, RZ, P2, P3 ;  /* 0x00000004ff047210 */ /* 0x000fe200017e64ff */
[----:B------:R-:W-:Y:S06]  /*1bc0*/  @!P1 BRA `(.L_x_408) ;  /* 0x00000000009c9947 */ /* 0x000fec0003800000 */
[----:B------:R-:W0:Y:S01]  /*1bd0*/  LDC R23, c[0x0][0x398] ;  /* 0x0000e600ff177b82 */ /* 0x000e220000000800 */
[----:B------:R-:W-:-:S07]  /*1be0*/  IMAD.MOV.U32 R3, RZ, RZ, 0xe00 ;  /* 0x00000e00ff037424 */ /* 0x000fce00078e00ff */
.L_x_410:
[----:B------:R-:W-:-:S05]  /*1bf0*/  IMAD.WIDE.U32 R8, R3, 0x8, R6 ;  /* 0x0000000803087825 */ /* 0x000fca00078e0006 */
        /* <DEDUP_REMOVED lines=29> */
[----:B------:R-:W-:Y:S02]  /*1dd0*/  ISETP.GE.U32.AND P0, PT, R5, 0xe00, PT ;  /* 0x00000e000500780c */ /* 0x000fe40003f06070 */
[----:B------:R-:W-:-:S05]  /*1de0*/  IADD3 R43, P1, PT, R43, R8, RZ ;  /* 0x000000082b2b7210 */ /* 0x000fca0007f3e0ff */
[----:B------:R-:W-:-:S06]  /*1df0*/  IMAD.X R4, RZ, RZ, R4, P1 ;  /* 0x000000ffff047224 */ /* 0x000fcc00008e0604 */
[----:B------:R-:W-:Y:S05]  /*1e00*/  @!P0 BRA `(.L_x_409) ;  /* 0x0000000c009c8947 */ /* 0x000fea0003800000 */
[----:B------:R-:W-:-:S05]  /*1e10*/  VIADD R3, R3, 0xe00 ;  /* 0x00000e0003037836 */ /* 0x000fca0000000000 */
[----:B------:R-:W-:-:S13]  /*1e20*/  ISETP.GT.U32.AND P0, PT, R3, R22, PT ;  /* 0x000000160300720c */ /* 0x000fda0003f04070 */
[----:B------:R-:W-:Y:S05]  /*1e30*/  @!P0 BRA `(.L_x_410) ;  /* 0xfffffffc006c8947 */ /* 0x000fea000383ffff */
.L_x_408:
[----:B------:R-:W-:Y:S01]  /*1e40*/  IMAD.IADD R5, R2, 0x1, -R3 ;  /* 0x0000000102057824 */ /* 0x000fe200078e0a03 */
[----:B------:R-:W-:Y:S04]  /*1e50*/  BSSY.RECONVERGENT B1, `(.L_x_409) ;  /* 0x00000e2000017945 */ /* 0x000fe80003800200 */
[----:B------:R-:W-:-:S04]  /*1e60*/  ISETP.GE.AND P0, PT, R0, R5, PT ;  /* 0x000000050000720c */ /* 0x000fc80003f06270 */
[----:B------:R-:W-:-:S13]  /*1e70*/  ISETP.GE.U32.OR P0, PT, R3, R2, P0 ;  /* 0x000000020300720c */ /* 0x000fda0000706470 */
[----:B------:R-:W-:Y:S05]  /*1e80*/  @P0 BRA `(.L_x_411) ;  /* 0x0000000c00780947 */ /* 0x000fea0003800000 */
[----:B------:R-:W-:Y:S01]  /*1e90*/  LOP3.LUT R5, RZ, R0, RZ, 0x33, !PT ;  /* 0x00000000ff057212 */ /* 0x000fe200078e33ff */
[----:B------:R-:W-:Y:S01]  /*1ea0*/  BSSY.RECONVERGENT B2, `(.L_x_412) ;  /* 0x0000073000027945 */ /* 0x000fe20003800200 */
[----:B------:R-:W-:Y:S02]  /*1eb0*/  IMAD.MOV.U32 R42, RZ, RZ, R0 ;  /* 0x000000ffff2a7224 */ /* 0x000fe400078e0000 */
[----:B------:R-:W-:-:S04]  /*1ec0*/  IADD3 R5, PT, PT, -R3, R2, R5 ;  /* 0x0000000203057210 */ /* 0x000fc80007ffe105 */
[C---:B------:R-:W-:Y:S02]  /*1ed0*/  ISETP.GE.U32.AND P0, PT, R5.reuse, 0x1e00, PT ;  /* 0x00001e000500780c */ /* 0x040fe40003f06070 */
[----:B------:R-:W-:-:S04]  /*1ee0*/  LEA.HI R5, R5, 0x1, RZ, 0x17 ;  /* 0x0000000105057811 */ /* 0x000fc800078fb8ff */
[----:B------:R-:W-:-:S07]  /*1ef0*/  LOP3.LUT R40, R5, 0xf, RZ, 0xc0, !PT ;  /* 0x0000000f05287812 */ /* 0x000fce00078ec0ff */
[----:B------:R-:W-:Y:S05]  /*1f00*/  @!P0 BRA `(.L_x_413) ;  /* 0x0000000400b08947 */ /* 0x000fea0003800000 */
[----:B------:R-:W0:Y:S01]  /*1f10*/  LDC.64 R6, c[0x0][0x380] ;  /* 0x0000e000ff067b82 */ /* 0x000e220000000a00 */
[----:B------:R-:W-:Y:S01]  /*1f20*/  LOP3.LUT R2, R5, 0xfffff0, RZ, 0xc0, !PT ;  /* 0x00fffff005027812 */ /* 0x000fe200078ec0ff */
[----:B------:R-:W-:Y:S01]  /*1f30*/  BSSY.RECONVERGENT B3, `(.L_x_414) ;  /* 0x0000068000037945 */ /* 0x000fe20003800200 */
[C---:B------:R-:W-:Y:S01]  /*1f40*/  LOP3.LUT R42, R0.reuse, 0x1000, RZ, 0xfc, !PT ;  /* 0x00001000002a7812 */ /* 0x040fe200078efcff */
[----:B------:R-:W-:Y:S02]  /*1f50*/  IMAD.IADD R41, R0, 0x1, R3 ;  /* 0x0000000100297824 */ /* 0x000fe400078e0203 */
[----:B------:R-:W-:-:S07]  /*1f60*/  IMAD.MOV R2, RZ, RZ, -R2 ;  /* 0x000000ffff027224 */ /* 0x000fce00078e0a02 */
.L_x_415:
[C---:B------:R-:W-:Y:S02]  /*1f70*/  VIADD R35, R41.reuse, 0x200 ;  /* 0x0000020029237836 */ /* 0x040fe40000000000 */
[----:B0-----:R-:W-:-:S04]  /*1f80*/  IMAD.WIDE.U32 R36, R41, 0x8, R6 ;  /* 0x0000000829247825 */ /* 0x001fc800078e0006 */
[----:B------:R-:W-:Y:S02]  /*1f90*/  VIADD R33, R41, 0x400 ;  /* 0x0000040029217836 */ /* 0x000fe40000000000 */
[--C-:B------:R-:W-:Y:S01]  /*1fa0*/  IMAD.WIDE.U32 R34, R35, 0x8, R6.reuse ;  /* 0x0000000823227825 */ /* 0x100fe200078e0006 */
[----:B------:R-:W2:Y:S03]  /*1fb0*/  LDG.E.64 R36, desc[UR6][R36.64] ;  /* 0x0000000624247981 */ /* 0x000ea6000c1e1b00 */
[C---:B------:R-:W-:Y:S02]  /*1fc0*/  VIADD R31, R41.reuse, 0x600 ;  /* 0x00000600291f7836 */ /* 0x040fe40000000000 */
[----:B------:R-:W-:Y:S01]  /*1fd0*/  VIADD R27, R41, 0xa00 ;  /* 0x00000a00291b7836 */ /* 0x000fe20000000000 */
[----:B------:R-:W3:Y:S01]  /*1fe0*/  LDG.E.64 R34, desc[UR6][R34.64] ;  /* 0x0000000622227981 */ /* 0x000ee2000c1e1b00 */
[----:B------:R-:W-:-:S04]  /*1ff0*/  IMAD.WIDE.U32 R32, R33, 0x8, R6 ;  /* 0x0000000821207825 */ /* 0x000fc800078e0006 */
[----:B------:R-:W-:Y:S02]  /*2000*/  VIADD R29, R41, 0x800 ;  /* 0x00000800291d7836 */ /* 0x000fe40000000000 */
[--C-:B------:R-:W-:Y:S01]  /*2010*/  IMAD.WIDE.U32 R30, R31, 0x8, R6.reuse ;  /* 0x000000081f1e7825 */ /* 0x100fe200078e0006 */
[----:B------:R-:W4:Y:S03]  /*2020*/  LDG.E.64 R32, desc[UR6][R32.64] ;  /* 0x0000000620207981 */ /* 0x000f26000c1e1b00 */
[----:B------:R-:W-:Y:S02]  /*2030*/  IMAD.WIDE.U32 R26, R27, 0x8, R6 ;  /* 0x000000081b1a7825 */ /* 0x000fe400078e0006 */
[----:B------:R-:W5:Y:S02]  /*2040*/  LDG.E.64 R30, desc[UR6][R30.64] ;  /* 0x000000061e1e7981 */ /* 0x000f64000c1e1b00 */
[----:B------:R-:W-:-:S02]  /*2050*/  VIADD R25, R41, 0xc00 ;  /* 0x00000c0029197836 */ /* 0x000fc40000000000 */
[--C-:B------:R-:W-:Y:S01]  /*2060*/  IMAD.WIDE.U32 R28, R29, 0x8, R6.reuse ;  /* 0x000000081d1c7825 */ /* 0x100fe200078e0006 */
[----:B------:R-:W5:Y:S03]  /*2070*/  LDG.E.64 R26, desc[UR6][R26.64] ;  /* 0x000000061a1a7981 */ /* 0x000f66000c1e1b00 */
[----:B------:R-:W-:Y:S02]  /*2080*/  VIADD R23, R41, 0xe00 ;  /* 0x00000e0029177836 */ /* 0x000fe40000000000 */
[--C-:B------:R-:W-:Y:S01]  /*2090*/  IMAD.WIDE.U32 R24, R25, 0x8, R6.reuse ;  /* 0x0000000819187825 */ /* 0x100fe200078e0006 */
[----:B------:R-:W5:Y:S03]  /*20a0*/  LDG.E.64 R28, desc[UR6][R28.64] ;  /* 0x000000061c1c7981 */ /* 0x000f66000c1e1b00 */
[----:B------:R-:W-:-:S02]  /*20b0*/  IMAD.WIDE.U32 R22, R23, 0x8, R6 ;  /* 0x0000000817167825 */ /* 0x000fc400078e0006 */
[----:B------:R-:W5:Y:S02]  /*20c0*/  LDG.E.64 R24, desc[UR6][R24.64] ;  /* 0x0000000618187981 */ /* 0x000f64000c1e1b00 */
[C---:B------:R-:W-:Y:S02]  /*20d0*/  VIADD R21, R41.reuse, 0x1000 ;  /* 0x0000100029157836 */ /* 0x040fe40000000000 */
[----:B------:R-:W-:Y:S01]  /*20e0*/  VIADD R19, R41, 0x1200 ;  /* 0x0000120029137836 */ /* 0x000fe20000000000 */
[----:B------:R-:W5:Y:S01]  /*20f0*/  LDG.E.64 R22, desc[UR6][R22.64] ;  /* 0x0000000616167981 */ /* 0x000f62000c1e1b00 */
[----:B------:R-:W-:-:S04]  /*2100*/  IMAD.WIDE.U32 R20, R21, 0x8, R6 ;  /* 0x0000000815147825 */ /* 0x000fc800078e0006 */
[----:B------:R-:W-:Y:S02]  /*2110*/  VIADD R17, R41, 0x1400 ;  /* 0x0000140029117836 */ /* 0x000fe40000000000 */
[--C-:B------:R-:W-:Y:S01]  /*2120*/  IMAD.WIDE.U32 R18, R19, 0x8, R6.reuse ;  /* 0x0000000813127825 */ /* 0x100fe200078e0006 */
[----:B------:R-:W5:Y:S03]  /*2130*/  LDG.E.64 R20, desc[UR6][R20.64] ;  /* 0x0000000614147981 */ /* 0x000f66000c1e1b00 */
[----:B------:R-:W-:Y:S02]  /*2140*/  VIADD R15, R41, 0x1600 ;  /* 0x00001600290f7836 */ /* 0x000fe40000000000 */
[----:B------:R-:W-:Y:S01]  /*2150*/  IMAD.WIDE.U32 R16, R17, 0x8, R6 ;  /* 0x0000000811107825 */ /* 0x000fe200078e0006 */
[----:B------:R-:W5:Y:S03]  /*2160*/  LDG.E.64 R18, desc[UR6][R18.64] ;  /* 0x0000000612127981 */ /* 0x000f66000c1e1b00 */
        /* <DEDUP_REMOVED lines=15> */
[----:B------:R-:W-:Y:S02]  /*2260*/  VIADD R2, R2, 0x10 ;  /* 0x0000001002027836 */ /* 0x000fe40000000000 */
[----:B------:R-:W-:Y:S02]  /*2270*/  VIADD R42, R42, 0x2000 ;  /* 0x000020002a2a7836 */ /* 0x000fe40000000000 */
[----:B------:R-:W-:Y:S01]  /*2280*/  VIADD R41, R41, 0x2000 ;  /* 0x0000200029297836 */ /* 0x000fe20000000000 */
[----:B--2---:R-:W-:-:S02]  /*2290*/  DSETP.GT.AND P0, PT, R36, RZ, PT ;  /* 0x000000ff2400722a */ /* 0x004fc40003f04000 */
[----:B---3--:R-:W-:Y:S02]  /*22a0*/  DSETP.GT.AND P1, PT, R34, RZ, PT ;  /* 0x000000ff2200722a */ /* 0x008fe40003f24000 */
[----:B----4-:R-:W-:Y:S02]  /*22b0*/  DSETP.GT.AND P3, PT, R32, RZ, PT ;  /* 0x000000ff2000722a */ /* 0x010fe40003f64000 */
[----:B------:R-:W-:Y:S01]  /*22c0*/  SEL R33, RZ, 0x1, !P0 ;  /* 0x00000001ff217807 */ /* 0x000fe20004000000 */
[----:B-----5:R-:W-:Y:S01]  /*22d0*/  DSETP.GT.AND P0, PT, R30, RZ, PT ;  /* 0x000000ff1e00722a */ /* 0x020fe20003f04000 */
[----:B------:R-:W-:Y:S01]  /*22e0*/  SEL R32, RZ, 0x1, !P1 ;  /* 0x00000001ff207807 */ /* 0x000fe20004800000 */
[----:B------:R-:W-:-:S03]  /*22f0*/  DSETP.GT.AND P6, PT, R26, RZ, PT ;  /* 0x000000ff1a00722a */ /* 0x000fc60003fc4000 */
[----:B------:R-:W-:Y:S01]  /*2300*/  IADD3 R43, P2, P4, R32, R43, R33 ;  /* 0x0000002b202b7210 */ /* 0x000fe20007c5e021 */
[----:B------:R-:W-:Y:S01]  /*2310*/  DSETP.GT.AND P5, PT, R28, RZ, PT ;  /* 0x000000ff1c00722a */ /* 0x000fe20003fa4000 */
[----:B------:R-:W-:Y:S02]  /*2320*/  SEL R29, RZ, 0x1, !P3 ;  /* 0x00000001ff1d7807 */ /* 0x000fe40005800000 */
[----:B------:R-:W-:Y:S01]  /*2330*/  SEL R28, RZ, 0x1, !P0 ;  /* 0x00000001ff1c7807 */ /* 0x000fe20004000000 */
[----:B------:R-:W-:Y:S01]  /*2340*/  DSETP.GT.AND P3, PT, R24, RZ, PT ;  /* 0x000000ff1800722a */ /* 0x000fe20003f64000 */
[----:B------:R-:W-:Y:S01]  /*2350*/  SEL R24, RZ, 0x1, !P6 ;  /* 0x00000001ff187807 */ /* 0x000fe20007000000 */
[----:B------:R-:W-:Y:S01]  /*2360*/  DSETP.GT.AND P6, PT, R22, RZ, PT ;  /* 0x000000ff1600722a */ /* 0x000fe20003fc4000 */
[----:B------:R-:W-:Y:S02]  /*2370*/  IADD3 R26, P1, P0, R28, R43, R29 ;  /* 0x0000002b1c1a7210 */ /* 0x000fe4000783e01d */
[----:B------:R-:W-:-:S02]  /*2380*/  SEL R25, RZ, 0x1, !P5 ;  /* 0x00000001ff197807 */ /* 0x000fc40006800000 */
[----:B------:R-:W-:Y:S02]  /*2390*/  IADD3.X R23, PT, PT, RZ, R4, RZ, P2, P4 ;  /* 0x00000004ff177210 */ /* 0x000fe400017e84ff */
[----:B------:R-:W-:Y:S01]  /*23a0*/  SEL R4, RZ, 0x1, !P6 ;  /* 0x00000001ff047807 */ /* 0x000fe20007000000 */
[----:B------:R-:W-:Y:S01]  /*23b0*/  DSETP.GT.AND P2, PT, R20, RZ, PT ;  /* 0x000000ff1400722a */ /* 0x000fe20003f44000 */
[----:B------:R-:W-:Y:S02]  /*23c0*/  IADD3 R22, P4, P5, R24, R26, R25 ;  /* 0x0000001a18167210 */ /* 0x000fe40007d9e019 */
[----:B------:R-:W-:Y:S01]  /*23d0*/  SEL R21, RZ, 0x1, !P3 ;  /* 0x00000001ff157807 */ /* 0x000fe20005800000 */
[----:B------:R-:W-:Y:S01]  /*23e0*/  DSETP.GT.AND P6, PT, R18, RZ, PT ;  /* 0x000000ff1200722a */ /* 0x000fe20003fc4000 */
[----:B------:R-:W-:Y:S01]  /*23f0*/  IADD3.X R19, PT, PT, RZ, R23, RZ, P1, P0 ;  /* 0x00000017ff137210 */ /* 0x000fe20000fe04ff */
[----:B------:R-:W-:Y:S01]  /*2400*/  DSETP.GT.AND P0, PT, R16, RZ, PT ;  /* 0x000000ff1000722a */ /* 0x000fe20003f04000 */
[----:B------:R-:W-:-:S02]  /*2410*/  SEL R17, RZ, 0x1, !P2 ;  /* 0x00000001ff117807 */ /* 0x000fc40005000000 */
[----:B------:R-:W-:Y:S01]  /*2420*/  IADD3 R18, P3, P1, R4, R22, R21 ;  /* 0x0000001604127210 */ /* 0x000fe2000797e015 */
[----:B------:R-:W-:Y:S01]  /*2430*/  DSETP.GT.AND P2, PT, R14, RZ, PT ;  /* 0x000000ff0e00722a */ /* 0x000fe20003f44000 */
[----:B------:R-:W-:Y:S01]  /*2440*/  IADD3.X R15, PT, PT, RZ, R19, RZ, P4, P5 ;  /* 0x00000013ff0f7210 */ /* 0x000fe200027ea4ff */
[----:B------:R-:W-:Y:S01]  /*2450*/  DSETP.GT.AND P4, PT, R12, RZ, PT ;  /* 0x000000ff0c00722a */ /* 0x000fe20003f84000 */
[----:B------:R-:W-:Y:S01]  /*2460*/  SEL R13, RZ, 0x1, !P0 ;  /* 0x00000001ff0d7807 */ /* 0x000fe20004000000 */
[----:B------:R-:W-:Y:S01]  /*2470*/  DSETP.GT.AND P0, PT, R10, RZ, PT ;  /* 0x000000ff0a00722a */ /* 0x000fe20003f04000 */
[----:B------:R-:W-:Y:S02]  /*2480*/  IADD3.X R10, PT, PT, RZ, R15, RZ, P3, P1 ;  /* 0x0000000fff0a7210 */ /* 0x000fe40001fe24ff */
[----:B------:R-:W-:Y:S01]  /*2490*/  SEL R4, RZ, 0x1, !P6 ;  /* 0x00000001ff047807 */ /* 0x000fe20007000000 */
[----:B------:R-:W-:Y:S02]  /*24a0*/  DSETP.GT.AND P1, PT, R8, RZ, PT ;  /* 0x000000ff0800722a */ /* 0x000fe40003f24000 */
[----:B------:R-:W-:Y:S01]  /*24b0*/  SEL R8, RZ, 0x1, !P0 ;  /* 0x00000001ff087807 */ /* 0x000fe20004000000 */
[----:B------:R-:W-:Y:S01]  /*24c0*/  DSETP.GT.AND P0, PT, R38, RZ, PT ;  /* 0x000000ff2600722a */ /* 0x000fe20003f04000 */
[----:B------:R-:W-:-:S02]  /*24d0*/  IADD3 R14, P6, P5, R4, R18, R17 ;  /* 0x00000012040e7210 */ /* 0x000fc40007dde011 */
[----:B------:R-:W-:-:S03]  /*24e0*/  SEL R4, RZ, 0x1, !P2 ;  /* 0x00000001ff047807 */ /* 0x000fc60005000000 */
[----:B------:R-:W-:Y:S02]  /*24f0*/  SEL R43, RZ, 0x1, !P0 ;  /* 0x00000001ff2b7807 */ /* 0x000fe40004000000 */
[----:B------:R-:W-:Y:S02]  /*2500*/  ISETP.NE.AND P0, PT, R2, RZ, PT ;  /* 0x000000ff0200720c */ /* 0x000fe40003f05270 */
[----:B------:R-:W-:Y:S02]  /*2510*/  IADD3 R4, P2, P3, R4, R14, R13 ;  /* 0x0000000e04047210 */ /* 0x000fe40007b5e00d */
[----:B------:R-:W-:Y:S02]  /*2520*/  SEL R9, RZ, 0x1, !P4 ;  /* 0x00000001ff097807 */ /* 0x000fe40006000000 */
[----:B------:R-:W-:Y:S02]  /*2530*/  IADD3.X R10, PT, PT, RZ, R10, RZ, P6, P5 ;  /* 0x0000000aff0a7210 */ /* 0x000fe400037ea4ff */
[----:B------:R-:W-:-:S02]  /*2540*/  IADD3 R8, P4, P5, R8, R4, R9 ;  /* 0x0000000408087210 */ /* 0x000fc40007d9e009 */
[----:B------:R-:W-:Y:S02]  /*2550*/  SEL R4, RZ, 0x1, !P1 ;  /* 0x00000001ff047807 */ /* 0x000fe40004800000 */
[----:B------:R-:W-:Y:S02]  /*2560*/  IADD3.X R9, PT, PT, RZ, R10, RZ, P2, P3 ;  /* 0x0000000aff097210 */ /* 0x000fe400017e64ff */
[----:B------:R-:W-:Y:S02]  /*2570*/  IADD3 R43, P1, P2, R43, R8, R4 ;  /* 0x000000082b2b7210 */ /* 0x000fe40007a3e004 */
[----:B------:R-:W-:-:S04]  /*2580*/  IADD3.X R4, PT, PT, RZ, R9, RZ, P4, P5 ;  /* 0x00000009ff047210 */ /* 0x000fc800027ea4ff */
[----:B------:R-:W-:Y:S01]  /*2590*/  IADD3.X R4, PT, PT, RZ, R4, RZ, P1, P2 ;  /* 0x00000004ff047210 */ /* 0x000fe20000fe44ff */
[----:B------:R-:W-:Y:S06]  /*25a0*/  @P0 BRA `(.L_x_415) ;  /* 0xfffffff800700947 */ /* 0x000fec000383ffff */
[----:B------:R-:W-:Y:S05]  /*25b0*/  BSYNC.RECONVERGENT B3 ;  /* 0x0000000000037941 */ /* 0x000fea0003800200 */
.L_x_414:
[----:B------:R-:W-:-:S07]  /*25c0*/  VIADD R42, R42, 0xfffff000 ;  /* 0xfffff0002a2a7836 */ /* 0x000fce0000000000 */
.L_x_413:
[----:B------:R-:W-:Y:S05]  /*25d0*/  BSYNC.RECONVERGENT B2 ;  /* 0x0000000000027941 */ /* 0x000fea0003800200 */
.L_x_412:
        /* <DEDUP_REMOVED lines=8> */
[----:B------:R-:W-:-:S04]  /*2660*/  IMAD.IADD R21, R42, 0x1, R3 ;  /* 0x000000012a157824 */ /* 0x000fc800078e0203 */
        /* <DEDUP_REMOVED lines=38> */
[----:B------:R-:W-:Y:S02]  /*28d0*/  DSETP.GT.AND P6, PT, R8, RZ, PT ;  /* 0x000000ff0800722a */ /* 0x000fe40003fc4000 */
[----:B------:R-:W-:Y:S01]  /*28e0*/  DSETP.GT.AND P3, PT, R20, RZ, PT ;  /* 0x000000ff1400722a */ /* 0x000fe20003f64000 */
[----:B------:R-:W-:Y:S02]  /*28f0*/  IADD3.X R8, PT, PT, RZ, R4, RZ, P2, P1 ;  /* 0x00000004ff087210 */ /* 0x000fe400017e24ff */
[----:B------:R-:W-:-:S02]  /*2900*/  IADD3 R6, P1, P2, R6, R10, R7 ;  /* 0x0000000a06067210 */ /* 0x000fc40007a3e007 */
[----:B------:R-:W-:Y:S02]  /*2910*/  SEL R4, RZ, 0x1, !P6 ;  /* 0x00000001ff047807 */ /* 0x000fe40007000000 */
[----:B------:R-:W-:Y:S02]  /*2920*/  SEL R43, RZ, 0x1, !P3 ;  /* 0x00000001ff2b7807 */ /* 0x000fe40005800000 */
[----:B------:R-:W-:Y:S02]  /*2930*/  IADD3.X R7, PT, PT, RZ, R8, RZ, P4, P5 ;  /* 0x00000008ff077210 */ /* 0x000fe400027ea4ff */
[----:B------:R-:W-:Y:S02]  /*2940*/  IADD3 R43, P3, P4, R43, R6, R4 ;  /* 0x000000062b2b7210 */ /* 0x000fe40007c7e004 */
[----:B------:R-:W-:-:S04]  /*2950*/  IADD3.X R4, PT, PT, RZ, R7, RZ, P1, P2 ;  /* 0x00000007ff047210 */ /* 0x000fc80000fe44ff */
[----:B------:R-:W-:-:S07]  /*2960*/  IADD3.X R4, PT, PT, RZ, R4, RZ, P3, P4 ;  /* 0x00000004ff047210 */ /* 0x000fce0001fe84ff */
.L_x_417:
[----:B------:R-:W-:Y:S05]  /*2970*/  BSYNC.RECONVERGENT B2 ;  /* 0x0000000000027941 */ /* 0x000fea0003800200 */
.L_x_416:
        /* <DEDUP_REMOVED lines=32> */
.L_x_419:
[----:B------:R-:W-:Y:S05]  /*2b80*/  BSYNC.RECONVERGENT B2 ;  /* 0x0000000000027941 */ /* 0x000fea0003800200 */
.L_x_418:
[----:B------:R-:W-:Y:S05]  /*2b90*/  @!P0 BRA `(.L_x_411) ;  /* 0x0000000000348947 */ /* 0x000fea0003800000 */
[----:B------:R-:W0:Y:S01]  /*2ba0*/  LDC.64 R6, c[0x0][0x380] ;  /* 0x0000e000ff067b82 */ /* 0x000e220000000a00 */
[----:B------:R-:W-:Y:S02]  /*2bb0*/  IMAD.IADD R5, R42, 0x1, R3 ;  /* 0x000000012a057824 */ /* 0x000fe400078e0203 */
[----:B------:R-:W-:-:S07]  /*2bc0*/  IMAD.MOV R8, RZ, RZ, -R14 ;  /* 0x000000ffff087224 */ /* 0x000fce00078e0a0e */
.L_x_420:
        /* <DEDUP_REMOVED lines=10> */
.L_x_411:
[----:B------:R-:W-:Y:S05]  /*2c70*/  BSYNC.RECONVERGENT B1 ;  /* 0x0000000000017941 */ /* 0x000fea0003800200 */
.L_x_409:
        /* <DEDUP_REMOVED lines=33> */
[----:B------:R-:W-:Y:S01]  /*2e90*/  @!P2 LOP3.LUT R7, R7, 0xf8, RZ, 0xc0, !PT ;  /* 0x000000f80707a812 */ /* 0x000fe200078ec0ff */
[----:B------:R-:W-:Y:S01]  /*2ea0*/  IMAD.X R6, R3, 0x1, R4, P0 ;  /* 0x0000000103067824 */ /* 0x000fe200000e0604 */
[----:B------:R-:W-:-:S04]  /*2eb0*/  @!P2 MOV R4, 0x400 ;  /* 0x000004000004a802 */ /* 0x000fc80000000f00 */
[----:B------:R-:W1:Y:S01]  /*2ec0*/  SHFL.DOWN PT, R3, R6, 0x10, 0x1f ;  /* 0x0a001f0006037f89 */ /* 0x000e6200000e0000 */
[----:B--2---:R-:W-:-:S05]  /*2ed0*/  @!P2 LEA R8, R9, R4, 0x18 ;  /* 0x000000040908a211 */ /* 0x004fca00078ec0ff */
[----:B------:R-:W-:Y:S01]  /*2ee0*/  @!P2 IMAD.IADD R7, R7, 0x1, R8 ;  /* 0x000000010707a824 */ /* 0x000fe200078e0208 */
[----:B0-----:R-:W-:-:S04]  /*2ef0*/  SEL R2, R2, RZ, !P1 ;  /* 0x000000ff02027207 */ /* 0x001fc80004800000 */
[----:B------:R-:W-:Y:S02]  /*2f00*/  IADD3 R4, P0, PT, R2, R5, RZ ;  /* 0x0000000502047210 */ /* 0x000fe40007f1e0ff */
[----:B-1----:R-:W-:-:S03]  /*2f10*/  SEL R3, R3, RZ, !P1 ;  /* 0x000000ff03037207 */ /* 0x002fc60004800000 */
[----:B------:R-:W-:Y:S02]  /*2f20*/  @!P2 IMAD.MOV.U32 R2, RZ, RZ, R4 ;  /* 0x000000ffff02a224 */ /* 0x000fe400078e0004 */
[----:B------:R-:W-:Y:S01]  /*2f30*/  IMAD.X R3, R3, 0x1, R6, P0 ;  /* 0x0000000103037824 */ /* 0x000fe200000e0606 */
[----:B------:R-:W-:-:S04]  /*2f40*/  ISETP.NE.AND P0, PT, R0, RZ, PT ;  /* 0x000000ff0000720c */ /* 0x000fc80003f05270 */
[----:B------:R2:W-:Y:S01]  /*2f50*/  @!P2 STS.64 [R7+0x10], R2 ;  /* 0x000010020700a388 */ /* 0x0005e20000000a00 */
[----:B------:R-:W-:Y:S08]  /*2f60*/  BAR.SYNC.DEFER_BLOCKING 0x0 ;  /* 0x0000000000007b1d */ /* 0x000ff00000010000 */
[----:B------:R-:W-:Y:S05]  /*2f70*/  @P0 BRA `(.L_x_407) ;  /* 0x00000000006c0947 */ /* 0x000fea0003800000 */
[----:B------:R-:W0:Y:S01]  /*2f80*/  S2UR UR5, SR_CgaCtaId ;  /* 0x00000000000579c3 */ /* 0x000e220000008800 */
[----:B------:R-:W-:Y:S02]  /*2f90*/  UMOV UR4, 0x400 ;  /* 0x0000040000047882 */ /* 0x000fe40000000000 */
[----:B0-----:R-:W-:-:S09]  /*2fa0*/  ULEA UR4, UR5, UR4, 0x18 ;  /* 0x0000000405047291 */ /* 0x001fd2000f8ec0ff */
[----:B--2---:R-:W-:Y:S04]  /*2fb0*/  LDS.64 R6, [UR4+0x18] ;  /* 0x00001804ff067984 */ /* 0x004fe80008000a00 */
[----:B------:R-:W0:Y:S04]  /*2fc0*/  LDS.128 R32, [UR4+0x20] ;  /* 0x00002004ff207984 */ /* 0x000e280008000c00 */
[----:B------:R-:W1:Y:S04]  /*2fd0*/  LDS.128 R28, [UR4+0x30] ;  /* 0x00003004ff1c7984 */ /* 0x000e680008000c00 */
[----:B------:R-:W2:Y:S04]  /*2fe0*/  LDS.128 R24, [UR4+0x40] ;  /* 0x00004004ff187984 */ /* 0x000ea80008000c00 */
[----:B------:R-:W3:Y:S04]  /*2ff0*/  LDS.128 R20, [UR4+0x50] ;  /* 0x00005004ff147984 */ /* 0x000ee80008000c00 */
[----:B------:R-:W4:Y:S04]  /*3000*/  LDS.128 R16, [UR4+0x60] ;  /* 0x00006004ff107984 */ /* 0x000f280008000c00 */
[----:B------:R-:W5:Y:S04]  /*3010*/  LDS.128 R12, [UR4+0x70] ;  /* 0x00007004ff0c7984 */ /* 0x000f680008000c00 */
[----:B------:R-:W5:Y:S01]  /*3020*/  LDS.128 R8, [UR4+0x80] ;  /* 0x00008004ff087984 */ /* 0x000f620008000c00 */
[----:B0-----:R-:W-:-:S04]  /*3030*/  IADD3 R5, P1, P2, R32, R6, R4 ;  /* 0x0000000620057210 */ /* 0x001fc80007a3e004 */
[----:B-1----:R-:W-:Y:S02]  /*3040*/  IADD3 R5, P3, P4, R28, R5, R34 ;  /* 0x000000051c057210 */ /* 0x002fe40007c7e022 */
        /* <DEDUP_REMOVED lines=13> */
[----:B------:R-:W-:-:S07]  /*3120*/  IMAD.X R3, R3, 0x1, R11, P3 ;  /* 0x0000000103037824 */ /* 0x000fce00018e060b */
.L_x_407:
[----:B------:R-:W-:Y:S05]  /*3130*/  BSYNC.RECONVERGENT B0 ;  /* 0x0000000000007941 */ /* 0x000fea0003800200 */
.L_x_392:
[----:B------:R-:W-:Y:S05]  /*3140*/  @P0 EXIT ;  /* 0x000000000000094d */ /* 0x000fea0003800000 */
[----:B------:R-:W0:Y:S01]  /*3150*/  LDCU.64 UR4, c[0x0][0x3a0] ;  /* 0x00007400ff0477ac */ /* 0x000e220008000a00 */
[----:B--2---:R-:W2:Y:S01]  /*3160*/  LDC.64 R6, c[0x0][0x390] ;  /* 0x0000e400ff067b82 */ /* 0x004ea20000000a00 */
[----:B0-----:R-:W-:-:S04]  /*3170*/  IADD3 R4, P0, PT, R4, UR4, RZ ;  /* 0x0000000404047c10 */ /* 0x001fc8000ff1e0ff */
[----:B-1----:R-:W-:-:S05]  /*3180*/  IADD3.X R5, PT, PT, R3, UR5, RZ, P0, !PT ;  /* 0x0000000503057c10 */ /* 0x002fca00087fe4ff */
[----:B--2---:R-:W-:Y:S01]  /*3190*/  STG.E.64 desc[UR6][R6.64], R4 ;  /* 0x0000000406007986 */ /* 0x004fe2000c101b06 */
[----:B------:R-:W-:Y:S05]  /*31a0*/  EXIT ;  /* 0x000000000000794d */ /* 0x000fea0003800000 */
.L_x_421:
        /* <DEDUP_REMOVED lines=13> */
.L_x_440:


//--------------------- .text._ZN3cub18CUB_300001_SM_10006detail11EmptyKernelIvEEvv --------------------------
	.section	.text._ZN3cub18CUB_300001_SM_10006detail11EmptyKernelIvEEvv,"ax",@progbits
	.align	128
        .global         _ZN3cub18CUB_300001_SM_10006detail11EmptyKernelIvEEvv
        .type           _ZN3cub18CUB_300001_SM_10006detail11EmptyKernelIvEEvv,@function
        .size           _ZN3cub18CUB_300001_SM_10006detail11EmptyKernelIvEEvv,(.L_x_441 - _ZN3cub18CUB_300001_SM_10006detail11EmptyKernelIvEEvv)
        .other          _ZN3cub18CUB_300001_SM_10006detail11EmptyKernelIvEEvv,@"STO_CUDA_ENTRY STV_DEFAULT"
_ZN3cub18CUB_300001_SM_10006detail11EmptyKernelIvEEvv:
.text._ZN3cub18CUB_300001_SM_10006detail11EmptyKernelIvEEvv:
[----:B------:R-:W-:Y:S01]  /*0000*/  LDC R1, c[0x0][0x37c] ;  /* 0x0000df00ff017b82 */ /* 0x000fe20000000800 */
[----:B------:R-:W-:Y:S05]  /*0010*/  EXIT ;  /* 0x000000000000794d */ /* 0x000fea0003800000 */
.L_x_422:
        /* <DEDUP_REMOVED lines=14> */
.L_x_441:


//--------------------- .nv.shared._ZN3cub18CUB_300001_SM_10006detail9transform16transform_kernelINS2_10policy_hubILb0EN4cuda3std3__45tupleIJN6thrust24THRUST_300001_SM_1000_NS6detail15normal_iteratorINSA_10device_ptrIdEEEESF_EEEE10policy1000ElNS7_5minusIdEESF_JPdSL_EEEvT0_iT1_T2_DpNS2_10kernel_argIT3_EE --------------------------
	.section	.nv.shared._ZN3cub18CUB_300001_SM_10006detail9transform16transform_kernelINS2_10policy_hubILb0EN4cuda3std3__45tupleIJN6thrust24THRUST_300001_SM_1000_NS6detail15normal_iteratorINSA_10device_ptrIdEEEESF_EEEE10policy1000ElNS7_5minusIdEESF_JPdSL_EEEvT0_iT1_T2_DpNS2_10kernel_argIT3_EE,"aw",@nobits
	.sectionflags	@""
	.align	128
.nv.shared._ZN3cub18CUB_300001_SM_10006detail9transform16transform_kernelINS2_10policy_hubILb0EN4cuda3std3__45tupleIJN6thrust24THRUST_300001_SM_1000_NS6detail15normal_iteratorINSA_10device_ptrIdEEEESF_EEEE10policy1000ElNS7_5minusIdEESF_JPdSL_EEEvT0_iT1_T2_DpNS2_10kernel_argIT3_EE:
	.zero		1152


//--------------------- .nv.shared.reserved.0     --------------------------
	.section	.nv.shared.reserved.0,"aw",@nobits
	.weak		__nv_reservedSMEM_offset_0_alias
	.size		__nv_reservedSMEM_offset_0_alias, 0, 64
	.other		__nv_reservedSMEM_offset_0_alias,@"STO_CUDA_RESERVED_SHARED STV_DEFAULT"
__nv_reservedSMEM_offset_0_alias:
	.zero		0
	.zero		64


//--------------------- .nv.global                --------------------------
	.section	.nv.global,"aw",@nobits
.nv.global:
	.type		_ZN30_INTERNAL_0f1a288f_4_k_cu_main6thrust24THRUST_300001_SM_1000_NS12placeholders2_8E,@object
	.size		_ZN30_INTERNAL_0f1a288f_4_k_cu_main6thrust24THRUST_300001_SM_1000_NS12placeholders2_8E,(_ZN30_INTERNAL_0f1a288f_4_k_cu_main4cuda3std3__432_GLOBAL__N__0f1a288f_4_k_cu_main6ignoreE - _ZN30_INTERNAL_0f1a288f_4_k_cu_main6thrust24THRUST_300001_SM_1000_NS12placeholders2_8E)
_ZN30_INTERNAL_0f1a288f_4_k_cu_main6thrust24THRUST_300001_SM_1000_NS12placeholders2_8E:
	.zero		1
	.type		_ZN30_INTERNAL_0f1a288f_4_k_cu_main4cuda3std3__432_GLOBAL__N__0f1a288f_4_k_cu_main6ignoreE,@object
	.size		_ZN30_INTERNAL_0f1a288f_4_k_cu_main4cuda3std3__432_GLOBAL__N__0f1a288f_4_k_cu_main6ignoreE,(_ZN30_INTERNAL_0f1a288f_4_k_cu_main4cuda3std6ranges3__45__cpo4dataE - _ZN30_INTERNAL_0f1a288f_4_k_cu_main4cuda3std3__432_GLOBAL__N__0f1a288f_4_k_cu_main6ignoreE)
_ZN30_INTERNAL_0f1a288f_4_k_cu_main4cuda3std3__432_GLOBAL__N__0f1a288f_4_k_cu_main6ignoreE:
	.zero		1
	.type		_ZN30_INTERNAL_0f1a288f_4_k_cu_main4cuda3std6ranges3__45__cpo4dataE,@object
	.size		_ZN30_INTERNAL_0f1a288f_4_k_cu_main4cuda3std6ranges3__45__cpo4dataE,(_ZN30_INTERNAL_0f1a288f_4_k_cu_main6thrust24THRUST_300001_SM_1000_NS6system3cpp3parE - _ZN30_INTERNAL_0f1a288f_4_k_cu_main4cuda3std6ranges3__45__cpo4dataE)
_ZN30_INTERNAL_0f1a288f_4_k_cu_main4cuda3std6ranges3__45__cpo4dataE:
	.zero		1
	.type		_ZN30_INTERNAL_0f1a288f_4_k_cu_main6thrust24THRUST_300001_SM_1000_NS6system3cpp3parE,@object
	.size		_ZN30_INTERNAL_0f1a288f_4_k_cu_main6thrust24THRUST_300001_SM_1000_NS6system3cpp3parE,(_ZN30_INTERNAL_0f1a288f_4_k_cu_main4cuda3std3__45__cpo5beginE - _ZN30_INTERNAL_0f1a288f_4_k_cu_main6thrust24THRUST_300001_SM_1000_NS6system3cpp3parE)
_ZN30_INTERNAL_0f1a288f_4_k_cu_main6thrust24THRUST_300001_SM_1000_NS6system3cpp3parE:
	.zero		1
	.type		_ZN30_INTERNAL_0f1a288f_4_k_cu_main4cuda3std3__45__cpo5beginE,@object
	.size		_ZN30_INTERNAL_0f1a288f_4_k_cu_main4cuda3std3__45__cpo5beginE,(_ZN30_INTERNAL_0f1a288f_4_k_cu_main4cuda3std6ranges3__45__cpo5beginE - _ZN30_INTERNAL_0f1a288f_4_k_cu_main4cuda3std3__45__cpo5beginE)
_ZN30_INTERNAL_0f1a288f_4_k_cu_main4cuda3std3__45__cpo5beginE:
	.zero		1
	.type		_ZN30_INTERNAL_0f1a288f_4_k_cu_main4cuda3std6ranges3__45__cpo5beginE,@object
	.size		_ZN30_INTERNAL_0f1a288f_4_k_cu_main4cuda3std6ranges3__45__cpo5beginE,(_ZN30_INTERNAL_0f1a288f_4_k_cu_main6thrust24THRUST_300001_SM_1000_NS6deviceE - _ZN30_INTERNAL_0f1a288f_4_k_cu_main4cuda3std6ranges3__45__cpo5beginE)
_ZN30_INTERNAL_0f1a288f_4_k_cu_main4cuda3std6ranges3__45__cpo5beginE:
	.zero		1
	.type		_ZN30_INTERNAL_0f1a288f_4_k_cu_main6thrust24THRUST_300001_SM_1000_NS6deviceE,@object
	.size		_ZN30_INTERNAL_0f1a288f_4_k_cu_main6thrust24THRUST_300001_SM_1000_NS6deviceE,(_ZN30_INTERNAL_0f1a288f_4_k_cu_main4cuda3std3__47nulloptE - _ZN30_INTERNAL_0f1a288f_4_k_cu_main6thrust24THRUST_300001_SM_1000_NS6deviceE)
_ZN30_INTERNAL_0f1a288f_4_k_cu_main6thrust24THRUST_300001_SM_1000_NS6deviceE:
	.zero		1
	.type		_ZN30_INTERNAL_0f1a288f_4_k_cu_main4cuda3std3__47nulloptE,@object
	.size		_ZN30_INTERNAL_0f1a288f_4_k_cu_main4cuda3std3__47nulloptE,(_ZN30_INTERNAL_0f1a288f_4_k_cu_main4cuda3std6ranges3__45__cpo8distanceE - _ZN30_INTERNAL_0f1a288f_4_k_cu_main4cuda3std3__47nulloptE)
_ZN30_INTERNAL_0f1a288f_4_k_cu_main4cuda3std3__47nulloptE:
	.zero		1
	.type		_ZN30_INTERNAL_0f1a288f_4_k_cu_main4cuda3std6ranges3__45__cpo8distanceE,@object
	.size		_ZN30_INTERNAL_0f1a288f_4_k_cu_main4cuda3std6ranges3__45__cpo8distanceE,(_ZN30_INTERNAL_0f1a288f_4_k_cu_main6thrust24THRUST_300001_SM_1000_NS12placeholders2_4E - _ZN30_INTERNAL_0f1a288f_4_k_cu_main4cuda3std6ranges3__45__cpo8distanceE)
_ZN30_INTERNAL_0f1a288f_4_k_cu_main4cuda3std6ranges3__45__cpo8distanceE:
	.zero		1
	.type		_ZN30_INTERNAL_0f1a288f_4_k_cu_main6thrust24THRUST_300001_SM_1000_NS12placeholders2_4E,@object
	.size		_ZN30_INTERNAL_0f1a288f_4_k_cu_main6thrust24THRUST_300001_SM_1000_NS12placeholders2_4E,(_ZN30_INTERNAL_0f1a288f_4_k_cu_main4cuda3std3__45__cpo6rbeginE - _ZN30_INTERNAL_0f1a288f_4_k_cu_main6thrust24THRUST_300001_SM_1000_NS12placeholders2_4E)
_ZN30_INTERNAL_0f1a288f_4_k_cu_main6thrust24THRUST_300001_SM_1000_NS12placeholders2_4E:
	.zero		1
	.type		_ZN30_INTERNAL_0f1a288f_4_k_cu_main4cuda3std3__45__cpo6rbeginE,@object
	.size		_ZN30_INTERNAL_0f1a288f_4_k_cu_main4cuda3std3__45__cpo6rbeginE,(_ZN30_INTERNAL_0f1a288f_4_k_cu_main4cuda3std6ranges3__45__cpo7advanceE - _ZN30_INTERNAL_0f1a288f_4_k_cu_main4cuda3std3__45__cpo6rbeginE)
_ZN30_INTERNAL_0f1a288f_4_k_cu_main4cuda3std3__45__cpo6rbeginE:
	.zero		1
	.type		_ZN30_INTERNAL_0f1a288f_4_k_cu_main4cuda3std6ranges3__45__cpo7advanceE,@object
	.size		_ZN30_INTERNAL_0f1a288f_4_k_cu_main4cuda3std6ranges3__45__cpo7advanceE,(_ZN30_INTERNAL_0f1a288f_4_k_cu_main6thrust24THRUST_300001_SM_1000_NS12placeholders3_10E - _ZN30_INTERNAL_0f1a288f_4_k_cu_main4cuda3std6ranges3__45__cpo7advanceE)
_ZN30_INTERNAL_0f1a288f_4_k_cu_main4cuda3std6ranges3__45__cpo7advanceE:
	.zero		1
	.type		_ZN30_INTERNAL_0f1a288f_4_k_cu_main6thrust24THRUST_300001_SM_1000_NS12placeholders3_10E,@object
	.size		_ZN30_INTERNAL_0f1a288f_4_k_cu_main6thrust24THRUST_300001_SM_1000_NS12placeholders3_10E,(_ZN30_INTERNAL_0f1a288f_4_k_cu_main4cuda3std3__48in_placeE - _ZN30_INTERNAL_0f1a288f_4_k_cu_main6thrust24THRUST_300001_SM_1000_NS12placeholders3_10E)
_ZN30_INTERNAL_0f1a288f_4_k_cu_main6thrust24THRUST_300001_SM_1000_NS12placeholders3_10E:
	.zero		1
	.type		_ZN30_INTERNAL_0f1a288f_4_k_cu_main4cuda3std3__48in_placeE,@object
	.size		_ZN30_INTERNAL_0f1a288f_4_k_cu_main4cuda3std3__48in_placeE,(_ZN30_INTERNAL_0f1a288f_4_k_cu_main4cuda3std6ranges3__45__cpo4sizeE - _ZN30_INTERNAL_0f1a288f_4_k_cu_main4cuda3std3__48in_placeE)
_ZN30_INTERNAL_0f1a288f_4_k_cu_main4cuda3std3__48in_placeE:
	.zero		1
	.type		_ZN30_INTERNAL_0f1a288f_4_k_cu_main4cuda3std6ranges3__45__cpo4sizeE,@object
	.size		_ZN30_INTERNAL_0f1a288f_4_k_cu_main4cuda3std6ranges3__45__cpo4sizeE,(_ZN30_INTERNAL_0f1a288f_4_k_cu_main6thrust24THRUST_300001_SM_1000_NS12placeholders2_2E - _ZN30_INTERNAL_0f1a288f_4_k_cu_main4cuda3std6ranges3__45__cpo4sizeE)
_ZN30_INTERNAL_0f1a288f_4_k_cu_main4cuda3std6ranges3__45__cpo4sizeE:
	.zero		1
	.type		_ZN30_INTERNAL_0f1a288f_4_k_cu_main6thrust24THRUST_300001_SM_1000_NS12placeholders2_2E,@object
	.size		_ZN30_INTERNAL_0f1a288f_4_k_cu_main6thrust24THRUST_300001_SM_1000_NS12placeholders2_2E,(_ZN30_INTERNAL_0f1a288f_4_k_cu_main4cuda3std3__45__cpo6cbeginE - _ZN30_INTERNAL_0f1a288f_4_k_cu_main6thrust24THRUST_300001_SM_1000_NS12placeholders2_2E)
_ZN30_INTERNAL_0f1a288f_4_k_cu_main6thrust24THRUST_300001_SM_1000_NS12placeholders2_2E:
	.zero		1
	.type		_ZN30_INTERNAL_0f1a288f_4_k_cu_main4cuda3std3__45__cpo6cbeginE,@object
	.size		_ZN30_INTERNAL_0f1a288f_4_k_cu_main4cuda3std3__45__cpo6cbeginE,(_ZN30_INTERNAL_0f1a288f_4_k_cu_main4cuda3std6ranges3__45__cpo6cbeginE - _ZN30_INTERNAL_0f1a288f_4_k_cu_main4cuda3std3__45__cpo6cbeginE)
_ZN30_INTERNAL_0f1a288f_4_k_cu_main4cuda3std3__45__cpo6cbeginE:
	.zero		1
	.type		_ZN30_INTERNAL_0f1a288f_4_k_cu_main4cuda3std6ranges3__45__cpo6cbeginE,@object
	.size		_ZN30_INTERNAL_0f1a288f_4_k_cu_main4cuda3std6ranges3__45__cpo6cbeginE,(_ZN30_INTERNAL_0f1a288f_4_k_cu_main6thrust24THRUST_300001_SM_1000_NS12placeholders2_6E - _ZN30_INTERNAL_0f1a288f_4_k_cu_main4cuda3std6ranges3__45__cpo6cbeginE)
_ZN30_INTERNAL_0f1a288f_4_k_cu_main4cuda3std6ranges3__45__cpo6cbeginE:
	.zero		1
	.type		_ZN30_INTERNAL_0f1a288f_4_k_cu_main6thrust24THRUST_300001_SM_1000_NS12placeholders2_6E,@object
	.size		_ZN30_INTERNAL_0f1a288f_4_k_cu_main6thrust24THRUST_300001_SM_1000_NS12placeholders2_6E,(_ZN30_INTERNAL_0f1a288f_4_k_cu_main4cuda3std3__45__cpo7crbeginE - _ZN30_INTERNAL_0f1a288f_4_k_cu_main6thrust24THRUST_300001_SM_1000_NS12placeholders2_6E)
_ZN30_INTERNAL_0f1a288f_4_k_cu_main6thrust24THRUST_300001_SM_1000_NS12placeholders2_6E:
	.zero		1
	.type		_ZN30_INTERNAL_0f1a288f_4_k_cu_main4cuda3std3__45__cpo7crbeginE,@object
	.size		_ZN30_INTERNAL_0f1a288f_4_k_cu_main4cuda3std3__45__cpo7crbeginE,(_ZN30_INTERNAL_0f1a288f_4_k_cu_main4cuda3std6ranges3__45__cpo4nextE - _ZN30_INTERNAL_0f1a288f_4_k_cu_main4cuda3std3__45__cpo7crbeginE)
_ZN30_INTERNAL_0f1a288f_4_k_cu_main4cuda3std3__45__cpo7crbeginE:
	.zero		1
	.type		_ZN30_INTERNAL_0f1a288f_4_k_cu_main4cuda3std6ranges3__45__cpo4nextE,@object
	.size		_ZN30_INTERNAL_0f1a288f_4_k_cu_main4cuda3std6ranges3__45__cpo4nextE,(_ZN30_INTERNAL_0f1a288f_4_k_cu_main4cuda3std6ranges3__45__cpo4swapE - _ZN30_INTERNAL_0f1a288f_4_k_cu_main4cuda3std6ranges3__45__cpo4nextE)
_ZN30_INTERNAL_0f1a288f_4_k_cu_main4cuda3std6ranges3__45__cpo4nextE:
	.zero		1
	.type		_ZN30_INTERNAL_0f1a288f_4_k_cu_main4cuda3std6ranges3__45__cpo4swapE,@object
	.size		_ZN30_INTERNAL_0f1a288f_4_k_cu_main4cuda3std6ranges3__45__cpo4swapE,(_ZN30_INTERNAL_0f1a288f_4_k_cu_main6thrust24THRUST_300001_SM_1000_NS8cuda_cub10par_nosyncE - _ZN30_INTERNAL_0f1a288f_4_k_cu_main4cuda3std6ranges3__45__cpo4swapE)
_ZN30_INTERNAL_0f1a288f_4_k_cu_main4cuda3std6ranges3__45__cpo4swapE:
	.zero		1
	.type		_ZN30_INTERNAL_0f1a288f_4_k_cu_main6thrust24THRUST_300001_SM_1000_NS8cuda_cub10par_nosyncE,@object
	.size		_ZN30_INTERNAL_0f1a288f_4_k_cu_main6thrust24THRUST_300001_SM_1000_NS8cuda_cub10par_nosyncE,(_ZN30_INTERNAL_0f1a288f_4_k_cu_main6thrust24THRUST_300001_SM_1000_NS3seqE - _ZN30_INTERNAL_0f1a288f_4_k_cu_main6thrust24THRUST_300001_SM_1000_NS8cuda_cub10par_nosyncE)
_ZN30_INTERNAL_0f1a288f_4_k_cu_main6thrust24THRUST_300001_SM_1000_NS8cuda_cub10par_nosyncE:
	.zero		1
	.type		_ZN30_INTERNAL_0f1a288f_4_k_cu_main6thrust24THRUST_300001_SM_1000_NS3seqE,@object
	.size		_ZN30_INTERNAL_0f1a288f_4_k_cu_main6thrust24THRUST_300001_SM_1000_NS3seqE,(_ZN30_INTERNAL_0f1a288f_4_k_cu_main4cuda3std3__420unreachable_sentinelE - _ZN30_INTERNAL_0f1a288f_4_k_cu_main6thrust24THRUST_300001_SM_1000_NS3seqE)
_ZN30_INTERNAL_0f1a288f_4_k_cu_main6thrust24THRUST_300001_SM_1000_NS3seqE:
	.zero		1
	.type		_ZN30_INTERNAL_0f1a288f_4_k_cu_main4cuda3std3__420unreachable_sentinelE,@object
	.size		_ZN30_INTERNAL_0f1a288f_4_k_cu_main4cuda3std3__420unreachable_sentinelE,(_ZN30_INTERNAL_0f1a288f_4_k_cu_main4cuda3std6ranges3__45__cpo5ssizeE - _ZN30_INTERNAL_0f1a288f_4_k_cu_main4cuda3std3__420unreachable_sentinelE)
_ZN30_INTERNAL_0f1a288f_4_k_cu_main4cuda3std3__420unreachable_sentinelE:
	.zero		1
	.type		_ZN30_INTERNAL_0f1a288f_4_k_cu_main4cuda3std6ranges3__45__cpo5ssizeE,@object
	.size		_ZN30_INTERNAL_0f1a288f_4_k_cu_main4cuda3std6ranges3__45__cpo5ssizeE,(_ZN30_INTERNAL_0f1a288f_4_k_cu_main6thrust24THRUST_300001_SM_1000_NS12placeholders2_3E - _ZN30_INTERNAL_0f1a288f_4_k_cu_main4cuda3std6ranges3__45__cpo5ssizeE)
_ZN30_INTERNAL_0f1a288f_4_k_cu_main4cuda3std6ranges3__45__cpo5ssizeE:
	.zero		1
	.type		_ZN30_INTERNAL_0f1a288f_4_k_cu_main6thrust24THRUST_300001_SM_1000_NS12placeholders2_3E,@object
	.size		_ZN30_INTERNAL_0f1a288f_4_k_cu_main6thrust24THRUST_300001_SM_1000_NS12placeholders2_3E,(_ZN30_INTERNAL_0f1a288f_4_k_cu_main4cuda3std3__45__cpo4cendE - _ZN30_INTERNAL_0f1a288f_4_k_cu_main6thrust24THRUST_300001_SM_1000_NS12placeholders2_3E)
_ZN30_INTERNAL_0f1a288f_4_k_cu_main6thrust24THRUST_300001_SM_1000_NS12placeholders2_3E:
	.zero		1
	.type		_ZN30_INTERNAL_0f1a288f_4_k_cu_main4cuda3std3__45__cpo4cendE,@object
	.size		_ZN30_INTERNAL_0f1a288f_4_k_cu_main4cuda3std3__45__cpo4cendE,(_ZN30_INTERNAL_0f1a288f_4_k_cu_main4cuda3std6ranges3__45__cpo4cendE - _ZN30_INTERNAL_0f1a288f_4_k_cu_main4cuda3std3__45__cpo4cendE)
_ZN30_INTERNAL_0f1a288f_4_k_cu_main4cuda3std3__45__cpo4cendE:
	.zero		1
	.type		_ZN30_INTERNAL_0f1a288f_4_k_cu_main4cuda3std6ranges3__45__cpo4cendE,@object
	.size		_ZN30_INTERNAL_0f1a288f_4_k_cu_main4cuda3std6ranges3__45__cpo4cendE,(_ZN30_INTERNAL_0f1a288f_4_k_cu_main6thrust24THRUST_300001_SM_1000_NS12placeholders2_7E - _ZN30_INTERNAL_0f1a288f_4_k_cu_main4cuda3std6ranges3__45__cpo4cendE)
_ZN30_INTERNAL_0f1a288f_4_k_cu_main4cuda3std6ranges3__45__cpo4cendE:
	.zero		1
	.type		_ZN30_INTERNAL_0f1a288f_4_k_cu_main6thrust24THRUST_300001_SM_1000_NS12placeholders2_7E,@object
	.size		_ZN30_INTERNAL_0f1a288f_4_k_cu_main6thrust24THRUST_300001_SM_1000_NS12placeholders2_7E,(_ZN30_INTERNAL_0f1a288f_4_k_cu_main4cuda3std3__45__cpo5crendE - _ZN30_INTERNAL_0f1a288f_4_k_cu_main6thrust24THRUST_300001_SM_1000_NS12placeholders2_7E)
_ZN30_INTERNAL_0f1a288f_4_k_cu_main6thrust24THRUST_300001_SM_1000_NS12placeholders2_7E:
	.zero		1
	.type		_ZN30_INTERNAL_0f1a288f_4_k_cu_main4cuda3std3__45__cpo5crendE,@object
	.size		_ZN30_INTERNAL_0f1a288f_4_k_cu_main4cuda3std3__45__cpo5crendE,(_ZN30_INTERNAL_0f1a288f_4_k_cu_main4cuda3std6ranges3__45__cpo4prevE - _ZN30_INTERNAL_0f1a288f_4_k_cu_main4cuda3std3__45__cpo5crendE)
_ZN30_INTERNAL_0f1a288f_4_k_cu_main4cuda3std3__45__cpo5crendE:
	.zero		1
	.type		_ZN30_INTERNAL_0f1a288f_4_k_cu_main4cuda3std6ranges3__45__cpo4prevE,@object
	.size		_ZN30_INTERNAL_0f1a288f_4_k_cu_main4cuda3std6ranges3__45__cpo4prevE,(_ZN30_INTERNAL_0f1a288f_4_k_cu_main4cuda3std6ranges3__45__cpo9iter_moveE - _ZN30_INTERNAL_0f1a288f_4_k_cu_main4cuda3std6ranges3__45__cpo4prevE)
_ZN30_INTERNAL_0f1a288f_4_k_cu_main4cuda3std6ranges3__45__cpo4prevE:
	.zero		1
	.type		_ZN30_INTERNAL_0f1a288f_4_k_cu_main4cuda3std6ranges3__45__cpo9iter_moveE,@object
	.size		_ZN30_INTERNAL_0f1a288f_4_k_cu_main4cuda3std6ranges3__45__cpo9iter_moveE,(_ZN30_INTERNAL_0f1a288f_4_k_cu_main6thrust24THRUST_300001_SM_1000_NS6system6detail10sequential3seqE - _ZN30_INTERNAL_0f1a288f_4_k_cu_main4cuda3std6ranges3__45__cpo9iter_moveE)
_ZN30_INTERNAL_0f1a288f_4_k_cu_main4cuda3std6ranges3__45__cpo9iter_moveE:
	.zero		1
	.type		_ZN30_INTERNAL_0f1a288f_4_k_cu_main6thrust24THRUST_300001_SM_1000_NS6system6detail10sequential3seqE,@object
	.size		_ZN30_INTERNAL_0f1a288f_4_k_cu_main6thrust24THRUST_300001_SM_1000_NS6system6detail10sequential3seqE,(_ZN30_INTERNAL_0f1a288f_4_k_cu_main6thrust24THRUST_300001_SM_1000_NS12placeholders2_9E - _ZN30_INTERNAL_0f1a288f_4_k_cu_main6thrust24THRUST_300001_SM_1000_NS6system6detail10sequential3seqE)
_ZN30_INTERNAL_0f1a288f_4_k_cu_main6thrust24THRUST_300001_SM_1000_NS6system6detail10sequential3seqE:
	.zero		1
	.type		_ZN30_INTERNAL_0f1a288f_4_k_cu_main6thrust24THRUST_300001_SM_1000_NS12placeholders2_9E,@object
	.size		_ZN30_INTERNAL_0f1a288f_4_k_cu_main6thrust24THRUST_300001_SM_1000_NS12placeholders2_9E,(_ZN30_INTERNAL_0f1a288f_4_k_cu_main4cuda3std3__419piecewise_constructE - _ZN30_INTERNAL_0f1a288f_4_k_cu_main6thrust24THRUST_300001_SM_1000_NS12placeholders2_9E)
_ZN30_INTERNAL_0f1a288f_4_k_cu_main6thrust24THRUST_300001_SM_1000_NS12placeholders2_9E:
	.zero		1
	.type		_ZN30_INTERNAL_0f1a288f_4_k_cu_main4cuda3std3__419piecewise_constructE,@object
	.size		_ZN30_INTERNAL_0f1a288f_4_k_cu_main4cuda3std3__419piecewise_constructE,(_ZN30_INTERNAL_0f1a288f_4_k_cu_main4cuda3std6ranges3__45__cpo5cdataE - _ZN30_INTERNAL_0f1a288f_4_k_cu_main4cuda3std3__419piecewise_constructE)
_ZN30_INTERNAL_0f1a288f_4_k_cu_main4cuda3std3__419piecewise_constructE:
	.zero		1
	.type		_ZN30_INTERNAL_0f1a288f_4_k_cu_main4cuda3std6ranges3__45__cpo5cdataE,@object
	.size		_ZN30_INTERNAL_0f1a288f_4_k_cu_main4cuda3std6ranges3__45__cpo5cdataE,(_ZN30_INTERNAL_0f1a288f_4_k_cu_main6thrust24THRUST_300001_SM_1000_NS12placeholders2_1E - _ZN30_INTERNAL_0f1a288f_4_k_cu_main4cuda3std6ranges3__45__cpo5cdataE)
_ZN30_INTERNAL_0f1a288f_4_k_cu_main4cuda3std6ranges3__45__cpo5cdataE:
	.zero		1
	.type		_ZN30_INTERNAL_0f1a288f_4_k_cu_main6thrust24THRUST_300001_SM_1000_NS12placeholders2_1E,@object
	.size		_ZN30_INTERNAL_0f1a288f_4_k_cu_main6thrust24THRUST_300001_SM_1000_NS12placeholders2_1E,(_ZN30_INTERNAL_0f1a288f_4_k_cu_main4cuda3std3__45__cpo3endE - _ZN30_INTERNAL_0f1a288f_4_k_cu_main6thrust24THRUST_300001_SM_1000_NS12placeholders2_1E)
_ZN30_INTERNAL_0f1a288f_4_k_cu_main6thrust24THRUST_300001_SM_1000_NS12placeholders2_1E:
	.zero		1
	.type		_ZN30_INTERNAL_0f1a288f_4_k_cu_main4cuda3std3__45__cpo3endE,@object
	.size		_ZN30_INTERNAL_0f1a288f_4_k_cu_main4cuda3std3__45__cpo3endE,(_ZN30_INTERNAL_0f1a288f_4_k_cu_main4cuda3std6ranges3__45__cpo3endE - _ZN30_INTERNAL_0f1a288f_4_k_cu_main4cuda3std3__45__cpo3endE)
_ZN30_INTERNAL_0f1a288f_4_k_cu_main4cuda3std3__45__cpo3endE:
	.zero		1
	.type		_ZN30_INTERNAL_0f1a288f_4_k_cu_main4cuda3std6ranges3__45__cpo3endE,@object
	.size		_ZN30_INTERNAL_0f1a288f_4_k_cu_main4cuda3std6ranges3__45__cpo3endE,(_ZN30_INTERNAL_0f1a288f_4_k_cu_main6thrust24THRUST_300001_SM_1000_NS12placeholders2_5E - _ZN30_INTERNAL_0f1a288f_4_k_cu_main4cuda3std6ranges3__45__cpo3endE)
_ZN30_INTERNAL_0f1a288f_4_k_cu_main4cuda3std6ranges3__45__cpo3endE:
	.zero		1
	.type		_ZN30_INTERNAL_0f1a288f_4_k_cu_main6thrust24THRUST_300001_SM_1000_NS12placeholders2_5E,@object
	.size		_ZN30_INTERNAL_0f1a288f_4_k_cu_main6thrust24THRUST_300001_SM_1000_NS12placeholders2_5E,(_ZN30_INTERNAL_0f1a288f_4_k_cu_main4cuda3std3__45__cpo4rendE - _ZN30_INTERNAL_0f1a288f_4_k_cu_main6thrust24THRUST_300001_SM_1000_NS12placeholders2_5E)
_ZN30_INTERNAL_0f1a288f_4_k_cu_main6thrust24THRUST_300001_SM_1000_NS12placeholders2_5E:
	.zero		1
	.type		_ZN30_INTERNAL_0f1a288f_4_k_cu_main4cuda3std3__45__cpo4rendE,@object
	.size		_ZN30_INTERNAL_0f1a288f_4_k_cu_main4cuda3std3__45__cpo4rendE,(_ZN30_INTERNAL_0f1a288f_4_k_cu_main4cuda3std6ranges3__45__cpo9iter_swapE - _ZN30_INTERNAL_0f1a288f_4_k_cu_main4cuda3std3__45__cpo4rendE)
_ZN30_INTERNAL_0f1a288f_4_k_cu_main4cuda3std3__45__cpo4rendE:
	.zero		1
	.type		_ZN30_INTERNAL_0f1a288f_4_k_cu_main4cuda3std6ranges3__45__cpo9iter_swapE,@object
	.size		_ZN30_INTERNAL_0f1a288f_4_k_cu_main4cuda3std6ranges3__45__cpo9iter_swapE,(_ZN30_INTERNAL_0f1a288f_4_k_cu_main4cuda3std3__48unexpectE - _ZN30_INTERNAL_0f1a288f_4_k_cu_main4cuda3std6ranges3__45__cpo9iter_swapE)
_ZN30_INTERNAL_0f1a288f_4_k_cu_main4cuda3std6ranges3__45__cpo9iter_swapE:
	.zero		1
	.type		_ZN30_INTERNAL_0f1a288f_4_k_cu_main4cuda3std3__48unexpectE,@object
	.size		_ZN30_INTERNAL_0f1a288f_4_k_cu_main4cuda3std3__48unexpectE,(_ZN30_INTERNAL_0f1a288f_4_k_cu_main6thrust24THRUST_300001_SM_1000_NS8cuda_cub3parE - _ZN30_INTERNAL_0f1a288f_4_k_cu_main4cuda3std3__48unexpectE)
_ZN30_INTERNAL_0f1a288f_4_k_cu_main4cuda3std3__48unexpectE:
	.zero		1
	.type		_ZN30_INTERNAL_0f1a288f_4_k_cu_main6thrust24THRUST_300001_SM_1000_NS8cuda_cub3parE,@object
	.size		_ZN30_INTERNAL_0f1a288f_4_k_cu_main6thrust24THRUST_300001_SM_1000_NS8cuda_cub3parE,(.L_29 - _ZN30_INTERNAL_0f1a288f_4_k_cu_main6thrust24THRUST_300001_SM_1000_NS8cuda_cub3parE)
_ZN30_INTERNAL_0f1a288f_4_k_cu_main6thrust24THRUST_300001_SM_1000_NS8cuda_cub3parE:
	.zero		1
.L_29:


//--------------------- .nv.shared._ZN3cub18CUB_300001_SM_10006detail9transform16transform_kernelINS2_10policy_hubILb0EN4cuda3std3__45tupleIJN6thrust24THRUST_300001_SM_1000_NS6detail15normal_iteratorINSA_10device_ptrIdEEEESF_EEEE10policy1000EiNS7_5minusIdEESF_JPdSL_EEEvT0_iT1_T2_DpNS2_10kernel_argIT3_EE --------------------------
	.section	.nv.shared._ZN3cub18CUB_300001_SM_10006detail9transform16transform_kernelINS2_10policy_hubILb0EN4cuda3std3__45tupleIJN6thrust24THRUST_300001_SM_1000_NS6detail15normal_iteratorINSA_10device_ptrIdEEEESF_EEEE10policy1000EiNS7_5minusIdEESF_JPdSL_EEEvT0_iT1_T2_DpNS2_10kernel_argIT3_EE,"aw",@nobits
	.sectionflags	@""
	.align	128
.nv.shared._ZN3cub18CUB_300001_SM_10006detail9transform16transform_kernelINS2_10policy_hubILb0EN4cuda3std3__45tupleIJN6thrust24THRUST_300001_SM_1000_NS6detail15normal_iteratorINSA_10device_ptrIdEEEESF_EEEE10policy1000EiNS7_5minusIdEESF_JPdSL_EEEvT0_iT1_T2_DpNS2_10kernel_argIT3_EE:
	.zero		1152


//--------------------- .nv.shared._ZN3cub18CUB_300001_SM_10006detail8for_each13static_kernelINS2_12policy_hub_t12policy_500_tElN6thrust24THRUST_300001_SM_1000_NS8cuda_cub11__transform17unary_transform_fINS7_6detail15normal_iteratorINS7_10device_ptrIdEEEESF_NS9_14no_stencil_tagENS8_9__replace10constant_fIiEE11is_negativeEEEEvT0_T1_ --------------------------
	.section	.nv.shared._ZN3cub18CUB_300001_SM_10006detail8for_each13static_kernelINS2_12policy_hub_t12policy_500_tElN6thrust24THRUST_300001_SM_1000_NS8cuda_cub11__transform17unary_transform_fINS7_6detail15normal_iteratorINS7_10device_ptrIdEEEESF_NS9_14no_stencil_tagENS8_9__replace10constant_fIiEE11is_negativeEEEEvT0_T1_,"aw",@nobits
	.sectionflags	@""
	.align	128
	.zero		1024


//--------------------- .nv.shared._ZN3cub18CUB_300001_SM_10006detail8for_each13static_kernelINS2_12policy_hub_t12policy_500_tEmN6thrust24THRUST_300001_SM_1000_NS8cuda_cub20__uninitialized_fill7functorINS7_10device_ptrIdEEdEEEEvT0_T1_ --------------------------
	.section	.nv.shared._ZN3cub18CUB_300001_SM_10006detail8for_each13static_kernelINS2_12policy_hub_t12policy_500_tEmN6thrust24THRUST_300001_SM_1000_NS8cuda_cub20__uninitialized_fill7functorINS7_10device_ptrIdEEdEEEEvT0_T1_,"aw",@nobits
	.sectionflags	@""
	.align	128
	.zero		1024


//--------------------- .nv.shared._ZN3cub18CUB_300001_SM_10006detail6reduce28DeviceReduceSingleTileKernelINS2_10policy_hubIdyN4cuda3std3__44plusIdEEE10Policy1000EPdSC_iS9_ddNS7_10__identityEEEvT0_T1_T2_T3_T4_T6_ --------------------------
	.section	.nv.shared._ZN3cub18CUB_300001_SM_10006detail6reduce28DeviceReduceSingleTileKernelINS2_10policy_hubIdyN4cuda3std3__44plusIdEEE10Policy1000EPdSC_iS9_ddNS7_10__identityEEEvT0_T1_T2_T3_T4_T6_,"aw",@nobits
	.sectionflags	@""
	.align	128
.nv.shared._ZN3cub18CUB_300001_SM_10006detail6reduce28DeviceReduceSingleTileKernelINS2_10policy_hubIdyN4cuda3std3__44plusIdEEE10Policy1000EPdSC_iS9_ddNS7_10__identityEEEvT0_T1_T2_T3_T4_T6_:
	.zero		1280


//--------------------- .nv.shared._ZN3cub18CUB_300001_SM_10006detail6reduce18DeviceReduceKernelINS2_10policy_hubIdyN4cuda3std3__44plusIdEEE10Policy1000EN6thrust24THRUST_300001_SM_1000_NS6detail15normal_iteratorINSD_10device_ptrIdEEEEyS9_dNS7_10__identityEEEvT0_PT3_T1_NS0_13GridEvenShareISN_EET2_T4_ --------------------------
	.section	.nv.shared._ZN3cub18CUB_300001_SM_10006detail6reduce18DeviceReduceKernelINS2_10policy_hubIdyN4cuda3std3__44plusIdEEE10Policy1000EN6thrust24THRUST_300001_SM_1000_NS6detail15normal_iteratorINSD_10device_ptrIdEEEEyS9_dNS7_10__identityEEEvT0_PT3_T1_NS0_13GridEvenShareISN_EET2_T4_,"aw",@nobits
	.sectionflags	@""
	.align	128
.nv.shared._ZN3cub18CUB_300001_SM_10006detail6reduce18DeviceReduceKernelINS2_10policy_hubIdyN4cuda3std3__44plusIdEEE10Policy1000EN6thrust24THRUST_300001_SM_1000_NS6detail15normal_iteratorINSD_10device_ptrIdEEEEyS9_dNS7_10__identityEEEvT0_PT3_T1_NS0_13GridEvenShareISN_EET2_T4_:
	.zero		1280


//--------------------- .nv.shared._ZN3cub18CUB_300001_SM_10006detail6reduce28DeviceReduceSingleTileKernelINS2_10policy_hubIdyN4cuda3std3__44plusIdEEE10Policy1000EN6thrust24THRUST_300001_SM_1000_NS6detail15normal_iteratorINSD_10device_ptrIdEEEEPdyS9_ddNS7_10__identityEEEvT0_T1_T2_T3_T4_T6_ --------------------------
	.section	.nv.shared._ZN3cub18CUB_300001_SM_10006detail6reduce28DeviceReduceSingleTileKernelINS2_10policy_hubIdyN4cuda3std3__44plusIdEEE10Policy1000EN6thrust24THRUST_300001_SM_1000_NS6detail15normal_iteratorINSD_10device_ptrIdEEEEPdyS9_ddNS7_10__identityEEEvT0_T1_T2_T3_T4_T6_,"aw",@nobits
	.sectionflags	@""
	.align	128
.nv.shared._ZN3cub18CUB_300001_SM_10006detail6reduce28DeviceReduceSingleTileKernelINS2_10policy_hubIdyN4cuda3std3__44plusIdEEE10Policy1000EN6thrust24THRUST_300001_SM_1000_NS6detail15normal_iteratorINSD_10device_ptrIdEEEEPdyS9_ddNS7_10__identityEEEvT0_T1_T2_T3_T4_T6_:
	.zero		1280


//--------------------- .nv.shared._ZN3cub18CUB_300001_SM_10006detail6reduce28DeviceReduceSingleTileKernelINS2_10policy_hubIdjN4cuda3std3__44plusIdEEE10Policy1000EPdSC_iS9_ddNS7_10__identityEEEvT0_T1_T2_T3_T4_T6_ --------------------------
	.section	.nv.shared._ZN3cub18CUB_300001_SM_10006detail6reduce28DeviceReduceSingleTileKernelINS2_10policy_hubIdjN4cuda3std3__44plusIdEEE10Policy1000EPdSC_iS9_ddNS7_10__identityEEEvT0_T1_T2_T3_T4_T6_,"aw",@nobits
	.sectionflags	@""
	.align	128
.nv.shared._ZN3cub18CUB_300001_SM_10006detail6reduce28DeviceReduceSingleTileKernelINS2_10policy_hubIdjN4cuda3std3__44plusIdEEE10Policy1000EPdSC_iS9_ddNS7_10__identityEEEvT0_T1_T2_T3_T4_T6_:
	.zero		1280


//--------------------- .nv.shared._ZN3cub18CUB_300001_SM_10006detail6reduce18DeviceReduceKernelINS2_10policy_hubIdjN4cuda3std3__44plusIdEEE10Policy1000EN6thrust24THRUST_300001_SM_1000_NS6detail15normal_iteratorINSD_10device_ptrIdEEEEjS9_dNS7_10__identityEEEvT0_PT3_T1_NS0_13GridEvenShareISN_EET2_T4_ --------------------------
	.section	.nv.shared._ZN3cub18CUB_300001_SM_10006detail6reduce18DeviceReduceKernelINS2_10policy_hubIdjN4cuda3std3__44plusIdEEE10Policy1000EN6thrust24THRUST_300001_SM_1000_NS6detail15normal_iteratorINSD_10device_ptrIdEEEEjS9_dNS7_10__identityEEEvT0_PT3_T1_NS0_13GridEvenShareISN_EET2_T4_,"aw",@nobits
	.sectionflags	@""
	.align	128
.nv.shared._ZN3cub18CUB_300001_SM_10006detail6reduce18DeviceReduceKernelINS2_10policy_hubIdjN4cuda3std3__44plusIdEEE10Policy1000EN6thrust24THRUST_300001_SM_1000_NS6detail15normal_iteratorINSD_10device_ptrIdEEEEjS9_dNS7_10__identityEEEvT0_PT3_T1_NS0_13GridEvenShareISN_EET2_T4_:
	.zero		1280


//--------------------- .nv.shared._ZN3cub18CUB_300001_SM_10006detail6reduce28DeviceReduceSingleTileKernelINS2_10policy_hubIdjN4cuda3std3__44plusIdEEE10Policy1000EN6thrust24THRUST_300001_SM_1000_NS6detail15normal_iteratorINSD_10device_ptrIdEEEEPdjS9_ddNS7_10__identityEEEvT0_T1_T2_T3_T4_T6_ --------------------------
	.section	.nv.shared._ZN3cub18CUB_300001_SM_10006detail6reduce28DeviceReduceSingleTileKernelINS2_10policy_hubIdjN4cuda3std3__44plusIdEEE10Policy1000EN6thrust24THRUST_300001_SM_1000_NS6detail15normal_iteratorINSD_10device_ptrIdEEEEPdjS9_ddNS7_10__identityEEEvT0_T1_T2_T3_T4_T6_,"aw",@nobits
	.sectionflags	@""
	.align	128
.nv.shared._ZN3cub18CUB_300001_SM_10006detail6reduce28DeviceReduceSingleTileKernelINS2_10policy_hubIdjN4cuda3std3__44plusIdEEE10Policy1000EN6thrust24THRUST_300001_SM_1000_NS6detail15normal_iteratorINSD_10device_ptrIdEEEEPdjS9_ddNS7_10__identityEEEvT0_T1_T2_T3_T4_T6_:
	.zero		1280


//--------------------- .nv.shared._ZN3cub18CUB_300001_SM_10006detail6reduce28DeviceReduceSingleTileKernelINS2_10policy_hubIlyN4cuda3std3__44plusIlEEE10Policy1000EPlSC_iS9_llNS7_10__identityEEEvT0_T1_T2_T3_T4_T6_ --------------------------
	.section	.nv.shared._ZN3cub18CUB_300001_SM_10006detail6reduce28DeviceReduceSingleTileKernelINS2_10policy_hubIlyN4cuda3std3__44plusIlEEE10Policy1000EPlSC_iS9_llNS7_10__identityEEEvT0_T1_T2_T3_T4_T6_,"aw",@nobits
	.sectionflags	@""
	.align	128
.nv.shared._ZN3cub18CUB_300001_SM_10006detail6reduce28DeviceReduceSingleTileKernelINS2_10policy_hubIlyN4cuda3std3__44plusIlEEE10Policy1000EPlSC_iS9_llNS7_10__identityEEEvT0_T1_T2_T3_T4_T6_:
	.zero		1280


//--------------------- .nv.shared._ZN3cub18CUB_300001_SM_10006detail6reduce18DeviceReduceKernelINS2_10policy_hubIlyN4cuda3std3__44plusIlEEE10Policy1000EN6thrust24THRUST_300001_SM_1000_NS18transform_iteratorI11is_positiveNSD_6detail15normal_iteratorINSD_10device_ptrIdEEEEllEEyS9_lNS7_10__identityEEEvT0_PT3_T1_NS0_13GridEvenShareISQ_EET2_T4_ --------------------------
	.section	.nv.shared._ZN3cub18CUB_300001_SM_10006detail6reduce18DeviceReduceKernelINS2_10policy_hubIlyN4cuda3std3__44plusIlEEE10Policy1000EN6thrust24THRUST_300001_SM_1000_NS18transform_iteratorI11is_positiveNSD_6detail15normal_iteratorINSD_10device_ptrIdEEEEllEEyS9_lNS7_10__identityEEEvT0_PT3_T1_NS0_13GridEvenShareISQ_EET2_T4_,"aw",@nobits
	.sectionflags	@""
	.align	128
.nv.shared._ZN3cub18CUB_300001_SM_10006detail6reduce18DeviceReduceKernelINS2_10policy_hubIlyN4cuda3std3__44plusIlEEE10Policy1000EN6thrust24THRUST_300001_SM_1000_NS18transform_iteratorI11is_positiveNSD_6detail15normal_iteratorINSD_10device_ptrIdEEEEllEEyS9_lNS7_10__identityEEEvT0_PT3_T1_NS0_13GridEvenShareISQ_EET2_T4_:
	.zero		1280


//--------------------- .nv.shared._ZN3cub18CUB_300001_SM_10006detail6reduce28DeviceReduceSingleTileKernelINS2_10policy_hubIlyN4cuda3std3__44plusIlEEE10Policy1000EN6thrust24THRUST_300001_SM_1000_NS18transform_iteratorI11is_positiveNSD_6detail15normal_iteratorINSD_10device_ptrIdEEEEllEEPlyS9_llNS7_10__identityEEEvT0_T1_T2_T3_T4_T6_ --------------------------
	.section	.nv.shared._ZN3cub18CUB_300001_SM_10006detail6reduce28DeviceReduceSingleTileKernelINS2_10policy_hubIlyN4cuda3std3__44plusIlEEE10Policy1000EN6thrust24THRUST_300001_SM_1000_NS18transform_iteratorI11is_positiveNSD_6detail15normal_iteratorINSD_10device_ptrIdEEEEllEEPlyS9_llNS7_10__identityEEEvT0_T1_T2_T3_T4_T6_,"aw",@nobits
	.sectionflags	@""
	.align	128
.nv.shared._ZN3cub18CUB_300001_SM_10006detail6reduce28DeviceReduceSingleTileKernelINS2_10policy_hubIlyN4cuda3std3__44plusIlEEE10Policy1000EN6thrust24THRUST_300001_SM_1000_NS18transform_iteratorI11is_positiveNSD_6detail15normal_iteratorINSD_10device_ptrIdEEEEllEEPlyS9_llNS7_10__identityEEEvT0_T1_T2_T3_T4_T6_:
	.zero		1280


//--------------------- .nv.shared._ZN3cub18CUB_300001_SM_10006detail6reduce28DeviceReduceSingleTileKernelINS2_10policy_hubIljN4cuda3std3__44plusIlEEE10Policy1000EPlSC_iS9_llNS7_10__identityEEEvT0_T1_T2_T3_T4_T6_ --------------------------
	.section	.nv.shared._ZN3cub18CUB_300001_SM_10006detail6reduce28DeviceReduceSingleTileKernelINS2_10policy_hubIljN4cuda3std3__44plusIlEEE10Policy1000EPlSC_iS9_llNS7_10__identityEEEvT0_T1_T2_T3_T4_T6_,"aw",@nobits
	.sectionflags	@""
	.align	128
.nv.shared._ZN3cub18CUB_300001_SM_10006detail6reduce28DeviceReduceSingleTileKernelINS2_10policy_hubIljN4cuda3std3__44plusIlEEE10Policy1000EPlSC_iS9_llNS7_10__identityEEEvT0_T1_T2_T3_T4_T6_:
	.zero		1280


//--------------------- .nv.shared._ZN3cub18CUB_300001_SM_10006detail6reduce18DeviceReduceKernelINS2_10policy_hubIljN4cuda3std3__44plusIlEEE10Policy1000EN6thrust24THRUST_300001_SM_1000_NS18transform_iteratorI11is_positiveNSD_6detail15normal_iteratorINSD_10device_ptrIdEEEEllEEjS9_lNS7_10__identityEEEvT0_PT3_T1_NS0_13GridEvenShareISQ_EET2_T4_ --------------------------
	.section	.nv.shared._ZN3cub18CUB_300001_SM_10006detail6reduce18DeviceReduceKernelINS2_10policy_hubIljN4cuda3std3__44plusIlEEE10Policy1000EN6thrust24THRUST_300001_SM_1000_NS18transform_iteratorI11is_positiveNSD_6detail15normal_iteratorINSD_10device_ptrIdEEEEllEEjS9_lNS7_10__identityEEEvT0_PT3_T1_NS0_13GridEvenShareISQ_EET2_T4_,"aw",@nobits
	.sectionflags	@""
	.align	128
.nv.shared._ZN3cub18CUB_300001_SM_10006detail6reduce18DeviceReduceKernelINS2_10policy_hubIljN4cuda3std3__44plusIlEEE10Policy1000EN6thrust24THRUST_300001_SM_1000_NS18transform_iteratorI11is_positiveNSD_6detail15normal_iteratorINSD_10device_ptrIdEEEEllEEjS9_lNS7_10__identityEEEvT0_PT3_T1_NS0_13GridEvenShareISQ_EET2_T4_:
	.zero		1280


//--------------------- .nv.shared._ZN3cub18CUB_300001_SM_10006detail6reduce28DeviceReduceSingleTileKernelINS2_10policy_hubIljN4cuda3std3__44plusIlEEE10Policy1000EN6thrust24THRUST_300001_SM_1000_NS18transform_iteratorI11is_positiveNSD_6detail15normal_iteratorINSD_10device_ptrIdEEEEllEEPljS9_llNS7_10__identityEEEvT0_T1_T2_T3_T4_T6_ --------------------------
	.section	.nv.shared._ZN3cub18CUB_300001_SM_10006detail6reduce28DeviceReduceSingleTileKernelINS2_10policy_hubIljN4cuda3std3__44plusIlEEE10Policy1000EN6thrust24THRUST_300001_SM_1000_NS18transform_iteratorI11is_positiveNSD_6detail15normal_iteratorINSD_10device_ptrIdEEEEllEEPljS9_llNS7_10__identityEEEvT0_T1_T2_T3_T4_T6_,"aw",@nobits
	.sectionflags	@""
	.align	128
.nv.shared._ZN3cub18CUB_300001_SM_10006detail6reduce28DeviceReduceSingleTileKernelINS2_10policy_hubIljN4cuda3std3__44plusIlEEE10Policy1000EN6thrust24THRUST_300001_SM_1000_NS18transform_iteratorI11is_positiveNSD_6detail15normal_iteratorINSD_10device_ptrIdEEEEllEEPljS9_llNS7_10__identityEEEvT0_T1_T2_T3_T4_T6_:
	.zero		1280


//--------------------- .nv.shared._ZN3cub18CUB_300001_SM_10006detail11EmptyKernelIvEEvv --------------------------
	.section	.nv.shared._ZN3cub18CUB_300001_SM_10006detail11EmptyKernelIvEEvv,"aw",@nobits
	.sectionflags	@""
	.align	128
	.zero		1024


//--------------------- .nv.constant0._ZN3cub18CUB_300001_SM_10006detail9transform16transform_kernelINS2_10policy_hubILb0EN4cuda3std3__45tupleIJN6thrust24THRUST_300001_SM_1000_NS6detail15normal_iteratorINSA_10device_ptrIdEEEESF_EEEE10policy1000ElNS7_5minusIdEESF_JPdSL_EEEvT0_iT1_T2_DpNS2_10kernel_argIT3_EE --------------------------
	.section	.nv.constant0._ZN3cub18CUB_300001_SM_10006detail9transform16transform_kernelINS2_10policy_hubILb0EN4cuda3std3__45tupleIJN6thrust24THRUST_300001_SM_1000_NS6detail15normal_iteratorINSA_10device_ptrIdEEEESF_EEEE10policy1000ElNS7_5minusIdEESF_JPdSL_EEEvT0_iT1_T2_DpNS2_10kernel_argIT3_EE,"a",@progbits
	.sectionflags	@""
	.align	4
.nv.constant0._ZN3cub18CUB_300001_SM_10006detail9transform16transform_kernelINS2_10policy_hubILb0EN4cuda3std3__45tupleIJN6thrust24THRUST_300001_SM_1000_NS6detail15normal_iteratorINSA_10device_ptrIdEEEESF_EEEE10policy1000ElNS7_5minusIdEESF_JPdSL_EEEvT0_iT1_T2_DpNS2_10kernel_argIT3_EE:
	.zero		952


//--------------------- .nv.constant0._ZN3cub18CUB_300001_SM_10006detail9transform16transform_kernelINS2_10policy_hubILb0EN4cuda3std3__45tupleIJN6thrust24THRUST_300001_SM_1000_NS6detail15normal_iteratorINSA_10device_ptrIdEEEESF_EEEE10policy1000EiNS7_5minusIdEESF_JPdSL_EEEvT0_iT1_T2_DpNS2_10kernel_argIT3_EE --------------------------
	.section	.nv.constant0._ZN3cub18CUB_300001_SM_10006detail9transform16transform_kernelINS2_10policy_hubILb0EN4cuda3std3__45tupleIJN6thrust24THRUST_300001_SM_1000_NS6detail15normal_iteratorINSA_10device_ptrIdEEEESF_EEEE10policy1000EiNS7_5minusIdEESF_JPdSL_EEEvT0_iT1_T2_DpNS2_10kernel_argIT3_EE,"a",@progbits
	.sectionflags	@""
	.align	4
.nv.constant0._ZN3cub18CUB_300001_SM_10006detail9transform16transform_kernelINS2_10policy_hubILb0EN4cuda3std3__45tupleIJN6thrust24THRUST_300001_SM_1000_NS6detail15normal_iteratorINSA_10device_ptrIdEEEESF_EEEE10policy1000EiNS7_5minusIdEESF_JPdSL_EEEvT0_iT1_T2_DpNS2_10kernel_argIT3_EE:
	.zero		952


//--------------------- .nv.constant0._ZN3cub18CUB_300001_SM_10006detail8for_each13static_kernelINS2_12policy_hub_t12policy_500_tElN6thrust24THRUST_300001_SM_1000_NS8cuda_cub11__transform17unary_transform_fINS7_6detail15normal_iteratorINS7_10device_ptrIdEEEESF_NS9_14no_stencil_tagENS8_9__replace10constant_fIiEE11is_negativeEEEEvT0_T1_ --------------------------
	.section	.nv.constant0._ZN3cub18CUB_300001_SM_10006detail8for_each13static_kernelINS2_12policy_hub_t12policy_500_tElN6thrust24THRUST_300001_SM_1000_NS8cuda_cub11__transform17unary_transform_fINS7_6detail15normal_iteratorINS7_10device_ptrIdEEEESF_NS9_14no_stencil_tagENS8_9__replace10constant_fIiEE11is_negativeEEEEvT0_T1_,"a",@progbits
	.sectionflags	@""
	.align	4
.nv.constant0._ZN3cub18CUB_300001_SM_10006detail8for_each13static_kernelINS2_12policy_hub_t12policy_500_tElN6thrust24THRUST_300001_SM_1000_NS8cuda_cub11__transform17unary_transform_fINS7_6detail15normal_iteratorINS7_10device_ptrIdEEEESF_NS9_14no_stencil_tagENS8_9__replace10constant_fIiEE11is_negativeEEEEvT0_T1_:
	.zero		928


//--------------------- .nv.constant0._ZN3cub18CUB_300001_SM_10006detail8for_each13static_kernelINS2_12policy_hub_t12policy_500_tEmN6thrust24THRUST_300001_SM_1000_NS8cuda_cub20__uninitialized_fill7functorINS7_10device_ptrIdEEdEEEEvT0_T1_ --------------------------
	.section	.nv.constant0._ZN3cub18CUB_300001_SM_10006detail8for_each13static_kernelINS2_12policy_hub_t12policy_500_tEmN6thrust24THRUST_300001_SM_1000_NS8cuda_cub20__uninitialized_fill7functorINS7_10device_ptrIdEEdEEEEvT0_T1_,"a",@progbits
	.sectionflags	@""
	.align	4
.nv.constant0._ZN3cub18CUB_300001_SM_10006detail8for_each13static_kernelINS2_12policy_hub_t12policy_500_tEmN6thrust24THRUST_300001_SM_1000_NS8cuda_cub20__uninitialized_fill7functorINS7_10device_ptrIdEEdEEEEvT0_T1_:
	.zero		920


//--------------------- .nv.constant0._ZN3cub18CUB_300001_SM_10006detail6reduce28DeviceReduceSingleTileKernelINS2_10policy_hubIdyN4cuda3std3__44plusIdEEE10Policy1000EPdSC_iS9_ddNS7_10__identityEEEvT0_T1_T2_T3_T4_T6_ --------------------------
	.section	.nv.constant0._ZN3cub18CUB_300001_SM_10006detail6reduce28DeviceReduceSingleTileKernelINS2_10policy_hubIdyN4cuda3std3__44plusIdEEE10Policy1000EPdSC_iS9_ddNS7_10__identityEEEvT0_T1_T2_T3_T4_T6_,"a",@progbits
	.sectionflags	@""
	.align	4
.nv.constant0._ZN3cub18CUB_300001_SM_10006detail6reduce28DeviceReduceSingleTileKernelINS2_10policy_hubIdyN4cuda3std3__44plusIdEEE10Policy1000EPdSC_iS9_ddNS7_10__identityEEEvT0_T1_T2_T3_T4_T6_:
	.zero		929


//--------------------- .nv.constant0._ZN3cub18CUB_300001_SM_10006detail6reduce18DeviceReduceKernelINS2_10policy_hubIdyN4cuda3std3__44plusIdEEE10Policy1000EN6thrust24THRUST_300001_SM_1000_NS6detail15normal_iteratorINSD_10device_ptrIdEEEEyS9_dNS7_10__identityEEEvT0_PT3_T1_NS0_13GridEvenShareISN_EET2_T4_ --------------------------
	.section	.nv.constant0._ZN3cub18CUB_300001_SM_10006detail6reduce18DeviceReduceKernelINS2_10policy_hubIdyN4cuda3std3__44plusIdEEE10Policy1000EN6thrust24THRUST_300001_SM_1000_NS6detail15normal_iteratorINSD_10device_ptrIdEEEEyS9_dNS7_10__identityEEEvT0_PT3_T1_NS0_13GridEvenShareISN_EET2_T4_,"a",@progbits
	.sectionflags	@""
	.align	4
.nv.constant0._ZN3cub18CUB_300001_SM_10006detail6reduce18DeviceReduceKernelINS2_10policy_hubIdyN4cuda3std3__44plusIdEEE10Policy1000EN6thrust24THRUST_300001_SM_1000_NS6detail15normal_iteratorINSD_10device_ptrIdEEEEyS9_dNS7_10__identityEEEvT0_PT3_T1_NS0_13GridEvenShareISN_EET2_T4_:
	.zero		994


//--------------------- .nv.constant0._ZN3cub18CUB_300001_SM_10006detail6reduce28DeviceReduceSingleTileKernelINS2_10policy_hubIdyN4cuda3std3__44plusIdEEE10Policy1000EN6thrust24THRUST_300001_SM_1000_NS6detail15normal_iteratorINSD_10device_ptrIdEEEEPdyS9_ddNS7_10__identityEEEvT0_T1_T2_T3_T4_T6_ --------------------------
	.section	.nv.constant0._ZN3cub18CUB_300001_SM_10006detail6reduce28DeviceReduceSingleTileKernelINS2_10policy_hubIdyN4cuda3std3__44plusIdEEE10Policy1000EN6thrust24THRUST_300001_SM_1000_NS6detail15normal_iteratorINSD_10device_ptrIdEEEEPdyS9_ddNS7_10__identityEEEvT0_T1_T2_T3_T4_T6_,"a",@progbits
	.sectionflags	@""
	.align	4
.nv.constant0._ZN3cub18CUB_300001_SM_10006detail6reduce28DeviceReduceSingleTileKernelINS2_10policy_hubIdyN4cuda3std3__44plusIdEEE10Policy1000EN6thrust24THRUST_300001_SM_1000_NS6detail15normal_iteratorINSD_10device_ptrIdEEEEPdyS9_ddNS7_10__identityEEEvT0_T1_T2_T3_T4_T6_:
	.zero		937


//--------------------- .nv.constant0._ZN3cub18CUB_300001_SM_10006detail6reduce28DeviceReduceSingleTileKernelINS2_10policy_hubIdjN4cuda3std3__44plusIdEEE10Policy1000EPdSC_iS9_ddNS7_10__identityEEEvT0_T1_T2_T3_T4_T6_ --------------------------
	.section	.nv.constant0._ZN3cub18CUB_300001_SM_10006detail6reduce28DeviceReduceSingleTileKernelINS2_10policy_hubIdjN4cuda3std3__44plusIdEEE10Policy1000EPdSC_iS9_ddNS7_10__identityEEEvT0_T1_T2_T3_T4_T6_,"a",@progbits
	.sectionflags	@""
	.align	4
.nv.constant0._ZN3cub18CUB_300001_SM_10006detail6reduce28DeviceReduceSingleTileKernelINS2_10policy_hubIdjN4cuda3std3__44plusIdEEE10Policy1000EPdSC_iS9_ddNS7_10__identityEEEvT0_T1_T2_T3_T4_T6_:
	.zero		929


//--------------------- .nv.constant0._ZN3cub18CUB_300001_SM_10006detail6reduce18DeviceReduceKernelINS2_10policy_hubIdjN4cuda3std3__44plusIdEEE10Policy1000EN6thrust24THRUST_300001_SM_1000_NS6detail15normal_iteratorINSD_10device_ptrIdEEEEjS9_dNS7_10__identityEEEvT0_PT3_T1_NS0_13GridEvenShareISN_EET2_T4_ --------------------------
	.section	.nv.constant0._ZN3cub18CUB_300001_SM_10006detail6reduce18DeviceReduceKernelINS2_10policy_hubIdjN4cuda3std3__44plusIdEEE10Policy1000EN6thrust24THRUST_300001_SM_1000_NS6detail15normal_iteratorINSD_10device_ptrIdEEEEjS9_dNS7_10__identityEEEvT0_PT3_T1_NS0_13GridEvenShareISN_EET2_T4_,"a",@progbits
	.sectionflags	@""
	.align	4
.nv.constant0._ZN3cub18CUB_300001_SM_10006detail6reduce18DeviceReduceKernelINS2_10policy_hubIdjN4cuda3std3__44plusIdEEE10Policy1000EN6thrust24THRUST_300001_SM_1000_NS6detail15normal_iteratorINSD_10device_ptrIdEEEEjS9_dNS7_10__identityEEEvT0_PT3_T1_NS0_13GridEvenShareISN_EET2_T4_:
	.zero		958


//--------------------- .nv.constant0._ZN3cub18CUB_300001_SM_10006detail6reduce28DeviceReduceSingleTileKernelINS2_10policy_hubIdjN4cuda3std3__44plusIdEEE10Policy1000EN6thrust24THRUST_300001_SM_1000_NS6detail15normal_iteratorINSD_10device_ptrIdEEEEPdjS9_ddNS7_10__identityEEEvT0_T1_T2_T3_T4_T6_ --------------------------
	.section	.nv.constant0._ZN3cub18CUB_300001_SM_10006detail6reduce28DeviceReduceSingleTileKernelINS2_10policy_hubIdjN4cuda3std3__44plusIdEEE10Policy1000EN6thrust24THRUST_300001_SM_1000_NS6detail15normal_iteratorINSD_10device_ptrIdEEEEPdjS9_ddNS7_10__identityEEEvT0_T1_T2_T3_T4_T6_,"a",@progbits
	.sectionflags	@""
	.align	4
.nv.constant0._ZN3cub18CUB_300001_SM_10006detail6reduce28DeviceReduceSingleTileKernelINS2_10policy_hubIdjN4cuda3std3__44plusIdEEE10Policy1000EN6thrust24THRUST_300001_SM_1000_NS6detail15normal_iteratorINSD_10device_ptrIdEEEEPdjS9_ddNS7_10__identityEEEvT0_T1_T2_T3_T4_T6_:
	.zero		929


//--------------------- .nv.constant0._ZN3cub18CUB_300001_SM_10006detail6reduce28DeviceReduceSingleTileKernelINS2_10policy_hubIlyN4cuda3std3__44plusIlEEE10Policy1000EPlSC_iS9_llNS7_10__identityEEEvT0_T1_T2_T3_T4_T6_ --------------------------
	.section	.nv.constant0._ZN3cub18CUB_300001_SM_10006detail6reduce28DeviceReduceSingleTileKernelINS2_10policy_hubIlyN4cuda3std3__44plusIlEEE10Policy1000EPlSC_iS9_llNS7_10__identityEEEvT0_T1_T2_T3_T4_T6_,"a",@progbits
	.sectionflags	@""
	.align	4
.nv.constant0._ZN3cub18CUB_300001_SM_10006detail6reduce28DeviceReduceSingleTileKernelINS2_10policy_hubIlyN4cuda3std3__44plusIlEEE10Policy1000EPlSC_iS9_llNS7_10__identityEEEvT0_T1_T2_T3_T4_T6_:
	.zero		929


//--------------------- .nv.constant0._ZN3cub18CUB_300001_SM_10006detail6reduce18DeviceReduceKernelINS2_10policy_hubIlyN4cuda3std3__44plusIlEEE10Policy1000EN6thrust24THRUST_300001_SM_1000_NS18transform_iteratorI11is_positiveNSD_6detail15normal_iteratorINSD_10device_ptrIdEEEEllEEyS9_lNS7_10__identityEEEvT0_PT3_T1_NS0_13GridEvenShareISQ_EET2_T4_ --------------------------
	.section	.nv.constant0._ZN3cub18CUB_300001_SM_10006detail6reduce18DeviceReduceKernelINS2_10policy_hubIlyN4cuda3std3__44plusIlEEE10Policy1000EN6thrust24THRUST_300001_SM_1000_NS18transform_iteratorI11is_positiveNSD_6detail15normal_iteratorINSD_10device_ptrIdEEEEllEEyS9_lNS7_10__identityEEEvT0_PT3_T1_NS0_13GridEvenShareISQ_EET2_T4_,"a",@progbits
	.sectionflags	@""
	.align	4
.nv.constant0._ZN3cub18CUB_300001_SM_10006detail6reduce18DeviceReduceKernelINS2_10policy_hubIlyN4cuda3std3__44plusIlEEE10Policy1000EN6thrust24THRUST_300001_SM_1000_NS18transform_iteratorI11is_positiveNSD_6detail15normal_iteratorINSD_10device_ptrIdEEEEllEEyS9_lNS7_10__identityEEEvT0_PT3_T1_NS0_13GridEvenShareISQ_EET2_T4_:
	.zero		1002


//--------------------- .nv.constant0._ZN3cub18CUB_300001_SM_10006detail6reduce28DeviceReduceSingleTileKernelINS2_10policy_hubIlyN4cuda3std3__44plusIlEEE10Policy1000EN6thrust24THRUST_300001_SM_1000_NS18transform_iteratorI11is_positiveNSD_6detail15normal_iteratorINSD_10device_ptrIdEEEEllEEPlyS9_llNS7_10__identityEEEvT0_T1_T2_T3_T4_T6_ --------------------------
	.section	.nv.constant0._ZN3cub18CUB_300001_SM_10006detail6reduce28DeviceReduceSingleTileKernelINS2_10policy_hubIlyN4cuda3std3__44plusIlEEE10Policy1000EN6thrust24THRUST_300001_SM_1000_NS18transform_iteratorI11is_positiveNSD_6detail15normal_iteratorINSD_10device_ptrIdEEEEllEEPlyS9_llNS7_10__identityEEEvT0_T1_T2_T3_T4_T6_,"a",@progbits
	.sectionflags	@""
	.align	4
.nv.constant0._ZN3cub18CUB_300001_SM_10006detail6reduce28DeviceReduceSingleTileKernelINS2_10policy_hubIlyN4cuda3std3__44plusIlEEE10Policy1000EN6thrust24THRUST_300001_SM_1000_NS18transform_iteratorI11is_positiveNSD_6detail15normal_iteratorINSD_10device_ptrIdEEEEllEEPlyS9_llNS7_10__identityEEEvT0_T1_T2_T3_T4_T6_:
	.zero		945


//--------------------- .nv.constant0._ZN3cub18CUB_300001_SM_10006detail6reduce28DeviceReduceSingleTileKernelINS2_10policy_hubIljN4cuda3std3__44plusIlEEE10Policy1000EPlSC_iS9_llNS7_10__identityEEEvT0_T1_T2_T3_T4_T6_ --------------------------
	.section	.nv.constant0._ZN3cub18CUB_300001_SM_10006detail6reduce28DeviceReduceSingleTileKernelINS2_10policy_hubIljN4cuda3std3__44plusIlEEE10Policy1000EPlSC_iS9_llNS7_10__identityEEEvT0_T1_T2_T3_T4_T6_,"a",@progbits
	.sectionflags	@""
	.align	4
.nv.constant0._ZN3cub18CUB_300001_SM_10006detail6reduce28DeviceReduceSingleTileKernelINS2_10policy_hubIljN4cuda3std3__44plusIlEEE10Policy1000EPlSC_iS9_llNS7_10__identityEEEvT0_T1_T2_T3_T4_T6_:
	.zero		929


//--------------------- .nv.constant0._ZN3cub18CUB_300001_SM_10006detail6reduce18DeviceReduceKernelINS2_10policy_hubIljN4cuda3std3__44plusIlEEE10Policy1000EN6thrust24THRUST_300001_SM_1000_NS18transform_iteratorI11is_positiveNSD_6detail15normal_iteratorINSD_10device_ptrIdEEEEllEEjS9_lNS7_10__identityEEEvT0_PT3_T1_NS0_13GridEvenShareISQ_EET2_T4_ --------------------------
	.section	.nv.constant0._ZN3cub18CUB_300001_SM_10006detail6reduce18DeviceReduceKernelINS2_10policy_hubIljN4cuda3std3__44plusIlEEE10Policy1000EN6thrust24THRUST_300001_SM_1000_NS18transform_iteratorI11is_positiveNSD_6detail15normal_iteratorINSD_10device_ptrIdEEEEllEEjS9_lNS7_10__identityEEEvT0_PT3_T1_NS0_13GridEvenShareISQ_EET2_T4_,"a",@progbits
	.sectionflags	@""
	.align	4
.nv.constant0._ZN3cub18CUB_300001_SM_10006detail6reduce18DeviceReduceKernelINS2_10policy_hubIljN4cuda3std3__44plusIlEEE10Policy1000EN6thrust24THRUST_300001_SM_1000_NS18transform_iteratorI11is_positiveNSD_6detail15normal_iteratorINSD_10device_ptrIdEEEEllEEjS9_lNS7_10__identityEEEvT0_PT3_T1_NS0_13GridEvenShareISQ_EET2_T4_:
	.zero		966


//--------------------- .nv.constant0._ZN3cub18CUB_300001_SM_10006detail6reduce28DeviceReduceSingleTileKernelINS2_10policy_hubIljN4cuda3std3__44plusIlEEE10Policy1000EN6thrust24THRUST_300001_SM_1000_NS18transform_iteratorI11is_positiveNSD_6detail15normal_iteratorINSD_10device_ptrIdEEEEllEEPljS9_llNS7_10__identityEEEvT0_T1_T2_T3_T4_T6_ --------------------------
	.section	.nv.constant0._ZN3cub18CUB_300001_SM_10006detail6reduce28DeviceReduceSingleTileKernelINS2_10policy_hubIljN4cuda3std3__44plusIlEEE10Policy1000EN6thrust24THRUST_300001_SM_1000_NS18transform_iteratorI11is_positiveNSD_6detail15normal_iteratorINSD_10device_ptrIdEEEEllEEPljS9_llNS7_10__identityEEEvT0_T1_T2_T3_T4_T6_,"a",@progbits
	.sectionflags	@""
	.align	4
.nv.constant0._ZN3cub18CUB_300001_SM_10006detail6reduce28DeviceReduceSingleTileKernelINS2_10policy_hubIljN4cuda3std3__44plusIlEEE10Policy1000EN6thrust24THRUST_300001_SM_1000_NS18transform_iteratorI11is_positiveNSD_6detail15normal_iteratorINSD_10device_ptrIdEEEEllEEPljS9_llNS7_10__identityEEEvT0_T1_T2_T3_T4_T6_:
	.zero		937


//--------------------- .nv.constant0._ZN3cub18CUB_300001_SM_10006detail11EmptyKernelIvEEvv --------------------------
	.section	.nv.constant0._ZN3cub18CUB_300001_SM_10006detail11EmptyKernelIvEEvv,"a",@progbits
	.sectionflags	@""
	.align	4
.nv.constant0._ZN3cub18CUB_300001_SM_10006detail11EmptyKernelIvEEvv:
	.zero		896


//--------------------- SYMBOLS --------------------------

	.type		.nv.reservedSmem.offset0,@object
	.size		.nv.reservedSmem.offset0,0x4
	.type		.nv.reservedSmem.cap,@object
	.size		.nv.reservedSmem.cap,0x4
